def matmul_kernel(
    a_ptr,
    b_ptr,
    c_ptr,
    M,
    N,
    K,
    stride_am,
    stride_ak,
    stride_bk,
    stride_bn,
    stride_cm,
    stride_cn,
    BLOCK_M: tl.constexpr,
    BLOCK_N: tl.constexpr,
    BLOCK_K: tl.constexpr,
    GROUP_M: tl.constexpr,
):
    pid = tl.program_id(axis=0)
    num_pid_m = tl.cdiv(M, BLOCK_M)
    num_pid_n = tl.cdiv(N, BLOCK_N)
    num_pid_in_group = GROUP_M * num_pid_n
    group_id = pid // num_pid_in_group
    first_pid_m = group_id * GROUP_M
    group_size_m = min(num_pid_m - first_pid_m, GROUP_M)
    pid_m = first_pid_m + ((pid % num_pid_in_group) % group_size_m)
    pid_n = (pid % num_pid_in_group) // group_size_m

    offs_am = (pid_m * BLOCK_M + tl.arange(0, BLOCK_M)) % M
    offs_bn = (pid_n * BLOCK_N + tl.arange(0, BLOCK_N)) % N
    offs_k = tl.arange(0, BLOCK_K)
    a_ptrs = a_ptr + offs_am[:, None] * stride_am + offs_k[None, :] * stride_ak
    b_ptrs = b_ptr + offs_k[:, None] * stride_bk + offs_bn[None, :] * stride_bn

    acc = tl.zeros((BLOCK_M, BLOCK_N), dtype=tl.float32)
    for kk in range(0, tl.cdiv(K, BLOCK_K)):
        a = tl.load(a_ptrs, mask=offs_k[None, :] < K - kk * BLOCK_K, other=0.0)
        b = tl.load(b_ptrs, mask=offs_k[:, None] < K - kk * BLOCK_K, other=0.0)
        acc = tl.dot(a, b, acc)
        a_ptrs += BLOCK_K * stride_ak
        b_ptrs += BLOCK_K * stride_bk

    c = acc.to(c_ptr.dtype.element_ty)
    offs_cm = pid_m * BLOCK_M + tl.arange(0, BLOCK_M)
    offs_cn = pid_n * BLOCK_N + tl.arange(0, BLOCK_N)
    c_ptrs = c_ptr + offs_cm[:, None] * stride_cm + offs_cn[None, :] * stride_cn
    mask = (offs_cm[:, None] < M) & (offs_cn[None, :] < N)
    tl.store(c_ptrs, c, mask=mask)

# config = {"BLOCK_K": 64, "BLOCK_M": 256, "BLOCK_N": 256, "GROUP_M": 8, "arch": "sm_90", "dtype": "fp16", "num_ctas": 1, "num_stages": 2, "num_warps": 4}
# arch = sm_90


// ===== COMPILED SASS (sm_90a) =====

	.target	sm_90a

	.elftype	@"ET_EXEC"


//--------------------- .note.nv.tkinfo           --------------------------
	.section	.note.nv.tkinfo,"",@"SHT_NOTE"
	.sectionflags	@"SHF_NOTE_NV_TKINFO"
	.tkinfo
        /*0018*/ 	.word	0x00000002
        /*0030*/ 	.string	""
        /*0030*/ 	.string	"ptxas"
        /*0030*/ 	.string	"Cuda compilation tools, release 13.0, V13.0.88"
        /*0030*/ 	.string	"Build cuda_13.0.r13.0/compiler.36424714_0"
        /*0030*/ 	.string	"-v  -suppress-debug-info  -lineinfo  -arch sm_90a "



//--------------------- .note.nv.cuinfo           --------------------------
	.section	.note.nv.cuinfo,"",@"SHT_NOTE"
	.sectionflags	@"SHF_NOTE_NV_CUINFO"
        /*0018*/ 	.short	0x0002
        /*001a*/ 	.short	0x005a
        /*001c*/ 	.short	0x0082
	.zero		2


//--------------------- .nv.info                  --------------------------
	.section	.nv.info,"",@"SHT_CUDA_INFO"
	.align	4


	//----- nvinfo : EIATTR_REGCOUNT
	.align		4
        /*0000*/ 	.byte	0x04, 0x2f
        /*0002*/ 	.short	(.L_1 - .L_0)
	.align		4
.L_0:
        /*0004*/ 	.word	index@(matmul_kernel)
        /*0008*/ 	.word	0x000000ff


	//----- nvinfo : EIATTR_FRAME_SIZE
	.align		4
.L_1:
        /*000c*/ 	.byte	0x04, 0x11
        /*000e*/ 	.short	(.L_3 - .L_2)
	.align		4
.L_2:
        /*0010*/ 	.word	index@(matmul_kernel)
        /*0014*/ 	.word	0x00001220


	//----- nvinfo : EIATTR_MIN_STACK_SIZE
	.align		4
.L_3:
        /*0018*/ 	.byte	0x04, 0x12
        /*001a*/ 	.short	(.L_5 - .L_4)
	.align		4
.L_4:
        /*001c*/ 	.word	index@(matmul_kernel)
        /*0020*/ 	.word	0x00001220
.L_5:


//--------------------- .nv.compat                --------------------------
	.section	.nv.compat,"",@"SHT_CUDA_COMPAT_INFO"
	.align	4
        /*0000*/ 	.byte	0x02, 0x09, 0x01, 0x00, 0x02, 0x02, 0x04, 0x00, 0x02, 0x05, 0x05, 0x00, 0x03, 0x07, 0x01, 0x01
        /*0010*/ 	.byte	0x02, 0x03, 0x00, 0x00, 0x02, 0x06, 0x01, 0x00, 0x04, 0x0b, 0x08, 0x00, 0x00, 0x00, 0x00, 0x00
        /*0020*/ 	.byte	0x00, 0x00, 0x00, 0x00


//--------------------- .nv.info.matmul_kernel    --------------------------
	.section	.nv.info.matmul_kernel,"",@"SHT_CUDA_INFO"
	.sectionflags	@""
	.align	4


	//----- nvinfo : EIATTR_CUDA_API_VERSION
	.align		4
        /*0000*/ 	.byte	0x04, 0x37
        /*0002*/ 	.short	(.L_7 - .L_6)
.L_6:
        /*0004*/ 	.word	0x00000082


	//----- nvinfo : EIATTR_KPARAM_INFO
	.align		4
.L_7:
        /*0008*/ 	.byte	0x04, 0x17
        /*000a*/ 	.short	(.L_9 - .L_8)
.L_8:
        /*000c*/ 	.word	0x00000000
        /*0010*/ 	.short	0x000d
        /*0012*/ 	.short	0x0048
        /*0014*/ 	.byte	0x00, 0xf4, 0x21, 0x00


	//----- nvinfo : EIATTR_KPARAM_INFO
	.align		4
.L_9:
        /*0018*/ 	.byte	0x04, 0x17
        /*001a*/ 	.short	(.L_11 - .L_10)
.L_10:
        /*001c*/ 	.word	0x00000000
        /*0020*/ 	.short	0x000c
        /*0022*/ 	.short	0x0040
        /*0024*/ 	.byte	0x00, 0xf4, 0x21, 0x00


	//----- nvinfo : EIATTR_KPARAM_INFO
	.align		4
.L_11:
        /*0028*/ 	.byte	0x04, 0x17
        /*002a*/ 	.short	(.L_13 - .L_12)
.L_12:
        /*002c*/ 	.word	0x00000000
        /*0030*/ 	.short	0x000b
        /*0032*/ 	.short	0x0038
        /*0034*/ 	.byte	0x00, 0xf0, 0x11, 0x00


	//----- nvinfo : EIATTR_KPARAM_INFO
	.align		4
.L_13:
        /*0038*/ 	.byte	0x04, 0x17
        /*003a*/ 	.short	(.L_15 - .L_14)
.L_14:
        /*003c*/ 	.word	0x00000000
        /*0040*/ 	.short	0x000a
        /*0042*/ 	.short	0x0034
        /*0044*/ 	.byte	0x00, 0xf0, 0x11, 0x00


	//----- nvinfo : EIATTR_KPARAM_INFO
	.align		4
.L_15:
        /*0048*/ 	.byte	0x04, 0x17
        /*004a*/ 	.short	(.L_17 - .L_16)
.L_16:
        /*004c*/ 	.word	0x00000000
        /*0050*/ 	.short	0x0009
        /*0052*/ 	.short	0x0030
        /*0054*/ 	.byte	0x00, 0xf0, 0x11, 0x00


	//----- nvinfo : EIATTR_KPARAM_INFO
	.align		4
.L_17:
        /*0058*/ 	.byte	0x04, 0x17
        /*005a*/ 	.short	(.L_19 - .L_18)
.L_18:
        /*005c*/ 	.word	0x00000000
        /*0060*/ 	.short	0x0008
        /*0062*/ 	.short	0x002c
        /*0064*/ 	.byte	0x00, 0xf0, 0x11, 0x00


	//----- nvinfo : EIATTR_KPARAM_INFO
	.align		4
.L_19:
        /*0068*/ 	.byte	0x04, 0x17
        /*006a*/ 	.short	(.L_21 - .L_20)
.L_20:
        /*006c*/ 	.word	0x00000000
        /*0070*/ 	.short	0x0007
        /*0072*/ 	.short	0x0028
        /*0074*/ 	.byte	0x00, 0xf0, 0x11, 0x00


	//----- nvinfo : EIATTR_KPARAM_INFO
	.align		4
.L_21:
        /*0078*/ 	.byte	0x04, 0x17
        /*007a*/ 	.short	(.L_23 - .L_22)
.L_22:
        /*007c*/ 	.word	0x00000000
        /*0080*/ 	.short	0x0006
        /*0082*/ 	.short	0x0024
        /*0084*/ 	.byte	0x00, 0xf0, 0x11, 0x00


	//----- nvinfo : EIATTR_KPARAM_INFO
	.align		4
.L_23:
        /*0088*/ 	.byte	0x04, 0x17
        /*008a*/ 	.short	(.L_25 - .L_24)
.L_24:
        /*008c*/ 	.word	0x00000000
        /*0090*/ 	.short	0x0005
        /*0092*/ 	.short	0x0020
        /*0094*/ 	.byte	0x00, 0xf0, 0x11, 0x00


	//----- nvinfo : EIATTR_KPARAM_INFO
	.align		4
.L_25:
        /*0098*/ 	.byte	0x04, 0x17
        /*009a*/ 	.short	(.L_27 - .L_26)
.L_26:
        /*009c*/ 	.word	0x00000000
        /*00a0*/ 	.short	0x0004
        /*00a2*/ 	.short	0x001c
        /*00a4*/ 	.byte	0x00, 0xf0, 0x11, 0x00


	//----- nvinfo : EIATTR_KPARAM_INFO
	.align		4
.L_27:
        /*00a8*/ 	.byte	0x04, 0x17
        /*00aa*/ 	.short	(.L_29 - .L_28)
.L_28:
        /*00ac*/ 	.word	0x00000000
        /*00b0*/ 	.short	0x0003
        /*00b2*/ 	.short	0x0018
        /*00b4*/ 	.byte	0x00, 0xf0, 0x11, 0x00


	//----- nvinfo : EIATTR_KPARAM_INFO
	.align		4
.L_29:
        /*00b8*/ 	.byte	0x04, 0x17
        /*00ba*/ 	.short	(.L_31 - .L_30)
.L_30:
        /*00bc*/ 	.word	0x00000000
        /*00c0*/ 	.short	0x0002
        /*00c2*/ 	.short	0x0010
        /*00c4*/ 	.byte	0x00, 0xf4, 0x21, 0x00


	//----- nvinfo : EIATTR_KPARAM_INFO
	.align		4
.L_31:
        /*00c8*/ 	.byte	0x04, 0x17
        /*00ca*/ 	.short	(.L_33 - .L_32)
.L_32:
        /*00cc*/ 	.word	0x00000000
        /*00d0*/ 	.short	0x0001
        /*00d2*/ 	.short	0x0008
        /*00d4*/ 	.byte	0x00, 0xf4, 0x21, 0x00


	//----- nvinfo : EIATTR_KPARAM_INFO
	.align		4
.L_33:
        /*00d8*/ 	.byte	0x04, 0x17
        /*00da*/ 	.short	(.L_35 - .L_34)
.L_34:
        /*00dc*/ 	.word	0x00000000
        /*00e0*/ 	.short	0x0000
        /*00e2*/ 	.short	0x0000
        /*00e4*/ 	.byte	0x00, 0xf4, 0x21, 0x00


	//----- nvinfo : EIATTR_SPARSE_MMA_MASK
	.align		4
.L_35:
        /*00e8*/ 	.byte	0x03, 0x50
        /*00ea*/ 	.short	0x0000


	//----- nvinfo : EIATTR_MAXREG_COUNT
	.align		4
        /*00ec*/ 	.byte	0x03, 0x1b
        /*00ee*/ 	.short	0x00ff


	//----- nvinfo : EIATTR_NUM_BARRIERS
	.align		4
        /*00f0*/ 	.byte	0x02, 0x4c
        /*00f2*/ 	.byte	0x01
	.zero		1


	//----- nvinfo : EIATTR_ANNOTATIONS
	.align		4
        /*00f4*/ 	.byte	0x04, 0x55
        /*00f6*/ 	.short	(.L_37 - .L_36)


	//   ....[0]....
.L_36:
        /*00f8*/ 	.word	0x00000001
        /*00fc*/ 	.byte	0x80, 0x00, 0x00, 0x00, 0x01, 0x00, 0x00, 0x00, 0xc0, 0x00, 0x00, 0x00, 0x01, 0x00, 0x00, 0x00
        /* <DEDUP_REMOVED lines=1796> */
        /*714c*/ 	.byte	0xc0, 0x31, 0x02, 0x00


	//----- nvinfo : EIATTR_MERCURY_ISA_VERSION
	.align		4
.L_37:
        /*7150*/ 	.byte	0x03, 0x5f
        /*7152*/ 	.short	0x0101


	//----- nvinfo : EIATTR_EXIT_INSTR_OFFSETS
	.align		4
        /*7154*/ 	.byte	0x04, 0x1c
        /*7156*/ 	.short	(.L_39 - .L_38)


	//   ....[0]....
.L_38:
        /*7158*/ 	.word	0x00030510


	//   ....[1]....
        /*715c*/ 	.word	0x00030540


	//----- nvinfo : EIATTR_REQNTID
	.align		4
.L_39:
        /*7160*/ 	.byte	0x04, 0x10
        /*7162*/ 	.short	(.L_41 - .L_40)
.L_40:
        /*7164*/ 	.word	0x00000080
        /*7168*/ 	.word	0x00000001
        /*716c*/ 	.word	0x00000001


	//----- nvinfo : EIATTR_CBANK_PARAM_SIZE
	.align		4
.L_41:
        /*7170*/ 	.byte	0x03, 0x19
        /*7172*/ 	.short	0x0050


	//----- nvinfo : EIATTR_PARAM_CBANK
	.align		4
        /*7174*/ 	.byte	0x04, 0x0a
        /*7176*/ 	.short	(.L_43 - .L_42)
	.align		4
.L_42:
        /*7178*/ 	.word	index@(.nv.constant0.matmul_kernel)
        /*717c*/ 	.short	0x0210
        /*717e*/ 	.short	0x0050


	//----- nvinfo : EIATTR_SW_WAR
	.align		4
.L_43:
        /*7180*/ 	.byte	0x04, 0x36
        /*7182*/ 	.short	(.L_45 - .L_44)
.L_44:
        /*7184*/ 	.word	0x00000008
.L_45:


//--------------------- .nv.callgraph             --------------------------
	.section	.nv.callgraph,"",@"SHT_CUDA_CALLGRAPH"
	.align	4
	.sectionentsize	8
	.align		4
        /*0000*/ 	.word	0x00000000
	.align		4
        /*0004*/ 	.word	0xffffffff
	.align		4
        /*0008*/ 	.word	0x00000000
	.align		4
        /*000c*/ 	.word	0xfffffffe
	.align		4
        /*0010*/ 	.word	0x00000000
	.align		4
        /*0014*/ 	.word	0xfffffffd
	.align		4
        /*0018*/ 	.word	0x00000000
	.align		4
        /*001c*/ 	.word	0xfffffffc


//--------------------- .text.matmul_kernel       --------------------------
	.section	.text.matmul_kernel,"ax",@progbits
	.align	128
        .global         matmul_kernel
        .type           matmul_kernel,@function
        .size           matmul_kernel,(.L_x_3 - matmul_kernel)
        .other          matmul_kernel,@"STO_CUDA_ENTRY STV_DEFAULT"
matmul_kernel:
.text.matmul_kernel:
[----:B------:R-:W0:Y:S08]  /*0000*/  LDC R1, c[0x0][0x28] ;  /* 0x00000a00ff017b82 */ /* 0x000e300000000800 */
[----:B------:R-:W1:Y:S01]  /*0010*/  LDC.64 R6, c[0x0][0x228] ;  /* 0x00008a00ff067b82 */ /* 0x000e620000000a00 */
[----:B------:R-:W2:Y:S01]  /*0020*/  S2R R5, SR_CTAID.X ;  /* 0x0000000000057919 */ /* 0x000ea20000002500 */
[----:B0-----:R-:W-:Y:S01]  /*0030*/  VIADD R1, R1, 0xffffede0 ;  /* 0xffffede001017836 */ /* 0x001fe20000000000 */
[----:B------:R-:W-:Y:S01]  /*0040*/  UMOV UR4, 0x400 ;  /* 0x0000040000047882 */ /* 0x000fe20000000000 */
[----:B------:R-:W-:Y:S01]  /*0050*/  ULDC.64 UR6, c[0x0][0x208] ;  /* 0x0000820000067ab9 */ /* 0x000fe20000000a00 */
[----:B------:R-:W-:-:S02]  /*0060*/  CS2R R24, SRZ ;  /* 0x0000000000187805 */ /* 0x000fc4000001ff00 */
[----:B------:R-:W-:Y:S01]  /*0070*/  CS2R R26, SRZ ;  /* 0x00000000001a7805 */ /* 0x000fe2000001ff00 */
[----:B------:R0:W-:Y:S01]  /*0080*/  STL [R1+0x1e0], RZ ;  /* 0x0001e0ff01007387 */ /* 0x0001e20000100800 */
[----:B------:R-:W3:Y:S01]  /*0090*/  S2UR UR5, SR_CgaCtaId ;  /* 0x00000000000579c3 */ /* 0x000ee20000008800 */
[----:B------:R-:W-:Y:S02]  /*00a0*/  CS2R R104, SRZ ;  /* 0x0000000000687805 */ /* 0x000fe4000001ff00 */
[----:B------:R-:W-:Y:S01]  /*00b0*/  CS2R R106, SRZ ;  /* 0x00000000006a7805 */ /* 0x000fe2000001ff00 */
[----:B------:R0:W-:Y:S01]  /*00c0*/  STL [R1+0x1e4], RZ ;  /* 0x0001e4ff01007387 */ /* 0x0001e20000100800 */
[----:B------:R-:W-:Y:S02]  /*00d0*/  CS2R R28, SRZ ;  /* 0x00000000001c7805 */ /* 0x000fe4000001ff00 */
[----:B------:R-:W-:Y:S02]  /*00e0*/  CS2R R30, SRZ ;  /* 0x00000000001e7805 */ /* 0x000fe4000001ff00 */
[----:B------:R-:W-:Y:S01]  /*00f0*/  CS2R R100, SRZ ;  /* 0x0000000000647805 */ /* 0x000fe2000001ff00 */
[----:B------:R0:W-:Y:S01]  /*0100*/  STL [R1+0x1e8], RZ ;  /* 0x0001e8ff01007387 */ /* 0x0001e20000100800 */
[----:B------:R-:W-:-:S02]  /*0110*/  CS2R R102, SRZ ;  /* 0x0000000000667805 */ /* 0x000fc4000001ff00 */
[----:B------:R-:W-:Y:S02]  /*0120*/  CS2R R32, SRZ ;  /* 0x0000000000207805 */ /* 0x000fe4000001ff00 */
[----:B------:R-:W-:Y:S01]  /*0130*/  CS2R R34, SRZ ;  /* 0x0000000000227805 */ /* 0x000fe2000001ff00 */
[----:B------:R0:W-:Y:S01]  /*0140*/  STL [R1+0x1ec], RZ ;  /* 0x0001ecff01007387 */ /* 0x0001e20000100800 */
[----:B------:R-:W-:Y:S02]  /*0150*/  CS2R R96, SRZ ;  /* 0x0000000000607805 */ /* 0x000fe4000001ff00 */
[----:B------:R-:W-:Y:S02]  /*0160*/  CS2R R98, SRZ ;  /* 0x0000000000627805 */ /* 0x000fe4000001ff00 */
[----:B------:R-:W-:Y:S01]  /*0170*/  CS2R R36, SRZ ;  /* 0x0000000000247805 */ /* 0x000fe2000001ff00 */
[----:B------:R0:W-:Y:S01]  /*0180*/  STL [R1+0x1f0], RZ ;  /* 0x0001f0ff01007387 */ /* 0x0001e20000100800 */
[----:B-1----:R-:W-:Y:S01]  /*0190*/  VIADD R0, R7, 0xff ;  /* 0x000000ff07007836 */ /* 0x002fe20000000000 */
[----:B------:R-:W-:-:S02]  /*01a0*/  CS2R R38, SRZ ;  /* 0x0000000000267805 */ /* 0x000fc4000001ff00 */
[----:B------:R-:W-:Y:S01]  /*01b0*/  CS2R R48, SRZ ;  /* 0x0000000000307805 */ /* 0x000fe2000001ff00 */
[----:B------:R0:W-:Y:S01]  /*01c0*/  STL [R1+0x1f4], RZ ;  /* 0x0001f4ff01007387 */ /* 0x0001e20000100800 */
[----:B------:R-:W-:Y:S02]  /*01d0*/  CS2R R50, SRZ ;  /* 0x0000000000327805 */ /* 0x000fe4000001ff00 */
[----:B------:R-:W-:Y:S02]  /*01e0*/  SHF.R.S32.HI R3, RZ, 0x1f, R0 ;  /* 0x0000001fff037819 */ /* 0x000fe40000011400 */
[----:B------:R-:W-:Y:S01]  /*01f0*/  CS2R R40, SRZ ;  /* 0x0000000000287805 */ /* 0x000fe2000001ff00 */
[----:B------:R0:W-:Y:S01]  /*0200*/  STL [R1+0x1f8], RZ ;  /* 0x0001f8ff01007387 */ /* 0x0001e20000100800 */
[----:B---3--:R-:W-:Y:S01]  /*0210*/  ULEA UR4, UR5, UR4, 0x18 ;  /* 0x0000000405047291 */ /* 0x008fe2000f8ec03f */
[----:B------:R-:W-:Y:S02]  /*0220*/  LEA.HI R3, R3, R0, RZ, 0x8 ;  /* 0x0000000003037211 */ /* 0x000fe400078f40ff */
[----:B------:R-:W-:-:S02]  /*0230*/  CS2R R42, SRZ ;  /* 0x00000000002a7805 */ /* 0x000fc4000001ff00 */
[----:B--2---:R-:W-:Y:S01]  /*0240*/  IABS R10, R5 ;  /* 0x00000005000a7213 */ /* 0x004fe20000000000 */
[----:B------:R0:W-:Y:S01]  /*0250*/  STL [R1+0x1fc], RZ ;  /* 0x0001fcff01007387 */ /* 0x0001e20000100800 */
[----:B------:R-:W-:Y:S02]  /*0260*/  SHF.R.S32.HI R3, RZ, 0x8, R3 ;  /* 0x00000008ff037819 */ /* 0x000fe40000011403 */
[----:B------:R-:W-:Y:S02]  /*0270*/  CS2R R52, SRZ ;  /* 0x0000000000347805 */ /* 0x000fe4000001ff00 */
[----:B------:R-:W-:Y:S01]  /*0280*/  CS2R R54, SRZ ;  /* 0x0000000000367805 */ /* 0x000fe2000001ff00 */
[----:B------:R0:W-:Y:S01]  /*0290*/  STL [R1+0x3e0], RZ ;  /* 0x0003e0ff01007387 */ /* 0x0001e20000100800 */
[----:B------:R-:W-:Y:S01]  /*02a0*/  CS2R R44, SRZ ;  /* 0x00000000002c7805 */ /* 0x000fe2000001ff00 */
[----:B------:R-:W-:Y:S01]  /*02b0*/  IMAD.SHL.U32 R4, R3, 0x8, RZ ;  /* 0x0000000803047824 */ /* 0x000fe200078e00ff */
[----:B------:R-:W-:Y:S01]  /*02c0*/  CS2R R46, SRZ ;  /* 0x00000000002e7805 */ /* 0x000fe2000001ff00 */
[----:B------:R0:W-:Y:S01]  /*02d0*/  STL [R1+0x3e4], RZ ;  /* 0x0003e4ff01007387 */ /* 0x0001e20000100800 */
[----:B------:R-:W-:-:S02]  /*02e0*/  CS2R R144, SRZ ;  /* 0x0000000000907805 */ /* 0x000fc4000001ff00 */
[----:B------:R-:W-:Y:S02]  /*02f0*/  CS2R R146, SRZ ;  /* 0x0000000000927805 */ /* 0x000fe4000001ff00 */
[-C--:B------:R-:W-:Y:S01]  /*0300*/  IABS R9, R4.reuse ;  /* 0x0000000400097213 */ /* 0x080fe20000000000 */
[----:B------:R0:W-:Y:S01]  /*0310*/  STL [R1+0x3e8], RZ ;  /* 0x0003e8ff01007387 */ /* 0x0001e20000100800 */
[----:B------:R-:W-:Y:S02]  /*0320*/  IABS R12, R4 ;  /* 0x00000004000c7213 */ /* 0x000fe40000000000 */
[----:B------:R-:W-:Y:S01]  /*0330*/  CS2R R132, SRZ ;  /* 0x0000000000847805 */ /* 0x000fe2000001ff00 */
[----:B------:R-:W1:Y:S01]  /*0340*/  I2F.RP R0, R9 ;  /* 0x0000000900007306 */ /* 0x000e620000209400 */
[----:B------:R0:W-:Y:S01]  /*0350*/  STL [R1+0x3ec], RZ ;  /* 0x0003ecff01007387 */ /* 0x0001e20000100800 */
[----:B------:R-:W-:Y:S02]  /*0360*/  CS2R R134, SRZ ;  /* 0x0000000000867805 */ /* 0x000fe4000001ff00 */
[----:B------:R-:W-:-:S02]  /*0370*/  CS2R R124, SRZ ;  /* 0x00000000007c7805 */ /* 0x000fc4000001ff00 */
[----:B------:R-:W-:Y:S01]  /*0380*/  CS2R R126, SRZ ;  /* 0x00000000007e7805 */ /* 0x000fe2000001ff00 */
[----:B------:R0:W-:Y:S01]  /*0390*/  STL [R1+0x3f0], RZ ;  /* 0x0003f0ff01007387 */ /* 0x0001e20000100800 */
[----:B------:R-:W-:Y:S02]  /*03a0*/  CS2R R120, SRZ ;  /* 0x0000000000787805 */ /* 0x000fe4000001ff00 */
[----:B------:R-:W-:Y:S02]  /*03b0*/  CS2R R122, SRZ ;  /* 0x00000000007a7805 */ /* 0x000fe4000001ff00 */
[----:B------:R-:W-:Y:S01]  /*03c0*/  CS2R R112, SRZ ;  /* 0x0000000000707805 */ /* 0x000fe2000001ff00 */
[----:B------:R0:W-:Y:S01]  /*03d0*/  STL [R1+0x3f4], RZ ;  /* 0x0003f4ff01007387 */ /* 0x0001e20000100800 */
[----:B------:R-:W-:Y:S02]  /*03e0*/  CS2R R114, SRZ ;  /* 0x0000000000727805 */ /* 0x000fe4000001ff00 */
[----:B------:R-:W-:-:S02]  /*03f0*/  CS2R R56, SRZ ;  /* 0x0000000000387805 */ /* 0x000fc4000001ff00 */
[----:B------:R-:W-:Y:S01]  /*0400*/  CS2R R58, SRZ ;  /* 0x00000000003a7805 */ /* 0x000fe2000001ff00 */
[----:B------:R0:W-:Y:S01]  /*0410*/  STL [R1+0x3f8], RZ ;  /* 0x0003f8ff01007387 */ /* 0x0001e20000100800 */
[----:B------:R-:W-:Y:S01]  /*0420*/  CS2R R92, SRZ ;  /* 0x00000000005c7805 */ /* 0x000fe2000001ff00 */
[----:B-1----:R-:W1:Y:S01]  /*0430*/  MUFU.RCP R0, R0 ;  /* 0x0000000000007308 */ /* 0x002e620000001000 */
        /* <DEDUP_REMOVED lines=15> */
[----:B------:R-:W-:Y:S01]  /*0530*/  CS2R R80, SRZ ;  /* 0x0000000000507805 */ /* 0x000fe2000001ff00 */
[----:B-1----:R-:W-:Y:S01]  /*0540*/  VIADD R2, R0, 0xffffffe ;  /* 0x0ffffffe00027836 */ /* 0x002fe20000000000 */
[----:B------:R0:W-:Y:S01]  /*0550*/  STL [R1+0x60c], RZ ;  /* 0x00060cff01007387 */ /* 0x0001e20000100800 */
[----:B------:R-:W-:Y:S01]  /*0560*/  IMAD.MOV R0, RZ, RZ, -R12 ;  /* 0x000000ffff007224 */ /* 0x000fe200078e0a0c */
[----:B------:R-:W-:Y:S01]  /*0570*/  CS2R R82, SRZ ;  /* 0x0000000000527805 */ /* 0x000fe2000001ff00 */
[----:B------:R1:W2:Y:S01]  /*0580*/  F2I.FTZ.U32.TRUNC.NTZ R3, R2 ;  /* 0x0000000200037305 */ /* 0x0002a2000021f000 */
        /* <DEDUP_REMOVED lines=8> */
[----:B-1----:R-:W-:Y:S01]  /*0610*/  IMAD.MOV.U32 R2, RZ, RZ, RZ ;  /* 0x000000ffff027224 */ /* 0x002fe200078e00ff */
[----:B------:R0:W-:Y:S01]  /*0620*/  STL [R1+0x618], RZ ;  /* 0x000618ff01007387 */ /* 0x0001e20000100800 */
[----:B------:R-:W-:Y:S02]  /*0630*/  CS2R R16, SRZ ;  /* 0x0000000000107805 */ /* 0x000fe4000001ff00 */
[----:B------:R-:W-:Y:S02]  /*0640*/  CS2R R18, SRZ ;  /* 0x0000000000127805 */ /* 0x000fe4000001ff00 */
[----:B------:R-:W-:Y:S01]  /*0650*/  CS2R R14, SRZ ;  /* 0x00000000000e7805 */ /* 0x000fe2000001ff00 */
[----:B------:R0:W-:Y:S01]  /*0660*/  STL [R1+0x61c], RZ ;  /* 0x00061cff01007387 */ /* 0x0001e20000100800 */
[----:B--2---:R-:W-:Y:S01]  /*0670*/  IMAD.MOV R8, RZ, RZ, -R3 ;  /* 0x000000ffff087224 */ /* 0x004fe200078e0a03 */
[----:B------:R-:W-:-:S02]  /*0680*/  CS2R R108, SRZ ;  /* 0x00000000006c7805 */ /* 0x000fc4000001ff00 */
[----:B------:R-:W-:Y:S02]  /*0690*/  CS2R R110, SRZ ;  /* 0x00000000006e7805 */ /* 0x000fe4000001ff00 */
[----:B------:R-:W-:Y:S01]  /*06a0*/  CS2R R116, SRZ ;  /* 0x0000000000747805 */ /* 0x000fe2000001ff00 */
[----:B------:R-:W-:Y:S01]  /*06b0*/  IMAD R11, R8, R9, RZ ;  /* 0x00000009080b7224 */ /* 0x000fe200078e02ff */
[----:B------:R-:W-:Y:S01]  /*06c0*/  CS2R R118, SRZ ;  /* 0x0000000000767805 */ /* 0x000fe2000001ff00 */
[----:B------:R-:W-:Y:S01]  /*06d0*/  IMAD.MOV.U32 R8, RZ, RZ, R10 ;  /* 0x000000ffff087224 */ /* 0x000fe200078e000a */
[----:B------:R-:W-:Y:S01]  /*06e0*/  CS2R R128, SRZ ;  /* 0x0000000000807805 */ /* 0x000fe2000001ff00 */
[----:B------:R-:W-:Y:S01]  /*06f0*/  IMAD.HI.U32 R3, R3, R11, R2 ;  /* 0x0000000b03037227 */ /* 0x000fe200078e0002 */
[----:B------:R-:W-:Y:S02]  /*0700*/  CS2R R130, SRZ ;  /* 0x0000000000827805 */ /* 0x000fe4000001ff00 */
[----:B------:R-:W-:-:S02]  /*0710*/  CS2R R136, SRZ ;  /* 0x0000000000887805 */ /* 0x000fc4000001ff00 */
[----:B------:R-:W-:Y:S02]  /*0720*/  CS2R R138, SRZ ;  /* 0x00000000008a7805 */ /* 0x000fe4000001ff00 */
[----:B------:R-:W-:Y:S02]  /*0730*/  CS2R R140, SRZ ;  /* 0x00000000008c7805 */ /* 0x000fe4000001ff00 */
[----:B------:R-:W-:Y:S01]  /*0740*/  CS2R R142, SRZ ;  /* 0x00000000008e7805 */ /* 0x000fe2000001ff00 */
[----:B------:R-:W-:Y:S01]  /*0750*/  IMAD.HI.U32 R3, R3, R8, RZ ;  /* 0x0000000803037227 */ /* 0x000fe200078e00ff */
[----:B------:R-:W-:Y:S02]  /*0760*/  CS2R R148, SRZ ;  /* 0x0000000000947805 */ /* 0x000fe4000001ff00 */
[----:B------:R-:W-:Y:S02]  /*0770*/  CS2R R150, SRZ ;  /* 0x0000000000967805 */ /* 0x000fe4000001ff00 */
[----:B------:R-:W-:Y:S01]  /*0780*/  CS2R R152, SRZ ;  /* 0x0000000000987805 */ /* 0x000fe2000001ff00 */
[----:B------:R-:W-:Y:S01]  /*0790*/  IMAD R0, R3, R0, R8 ;  /* 0x0000000003007224 */ /* 0x000fe200078e0208 */
[----:B------:R-:W-:-:S02]  /*07a0*/  CS2R R154, SRZ ;  /* 0x00000000009a7805 */ /* 0x000fc4000001ff00 */
[----:B------:R-:W-:Y:S02]  /*07b0*/  CS2R R156, SRZ ;  /* 0x00000000009c7805 */ /* 0x000fe4000001ff00 */
[----:B------:R-:W-:Y:S02]  /*07c0*/  CS2R R158, SRZ ;  /* 0x00000000009e7805 */ /* 0x000fe4000001ff00 */
[----:B------:R-:W-:Y:S02]  /*07d0*/  CS2R R160, SRZ ;  /* 0x0000000000a07805 */ /* 0x000fe4000001ff00 */
[----:B------:R-:W-:Y:S02]  /*07e0*/  ISETP.GT.U32.AND P1, PT, R9, R0, PT ;  /* 0x000000000900720c */ /* 0x000fe40003f24070 */
[----:B------:R-:W-:Y:S02]  /*07f0*/  CS2R R162, SRZ ;  /* 0x0000000000a27805 */ /* 0x000fe4000001ff00 */
[----:B------:R-:W-:-:S02]  /*0800*/  CS2R R164, SRZ ;  /* 0x0000000000a47805 */ /* 0x000fc4000001ff00 */
[----:B------:R-:W-:Y:S02]  /*0810*/  CS2R R166, SRZ ;  /* 0x0000000000a67805 */ /* 0x000fe4000001ff00 */
[----:B------:R-:W-:Y:S02]  /*0820*/  CS2R R168, SRZ ;  /* 0x0000000000a87805 */ /* 0x000fe4000001ff00 */
[----:B------:R-:W-:Y:S02]  /*0830*/  CS2R R170, SRZ ;  /* 0x0000000000aa7805 */ /* 0x000fe4000001ff00 */
[----:B------:R-:W-:Y:S02]  /*0840*/  CS2R R172, SRZ ;  /* 0x0000000000ac7805 */ /* 0x000fe4000001ff00 */
[----:B------:R-:W-:Y:S02]  /*0850*/  CS2R R174, SRZ ;  /* 0x0000000000ae7805 */ /* 0x000fe4000001ff00 */
[----:B------:R-:W-:-:S02]  /*0860*/  CS2R R176, SRZ ;  /* 0x0000000000b07805 */ /* 0x000fc4000001ff00 */
[----:B------:R-:W-:Y:S02]  /*0870*/  CS2R R178, SRZ ;  /* 0x0000000000b27805 */ /* 0x000fe4000001ff00 */
[----:B------:R-:W-:Y:S02]  /*0880*/  CS2R R180, SRZ ;  /* 0x0000000000b47805 */ /* 0x000fe4000001ff00 */
[----:B------:R-:W-:Y:S02]  /*0890*/  CS2R R182, SRZ ;  /* 0x0000000000b67805 */ /* 0x000fe4000001ff00 */
[----:B------:R-:W-:Y:S01]  /*08a0*/  CS2R R184, SRZ ;  /* 0x0000000000b87805 */ /* 0x000fe2000001ff00 */
[----:B------:R-:W-:Y:S01]  /*08b0*/  @!P1 IMAD.IADD R0, R0, 0x1, -R9 ;  /* 0x0000000100009824 */ /* 0x000fe200078e0a09 */
[----:B------:R-:W-:Y:S01]  /*08c0*/  CS2R R186, SRZ ;  /* 0x0000000000ba7805 */ /* 0x000fe2000001ff00 */
[----:B------:R-:W-:Y:S01]  /*08d0*/  @!P1 VIADD R3, R3, 0x1 ;  /* 0x0000000103039836 */ /* 0x000fe20000000000 */
[----:B------:R-:W-:-:S02]  /*08e0*/  ISETP.NE.AND P1, PT, R4, RZ, PT ;  /* 0x000000ff0400720c */ /* 0x000fc40003f25270 */
[----:B------:R-:W-:Y:S02]  /*08f0*/  CS2R R188, SRZ ;  /* 0x0000000000bc7805 */ /* 0x000fe4000001ff00 */
[----:B------:R-:W-:Y:S02]  /*0900*/  ISETP.GE.U32.AND P0, PT, R0, R9, PT ;  /* 0x000000090000720c */ /* 0x000fe40003f06070 */
[----:B------:R-:W-:Y:S02]  /*0910*/  CS2R R190, SRZ ;  /* 0x0000000000be7805 */ /* 0x000fe4000001ff00 */
[----:B------:R-:W-:Y:S02]  /*0920*/  LOP3.LUT R0, R5, R4, RZ, 0x3c, !PT ;  /* 0x0000000405007212 */ /* 0x000fe400078e3cff */
[----:B------:R-:W-:Y:S02]  /*0930*/  CS2R R192, SRZ ;  /* 0x0000000000c07805 */ /* 0x000fe4000001ff00 */
[----:B------:R-:W-:-:S02]  /*0940*/  CS2R R194, SRZ ;  /* 0x0000000000c27805 */ /* 0x000fc4000001ff00 */
[----:B------:R-:W-:Y:S02]  /*0950*/  CS2R R196, SRZ ;  /* 0x0000000000c47805 */ /* 0x000fe4000001ff00 */
[----:B------:R-:W-:Y:S01]  /*0960*/  ISETP.GE.AND P2, PT, R0, RZ, PT ;  /* 0x000000ff0000720c */ /* 0x000fe20003f46270 */
[----:B------:R-:W-:Y:S01]  /*0970*/  VIADD R0, R6, 0xff ;  /* 0x000000ff06007836 */ /* 0x000fe20000000000 */
[----:B------:R-:W-:Y:S02]  /*0980*/  CS2R R198, SRZ ;  /* 0x0000000000c67805 */ /* 0x000fe4000001ff00 */
[----:B------:R-:W-:Y:S02]  /*0990*/  CS2R R200, SRZ ;  /* 0x0000000000c87805 */ /* 0x000fe4000001ff00 */
[----:B------:R-:W-:Y:S02]  /*09a0*/  CS2R R202, SRZ ;  /* 0x0000000000ca7805 */ /* 0x000fe4000001ff00 */
[----:B------:R-:W-:-:S02]  /*09b0*/  CS2R R204, SRZ ;  /* 0x0000000000cc7805 */ /* 0x000fc4000001ff00 */
[----:B------:R-:W-:Y:S01]  /*09c0*/  CS2R R206, SRZ ;  /* 0x0000000000ce7805 */ /* 0x000fe2000001ff00 */
[----:B------:R-:W-:Y:S01]  /*09d0*/  @P0 VIADD R3, R3, 0x1 ;  /* 0x0000000103030836 */ /* 0x000fe20000000000 */
[----:B------:R-:W-:Y:S02]  /*09e0*/  CS2R R208, SRZ ;  /* 0x0000000000d07805 */ /* 0x000fe4000001ff00 */
[----:B------:R-:W-:Y:S02]  /*09f0*/  CS2R R210, SRZ ;  /* 0x0000000000d27805 */ /* 0x000fe4000001ff00 */
[----:B------:R-:W-:Y:S01]  /*0a00*/  CS2R R212, SRZ ;  /* 0x0000000000d47805 */ /* 0x000fe2000001ff00 */
[----:B------:R-:W-:Y:S01]  /*0a10*/  IMAD.MOV.U32 R2, RZ, RZ, R3 ;  /* 0x000000ffff027224 */ /* 0x000fe200078e0003 */
[----:B------:R-:W-:Y:S02]  /*0a20*/  SHF.R.S32.HI R3, RZ, 0x1f, R0 ;  /* 0x0000001fff037819 */ /* 0x000fe40000011400 */
[----:B------:R-:W-:-:S02]  /*0a30*/  CS2R R214, SRZ ;  /* 0x0000000000d67805 */ /* 0x000fc4000001ff00 */
[----:B------:R-:W-:Y:S01]  /*0a40*/  CS2R R216, SRZ ;  /* 0x0000000000d87805 */ /* 0x000fe2000001ff00 */
[----:B------:R-:W-:Y:S01]  /*0a50*/  @!P2 IMAD.MOV R2, RZ, RZ, -R2 ;  /* 0x000000ffff02a224 */ /* 0x000fe200078e0a02 */
[----:B------:R-:W-:Y:S02]  /*0a60*/  @!P1 LOP3.LUT R2, RZ, R4, RZ, 0x33, !PT ;  /* 0x00000004ff029212 */ /* 0x000fe400078e33ff */
[----:B------:R-:W-:Y:S02]  /*0a70*/  CS2R R218, SRZ ;  /* 0x0000000000da7805 */ /* 0x000fe4000001ff00 */
[----:B------:R-:W-:Y:S02]  /*0a80*/  LEA.HI R3, R3, R0, RZ, 0x8 ;  /* 0x0000000003037211 */ /* 0x000fe400078f40ff */
[----:B------:R-:W-:Y:S02]  /*0a90*/  CS2R R220, SRZ ;  /* 0x0000000000dc7805 */ /* 0x000fe4000001ff00 */
[----:B------:R-:W-:Y:S01]  /*0aa0*/  CS2R R222, SRZ ;  /* 0x0000000000de7805 */ /* 0x000fe2000001ff00 */
[----:B------:R-:W-:Y:S01]  /*0ab0*/  IMAD.SHL.U32 R8, R2, 0x8, RZ ;  /* 0x0000000802087824 */ /* 0x000fe200078e00ff */
[----:B------:R-:W-:Y:S01]  /*0ac0*/  CS2R R224, SRZ ;  /* 0x0000000000e07805 */ /* 0x000fe2000001ff00 */
[----:B------:R-:W-:Y:S01]  /*0ad0*/  IMAD.MOV R2, RZ, RZ, -R2 ;  /* 0x000000ffff027224 */ /* 0x000fe200078e0a02 */
[----:B------:R-:W-:-:S02]  /*0ae0*/  CS2R R226, SRZ ;  /* 0x0000000000e27805 */ /* 0x000fc4000001ff00 */
[----:B------:R-:W-:Y:S02]  /*0af0*/  CS2R R228, SRZ ;  /* 0x0000000000e47805 */ /* 0x000fe4000001ff00 */
[----:B------:R-:W-:Y:S01]  /*0b00*/  LEA.HI.SX32 R3, R3, -R8, 0x18 ;  /* 0x8000000803037211 */ /* 0x000fe200078fc2ff */
[----:B------:R-:W-:Y:S01]  /*0b10*/  IMAD R10, R4, R2, R5 ;  /* 0x00000002040a7224 */ /* 0x000fe200078e0205 */
[----:B------:R-:W-:Y:S02]  /*0b20*/  CS2R R230, SRZ ;  /* 0x0000000000e67805 */ /* 0x000fe4000001ff00 */
[----:B------:R-:W-:Y:S02]  /*0b30*/  CS2R R232, SRZ ;  /* 0x0000000000e87805 */ /* 0x000fe4000001ff00 */
[----:B------:R-:W-:Y:S02]  /*0b40*/  VIMNMX R13, R3, 0x8, PT ;  /* 0x00000008030d7848 */ /* 0x000fe40003fe0100 */
[----:B------:R-:W-:-:S02]  /*0b50*/  CS2R R234, SRZ ;  /* 0x0000000000ea7805 */ /* 0x000fc4000001ff00 */
[----:B------:R-:W-:Y:S02]  /*0b60*/  CS2R R236, SRZ ;  /* 0x0000000000ec7805 */ /* 0x000fe4000001ff00 */
[----:B------:R-:W-:Y:S02]  /*0b70*/  CS2R R238, SRZ ;  /* 0x0000000000ee7805 */ /* 0x000fe4000001ff00 */
[-C--:B------:R-:W-:Y:S02]  /*0b80*/  IABS R9, R13.reuse ;  /* 0x0000000d00097213 */ /* 0x080fe40000000000 */
[----:B------:R-:W-:Y:S02]  /*0b90*/  CS2R R240, SRZ ;  /* 0x0000000000f07805 */ /* 0x000fe4000001ff00 */
[----:B------:R-:W-:Y:S02]  /*0ba0*/  IABS R4, R13 ;  /* 0x0000000d00047213 */ /* 0x000fe40000000000 */
[----:B------:R-:W-:Y:S01]  /*0bb0*/  CS2R R242, SRZ ;  /* 0x0000000000f27805 */ /* 0x000fe2000001ff00 */
[----:B------:R-:W1:Y:S08]  /*0bc0*/  I2F.RP R0, R9 ;  /* 0x0000000900007306 */ /* 0x000e700000209400 */
[----:B-1----:R-:W1:Y:S02]  /*0bd0*/  MUFU.RCP R0, R0 ;  /* 0x0000000000007308 */ /* 0x002e640000001000 */
[----:B-1----:R-:W-:-:S06]  /*0be0*/  VIADD R3, R0, 0xffffffe ;  /* 0x0ffffffe00037836 */ /* 0x002fcc0000000000 */
[----:B------:R-:W1:Y:S02]  /*0bf0*/  F2I.FTZ.U32.TRUNC.NTZ R3, R3 ;  /* 0x0000000300037305 */ /* 0x000e64000021f000 */
[----:B-1----:R-:W-:-:S04]  /*0c00*/  IMAD.MOV R11, RZ, RZ, -R3 ;  /* 0x000000ffff0b7224 */ /* 0x002fc800078e0a03 */
[----:B------:R-:W-:Y:S01]  /*0c10*/  IMAD.MOV.U32 R2, RZ, RZ, R11 ;  /* 0x000000ffff027224 */ /* 0x000fe200078e000b */
[----:B------:R-:W-:-:S03]  /*0c20*/  IABS R11, R10 ;  /* 0x0000000a000b7213 */ /* 0x000fc60000000000 */
[----:B------:R-:W-:Y:S02]  /*0c30*/  IMAD R5, R2, R9, RZ ;  /* 0x0000000902057224 */ /* 0x000fe400078e02ff */
[----:B------:R-:W-:-:S04]  /*0c40*/  IMAD.MOV.U32 R2, RZ, RZ, RZ ;  /* 0x000000ffff027224 */ /* 0x000fc800078e00ff */
[----:B------:R-:W-:-:S04]  /*0c50*/  IMAD.HI.U32 R2, R3, R5, R2 ;  /* 0x0000000503027227 */ /* 0x000fc800078e0002 */
[----:B------:R-:W-:Y:S02]  /*0c60*/  IMAD.MOV R3, RZ, RZ, -R4 ;  /* 0x000000ffff037224 */ /* 0x000fe400078e0a04 */
[----:B------:R-:W-:-:S04]  /*0c70*/  IMAD.HI.U32 R0, R2, R11, RZ ;  /* 0x0000000b02007227 */ /* 0x000fc800078e00ff */
[----:B------:R-:W-:Y:S01]  /*0c80*/  IMAD R2, R0, R3, R11 ;  /* 0x0000000300027224 */ /* 0x000fe200078e020b */
[----:B------:R-:W-:-:S04]  /*0c90*/  LOP3.LUT R3, R10, R13, RZ, 0x3c, !PT ;  /* 0x0000000d0a037212 */ /* 0x000fc800078e3cff */
[----:B------:R-:W-:Y:S02]  /*0ca0*/  ISETP.GT.U32.AND P1, PT, R9, R2, PT ;  /* 0x000000020900720c */ /* 0x000fe40003f24070 */
[----:B------:R-:W-:-:S11]  /*0cb0*/  ISETP.GE.AND P2, PT, R3, RZ, PT ;  /* 0x000000ff0300720c */ /* 0x000fd60003f46270 */
[----:B------:R-:W-:Y:S02]  /*0cc0*/  @!P1 IMAD.IADD R2, R2, 0x1, -R9 ;  /* 0x0000000102029824 */ /* 0x000fe400078e0a09 */
[----:B------:R-:W-:Y:S01]  /*0cd0*/  @!P1 VIADD R0, R0, 0x1 ;  /* 0x0000000100009836 */ /* 0x000fe20000000000 */
[----:B------:R-:W-:Y:S02]  /*0ce0*/  ISETP.NE.AND P1, PT, R13, RZ, PT ;  /* 0x000000ff0d00720c */ /* 0x000fe40003f25270 */
[----:B------:R-:W-:Y:S02]  /*0cf0*/  ISETP.GE.U32.AND P0, PT, R2, R9, PT ;  /* 0x000000090200720c */ /* 0x000fe40003f06070 */
[----:B------:R-:W1:Y:S11]  /*0d00*/  S2R R2, SR_TID.X ;  /* 0x0000000000027919 */ /* 0x000e760000002100 */
[----:B------:R-:W-:-:S04]  /*0d10*/  @P0 VIADD R0, R0, 0x1 ;  /* 0x0000000100000836 */ /* 0x000fc80000000000 */
[----:B------:R-:W-:-:S04]  /*0d20*/  IMAD.MOV.U32 R4, RZ, RZ, R0 ;  /* 0x000000ffff047224 */ /* 0x000fc800078e0000 */
[----:B------:R-:W-:Y:S01]  /*0d30*/  @!P2 IMAD.MOV R4, RZ, RZ, -R4 ;  /* 0x000000ffff04a224 */ /* 0x000fe200078e0a04 */
[----:B------:R-:W-:-:S05]  /*0d40*/  @!P1 LOP3.LUT R4, RZ, R13, RZ, 0x33, !PT ;  /* 0x0000000dff049212 */ /* 0x000fca00078e33ff */
[----:B------:R-:W-:Y:S02]  /*0d50*/  IMAD.MOV R0, RZ, RZ, -R4 ;  /* 0x000000ffff007224 */ /* 0x000fe400078e0a04 */
[----:B------:R-:W-:Y:S02]  /*0d60*/  IMAD.SHL.U32 R4, R4, 0x100, RZ ;  /* 0x0000010004047824 */ /* 0x000fe400078e00ff */
[----:B------:R-:W-:Y:S01]  /*0d70*/  IMAD R0, R13, R0, R10 ;  /* 0x000000000d007224 */ /* 0x000fe200078e020a */
[----:B------:R-:W-:Y:S02]  /*0d80*/  CS2R R12, SRZ ;  /* 0x00000000000c7805 */ /* 0x000fe4000001ff00 */
[----:B-1----:R-:W-:Y:S01]  /*0d90*/  LOP3.LUT R5, R2, 0x7f, RZ, 0xc0, !PT ;  /* 0x0000007f02057812 */ /* 0x002fe200078ec0ff */
[----:B------:R-:W-:-:S04]  /*0da0*/  IMAD.IADD R0, R8, 0x1, R0 ;  /* 0x0000000108007824 */ /* 0x000fc800078e0200 */
[----:B------:R-:W-:Y:S02]  /*0db0*/  IMAD R5, R0, 0x100, R5 ;  /* 0x0000010000057824 */ /* 0x000fe400078e0205 */
[----:B------:R-:W1:Y:S02]  /*0dc0*/  LDC R0, c[0x0][0x230] ;  /* 0x00008c00ff007b82 */ /* 0x000e640000000800 */
[----:B------:R-:W-:Y:S02]  /*0dd0*/  VIADD R10, R5, 0x80 ;  /* 0x00000080050a7836 */ /* 0x000fe40000000000 */
[----:B-1----:R-:W-:-:S05]  /*0de0*/  VIADD R0, R0, 0x3f ;  /* 0x0000003f00007836 */ /* 0x002fca0000000000 */
[----:B------:R-:W-:-:S13]  /*0df0*/  ISETP.GE.AND P0, PT, R0, 0x40, PT ;  /* 0x000000400000780c */ /* 0x000fda0003f06270 */
[----:B0-----:R-:W-:Y:S05]  /*0e00*/  @!P0 BRA `(.L_x_0) ;  /* 0x0000020000b48947 */ /* 0x001fea0003800000 */
[----:B------:R-:W-:Y:S01]  /*0e10*/  IABS R17, R6 ;  /* 0x0000000600117213 */ /* 0x000fe20000000000 */
[----:B------:R-:W-:Y:S01]  /*0e20*/  ULDC UR5, c[0x0][0x234] ;  /* 0x00008d0000057ab9 */ /* 0x000fe20000000800 */
[----:B------:R-:W-:Y:S01]  /*0e30*/  IABS R9, R7 ;  /* 0x0000000700097213 */ /* 0x000fe20000000000 */
[----:B------:R-:W-:Y:S01]  /*0e40*/  ULDC UR60, c[0x0][0x23c] ;  /* 0x00008f00003c7ab9 */ /* 0x000fe20000000800 */
[----:B------:R-:W0:Y:S01]  /*0e50*/  I2F.RP R3, R17 ;  /* 0x0000001100037306 */ /* 0x000e220000209400 */
[----:B------:R-:W-:Y:S01]  /*0e60*/  SHF.R.S32.HI R103, RZ, 0x1f, R0 ;  /* 0x0000001fff677819 */ /* 0x000fe20000011400 */
[----:B------:R-:W-:Y:S01]  /*0e70*/  ULDC.64 UR8, c[0x0][0x210] ;  /* 0x0000840000087ab9 */ /* 0x000fe20000000a00 */
[----:B------:R-:W-:Y:S01]  /*0e80*/  LOP3.LUT R53, R2, 0x3f, RZ, 0xc0, !PT ;  /* 0x0000003f02357812 */ /* 0x000fe200078ec0ff */
[----:B------:R-:W-:Y:S01]  /*0e90*/  ULDC.64 UR10, c[0x0][0x218] ;  /* 0x00008600000a7ab9 */ /* 0x000fe20000000a00 */
[----:B------:R-:W-:Y:S01]  /*0ea0*/  LEA.HI R103, R103, R0, RZ, 0x6 ;  /* 0x0000000067677211 */ /* 0x000fe200078f30ff */
[----:B------:R-:W1:Y:S01]  /*0eb0*/  LDC R102, c[0x0][0x238] ;  /* 0x00008e00ff667b82 */ /* 0x000e620000000800 */
[----:B------:R-:W-:Y:S01]  /*0ec0*/  USHF.R.U32.HI UR20, URZ, 0x4, UR4 ;  /* 0x000000043f147899 */ /* 0x000fe20008011604 */
[----:B------:R-:W2:Y:S01]  /*0ed0*/  I2F.RP R8, R9 ;  /* 0x0000000900087306 */ /* 0x000ea20000209400 */
[----:B------:R-:W-:Y:S01]  /*0ee0*/  IMAD.MOV.U32 R251, RZ, RZ, RZ ;  /* 0x000000fffffb7224 */ /* 0x000fe200078e00ff */
[----:B------:R-:W-:Y:S01]  /*0ef0*/  UMOV UR23, 0x40000040 ;  /* 0x4000004000177882 */ /* 0x000fe20000000000 */
[----:B------:R-:W-:-:S05]  /*0f00*/  USGXT.U32 UR20, UR20, 0xe ;  /* 0x0000000e1414789a */ /* 0x000fca0008000000 */
[----:B0-----:R-:W0:Y:S08]  /*0f10*/  MUFU.RCP R3, R3 ;  /* 0x0000000300037308 */ /* 0x001e300000001000 */
[----:B--2---:R-:W2:Y:S01]  /*0f20*/  MUFU.RCP R8, R8 ;  /* 0x0000000800087308 */ /* 0x004ea20000001000 */
[----:B0-----:R-:W-:-:S07]  /*0f30*/  VIADD R12, R3, 0xffffffe ;  /* 0x0ffffffe030c7836 */ /* 0x001fce0000000000 */
[----:B------:R0:W3:Y:S01]  /*0f40*/  F2I.FTZ.U32.TRUNC.NTZ R13, R12 ;  /* 0x0000000c000d7305 */ /* 0x0000e2000021f000 */
[----:B--2---:R-:W-:-:S07]  /*0f50*/  VIADD R14, R8, 0xffffffe ;  /* 0x0ffffffe080e7836 */ /* 0x004fce0000000000 */
[----:B------:R2:W4:Y:S01]  /*0f60*/  F2I.FTZ.U32.TRUNC.NTZ R15, R14 ;  /* 0x0000000e000f7305 */ /* 0x000522000021f000 */
[----:B0-----:R-:W-:Y:S02]  /*0f70*/  IMAD.MOV.U32 R12, RZ, RZ, RZ ;  /* 0x000000ffff0c7224 */ /* 0x001fe400078e00ff */
[----:B---3--:R-:W-:Y:S02]  /*0f80*/  IMAD.MOV R16, RZ, RZ, -R13 ;  /* 0x000000ffff107224 */ /* 0x008fe400078e0a0d */
[----:B--2---:R-:W-:Y:S02]  /*0f90*/  IMAD.MOV.U32 R14, RZ, RZ, RZ ;  /* 0x000000ffff0e7224 */ /* 0x004fe400078e00ff */
[----:B------:R-:W-:Y:S01]  /*0fa0*/  IMAD R11, R16, R17, RZ ;  /* 0x00000011100b7224 */ /* 0x000fe200078e02ff */
[----:B------:R-:W-:-:S03]  /*0fb0*/  SHF.R.U32.HI R16, RZ, 0x6, R2 ;  /* 0x00000006ff107819 */ /* 0x000fc60000011602 */
[----:B------:R-:W-:Y:S01]  /*0fc0*/  IMAD.HI.U32 R13, R13, R11, R12 ;  /* 0x0000000b0d0d7227 */ /* 0x000fe200078e000c */
[----:B------:R-:W-:Y:S02]  /*0fd0*/  IABS R12, R5 ;  /* 0x00000005000c7213 */ /* 0x000fe40000000000 */
[----:B------:R-:W-:Y:S01]  /*0fe0*/  SGXT.U32 R3, R16, 0x1 ;  /* 0x000000011003781a */ /* 0x000fe20000000000 */
[----:B----4-:R-:W-:Y:S01]  /*0ff0*/  IMAD.MOV R0, RZ, RZ, -R15 ;  /* 0x000000ffff007224 */ /* 0x010fe200078e0a0f */
[----:B------:R-:W-:Y:S01]  /*1000*/  IABS R16, R10 ;  /* 0x0000000a00107213 */ /* 0x000fe20000000000 */
[----:B------:R-:W-:Y:S01]  /*1010*/  IMAD.HI.U32 R8, R13, R12, RZ ;  /* 0x0000000c0d087227 */ /* 0x000fe200078e00ff */
[----:B------:R-:W-:-:S03]  /*1020*/  LOP3.LUT R3, R4, R3, RZ, 0xfc, !PT ;  /* 0x0000000304037212 */ /* 0x000fc600078efcff */
[----:B------:R-:W-:Y:S01]  /*1030*/  IMAD.MOV R8, RZ, RZ, -R8 ;  /* 0x000000ffff087224 */ /* 0x000fe200078e0a08 */
[----:B------:R-:W-:Y:S01]  /*1040*/  LOP3.LUT R18, R3, 0xfe, RZ, 0xfc, !PT ;  /* 0x000000fe03127812 */ /* 0x000fe200078efcff */
[----:B------:R-:W-:Y:S01]  /*1050*/  IMAD R11, R0, R9, RZ ;  /* 0x00000009000b7224 */ /* 0x000fe200078e02ff */
[----:B------:R-:W-:Y:S01]  /*1060*/  IABS R36, R3 ;  /* 0x0000000300247213 */ /* 0x000fe20000000000 */
[----:B------:R-:W-:Y:S01]  /*1070*/  IMAD R8, R17, R8, R12 ;  /* 0x0000000811087224 */ /* 0x000fe200078e020c */
[----:B------:R-:W-:Y:S01]  /*1080*/  IABS R142, R18 ;  /* 0x00000012008e7213 */ /* 0x000fe20000000000 */
[----:B------:R-:W-:Y:S01]  /*1090*/  IMAD.HI.U32 R13, R13, R16, RZ ;  /* 0x000000100d0d7227 */ /* 0x000fe200078e00ff */
[----:B------:R-:W-:Y:S02]  /*10a0*/  ISETP.GE.AND P6, PT, R18, RZ, PT ;  /* 0x000000ff1200720c */ /* 0x000fe40003fc6270 */
[----:B------:R-:W-:Y:S01]  /*10b0*/  ISETP.GT.U32.AND P0, PT, R17, R8, PT ;  /* 0x000000081100720c */ /* 0x000fe20003f04070 */
[----:B------:R-:W-:Y:S01]  /*10c0*/  IMAD.HI.U32 R0, R15, R11, R14 ;  /* 0x0000000b0f007227 */ /* 0x000fe200078e000e */
[----:B------:R-:W-:-:S02]  /*10d0*/  LOP3.LUT R15, R3, 0xfc, RZ, 0xfc, !PT ;  /* 0x000000fc030f7812 */ /* 0x000fc400078efcff */
[C---:B------:R-:W-:Y:S01]  /*10e0*/  LOP3.LUT R18, R3.reuse, 0xf8, RZ, 0xfc, !PT ;  /* 0x000000f803127812 */ /* 0x040fe200078efcff */
[----:B------:R-:W-:Y:S01]  /*10f0*/  IMAD.MOV R11, RZ, RZ, -R13 ;  /* 0x000000ffff0b7224 */ /* 0x000fe200078e0a0d */
[----:B------:R-:W-:Y:S01]  /*1100*/  IABS R38, R15 ;  /* 0x0000000f00267213 */ /* 0x000fe20000000000 */
[----:B------:R-:W-:Y:S01]  /*1110*/  IMAD.HI.U32 R13, R0, R36, RZ ;  /* 0x00000024000d7227 */ /* 0x000fe200078e00ff */
[----:B------:R-:W-:Y:S02]  /*1120*/  IABS R40, R18 ;  /* 0x0000001200287213 */ /* 0x000fe40000000000 */
[----:B------:R-:W-:Y:S01]  /*1130*/  LOP3.LUT R19, R3, 0xc8, RZ, 0xfc, !PT ;  /* 0x000000c803137812 */ /* 0x000fe200078efcff */
[----:B------:R-:W-:Y:S01]  /*1140*/  IMAD R12, R17, R11, R16 ;  /* 0x0000000b110c7224 */ /* 0x000fe200078e0210 */
[----:B------:R-:W-:Y:S01]  /*1150*/  LOP3.LUT R16, R3, 0xfa, RZ, 0xfc, !PT ;  /* 0x000000fa03107812 */ /* 0x000fe200078efcff */
[----:B------:R-:W-:Y:S01]  /*1160*/  @!P0 IMAD.IADD R8, R8, 0x1, -R17 ;  /* 0x0000000108088824 */ /* 0x000fe200078e0a11 */
[----:B------:R-:W-:Y:S01]  /*1170*/  ISETP.GE.AND P0, PT, R15, RZ, PT ;  /* 0x000000ff0f00720c */ /* 0x000fe20003f06270 */
[----:B------:R-:W-:Y:S01]  /*1180*/  IMAD.HI.U32 R11, R0, R142, RZ ;  /* 0x0000008e000b7227 */ /* 0x000fe200078e00ff */
[----:B------:R-:W-:-:S02]  /*1190*/  ISETP.GT.U32.AND P1, PT, R17, R12, PT ;  /* 0x0000000c1100720c */ /* 0x000fc40003f24070 */
[----:B------:R-:W-:Y:S01]  /*11a0*/  ISETP.GT.U32.AND P3, PT, R17, R8, PT ;  /* 0x000000081100720c */ /* 0x000fe20003f64070 */
[----:B------:R-:W-:Y:S01]  /*11b0*/  IMAD.MOV R11, RZ, RZ, -R11 ;  /* 0x000000ffff0b7224 */ /* 0x000fe200078e0a0b */
[----:B------:R-:W-:Y:S01]  /*11c0*/  IABS R140, R16 ;  /* 0x00000010008c7213 */ /* 0x000fe20000000000 */
[----:B------:R-:W-:Y:S01]  /*11d0*/  IMAD.MOV R13, RZ, RZ, -R13 ;  /* 0x000000ffff0d7224 */ /* 0x000fe200078e0a0d */
[----:B------:R-:W-:Y:S01]  /*11e0*/  LOP3.LUT R15, R3, 0xee, RZ, 0xfc, !PT ;  /* 0x000000ee030f7812 */ /* 0x000fe200078efcff */
[C---:B------:R-:W-:Y:S01]  /*11f0*/  IMAD R142, R9.reuse, R11, R142 ;  /* 0x0000000b098e7224 */ /* 0x040fe200078e028e */
[----:B------:R-:W-:Y:S01]  /*1200*/  IABS R64, R19 ;  /* 0x0000001300407213 */ /* 0x000fe20000000000 */
[C---:B------:R-:W-:Y:S01]  /*1210*/  IMAD R36, R9.reuse, R13, R36 ;  /* 0x0000000d09247224 */ /* 0x040fe200078e0224 */
[----:B------:R-:W-:Y:S01]  /*1220*/  IABS R134, R15 ;  /* 0x0000000f00867213 */ /* 0x000fe20000000000 */
[----:B------:R-:W-:Y:S01]  /*1230*/  IMAD.HI.U32 R11, R0, R38, RZ ;  /* 0x00000026000b7227 */ /* 0x000fe200078e00ff */
[----:B------:R-:W-:-:S02]  /*1240*/  ISETP.GT.U32.AND P4, PT, R9, R142, PT ;  /* 0x0000008e0900720c */ /* 0x000fc40003f84070 */
[----:B------:R-:W-:Y:S01]  /*1250*/  ISETP.GT.U32.AND P5, PT, R9, R36, PT ;  /* 0x000000240900720c */ /* 0x000fe20003fa4070 */
[--C-:B------:R-:W-:Y:S01]  /*1260*/  @!P1 IMAD.IADD R12, R12, 0x1, -R17.reuse ;  /* 0x000000010c0c9824 */ /* 0x100fe200078e0a11 */
[----:B------:R-:W-:Y:S01]  /*1270*/  ISETP.GE.AND P1, PT, R5, RZ, PT ;  /* 0x000000ff0500720c */ /* 0x000fe20003f26270 */
[----:B------:R-:W-:Y:S01]  /*1280*/  @!P3 IMAD.IADD R8, R8, 0x1, -R17 ;  /* 0x000000010808b824 */ /* 0x000fe200078e0a11 */
[----:B------:R-:W-:Y:S01]  /*1290*/  ISETP.GE.AND P3, PT, R10, RZ, PT ;  /* 0x000000ff0a00720c */ /* 0x000fe20003f66270 */
[----:B------:R-:W-:Y:S01]  /*12a0*/  IMAD.MOV R14, RZ, RZ, -R11 ;  /* 0x000000ffff0e7224 */ /* 0x000fe200078e0a0b */
[----:B------:R-:W-:Y:S01]  /*12b0*/  ISETP.GT.U32.AND P2, PT, R17, R12, PT ;  /* 0x0000000c1100720c */ /* 0x000fe20003f44070 */
[----:B------:R-:W-:Y:S01]  /*12c0*/  IMAD.HI.U32 R11, R0, R40, RZ ;  /* 0x00000028000b7227 */ /* 0x000fe200078e00ff */
[C---:B------:R-:W-:Y:S02]  /*12d0*/  LOP3.LUT R20, R3.reuse, 0x2a, RZ, 0xfc, !PT ;  /* 0x0000002a03147812 */ /* 0x040fe400078efcff */
[----:B------:R-:W-:Y:S01]  /*12e0*/  LOP3.LUT R22, R3, 0x26, RZ, 0xfc, !PT ;  /* 0x0000002603167812 */ /* 0x000fe200078efcff */
[----:B------:R-:W-:Y:S01]  /*12f0*/  @!P4 IMAD.IADD R142, R142, 0x1, -R9 ;  /* 0x000000018e8ec824 */ /* 0x000fe200078e0a09 */
[----:B------:R-:W-:Y:S01]  /*1300*/  IABS R162, R20 ;  /* 0x0000001400a27213 */ /* 0x000fe20000000000 */
[----:B------:R-:W-:Y:S01]  /*1310*/  IMAD.MOV R11, RZ, RZ, -R11 ;  /* 0x000000ffff0b7224 */ /* 0x000fe200078e0a0b */
[----:B------:R-:W-:Y:S01]  /*1320*/  IABS R158, R22 ;  /* 0x00000016009e7213 */ /* 0x000fe20000000000 */
[C---:B------:R-:W-:Y:S01]  /*1330*/  IMAD R38, R9.reuse, R14, R38 ;  /* 0x0000000e09267224 */ /* 0x040fe200078e0226 */
[----:B------:R-:W-:Y:S01]  /*1340*/  ISETP.GT.U32.AND P4, PT, R9, R142, PT ;  /* 0x0000008e0900720c */ /* 0x000fe20003f84070 */
[----:B------:R-:W-:Y:S01]  /*1350*/  @!P5 IMAD.IADD R36, R36, 0x1, -R9 ;  /* 0x000000012424d824 */ /* 0x000fe200078e0a09 */
[----:B------:R-:W-:Y:S01]  /*1360*/  LOP3.LUT R14, R3, 0xf2, RZ, 0xfc, !PT ;  /* 0x000000f2030e7812 */ /* 0x000fe200078efcff */
[----:B------:R-:W-:Y:S01]  /*1370*/  @!P2 IMAD.IADD R12, R12, 0x1, -R17 ;  /* 0x000000010c0ca824 */ /* 0x000fe200078e0a11 */
[----:B------:R-:W-:Y:S01]  /*1380*/  ISETP.NE.AND P2, PT, R6, RZ, PT ;  /* 0x000000ff0600720c */ /* 0x000fe20003f45270 */
[C---:B------:R-:W-:Y:S01]  /*1390*/  IMAD R40, R9.reuse, R11, R40 ;  /* 0x0000000b09287224 */ /* 0x040fe200078e0228 */
[----:B------:R-:W-:Y:S01]  /*13a0*/  LOP3.LUT R11, RZ, R6, RZ, 0x33, !PT ;  /* 0x00000006ff0b7212 */ /* 0x000fe200078e33ff */
[----:B------:R-:W-:Y:S01]  /*13b0*/  @!P1 IMAD.MOV R8, RZ, RZ, -R8 ;  /* 0x000000ffff089224 */ /* 0x000fe200078e0a08 */
[C---:B------:R-:W-:Y:S01]  /*13c0*/  ISETP.GT.U32.AND P5, PT, R9.reuse, R36, PT ;  /* 0x000000240900720c */ /* 0x040fe20003fa4070 */
[----:B------:R-:W-:Y:S01]  /*13d0*/  @!P3 IMAD.MOV R12, RZ, RZ, -R12 ;  /* 0x000000ffff0cb224 */ /* 0x000fe200078e0a0c */
[----:B------:R-:W-:Y:S01]  /*13e0*/  ISETP.GT.U32.AND P1, PT, R9, R38, PT ;  /* 0x000000260900720c */ /* 0x000fe20003f24070 */
[----:B------:R-:W-:Y:S01]  /*13f0*/  IMAD.HI.U32 R13, R0, R140, RZ ;  /* 0x0000008c000d7227 */ /* 0x000fe200078e00ff */
[----:B------:R-:W-:-:S02]  /*1400*/  SEL R8, R11, R8, !P2 ;  /* 0x000000080b087207 */ /* 0x000fc40005000000 */
[----:B------:R-:W-:Y:S01]  /*1410*/  SEL R6, R11, R12, !P2 ;  /* 0x0000000c0b067207 */ /* 0x000fe20005000000 */
[----:B------:R-:W-:Y:S01]  /*1420*/  IMAD.MOV R13, RZ, RZ, -R13 ;  /* 0x000000ffff0d7224 */ /* 0x000fe200078e0a0d */
[----:B------:R-:W-:Y:S01]  /*1430*/  ISETP.GE.AND P2, PT, R3, RZ, PT ;  /* 0x000000ff0300720c */ /* 0x000fe20003f46270 */
[--C-:B------:R-:W-:Y:S01]  /*1440*/  @!P4 IMAD.IADD R142, R142, 0x1, -R9.reuse ;  /* 0x000000018e8ec824 */ /* 0x100fe200078e0a09 */
[C---:B------:R-:W-:Y:S01]  /*1450*/  ISETP.GT.U32.AND P4, PT, R9.reuse, R40, PT ;  /* 0x000000280900720c */ /* 0x040fe20003f84070 */
[----:B------:R-:W-:Y:S01]  /*1460*/  IMAD R140, R9, R13, R140 ;  /* 0x0000000d098c7224 */ /* 0x000fe200078e028c */
[C---:B------:R-:W-:Y:S01]  /*1470*/  LOP3.LUT R13, R3.reuse, 0xf6, RZ, 0xfc, !PT ;  /* 0x000000f6030d7812 */ /* 0x040fe200078efcff */
[--C-:B------:R-:W-:Y:S01]  /*1480*/  @!P5 IMAD.IADD R36, R36, 0x1, -R9.reuse ;  /* 0x000000012424d824 */ /* 0x100fe200078e0a09 */
[----:B------:R-:W-:Y:S01]  /*1490*/  LOP3.LUT R12, R3, 0xf4, RZ, 0xfc, !PT ;  /* 0x000000f4030c7812 */ /* 0x000fe200078efcff */
[----:B------:R-:W-:Y:S01]  /*14a0*/  @!P1 IMAD.IADD R38, R38, 0x1, -R9 ;  /* 0x0000000126269824 */ /* 0x000fe200078e0a09 */
[----:B------:R-:W-:Y:S01]  /*14b0*/  IABS R138, R13 ;  /* 0x0000000d008a7213 */ /* 0x000fe20000000000 */
[----:B------:R-:W-:Y:S01]  /*14c0*/  @!P6 IMAD.MOV R142, RZ, RZ, -R142 ;  /* 0x000000ffff8ee224 */ /* 0x000fe200078e0a8e */
[----:B------:R-:W-:-:S02]  /*14d0*/  ISETP.GT.U32.AND P3, PT, R9, R140, PT ;  /* 0x0000008c0900720c */ /* 0x000fc40003f64070 */
[----:B------:R-:W-:Y:S01]  /*14e0*/  IABS R42, R12 ;  /* 0x0000000c002a7213 */ /* 0x000fe20000000000 */
[----:B------:R-:W-:Y:S01]  /*14f0*/  @!P2 IMAD.MOV R36, RZ, RZ, -R36 ;  /* 0x000000ffff24a224 */ /* 0x000fe200078e0a24 */
[----:B------:R-:W-:Y:S01]  /*1500*/  ISETP.GT.U32.AND P2, PT, R9, R38, PT ;  /* 0x000000260900720c */ /* 0x000fe20003f44070 */
[----:B------:R-:W-:Y:S01]  /*1510*/  IMAD.HI.U32 R11, R0, R138, RZ ;  /* 0x0000008a000b7227 */ /* 0x000fe200078e00ff */
[----:B------:R-:W-:Y:S02]  /*1520*/  IABS R136, R14 ;  /* 0x0000000e00887213 */ /* 0x000fe40000000000 */
[----:B------:R-:W-:Y:S01]  /*1530*/  ISETP.GE.AND P5, PT, R16, RZ, PT ;  /* 0x000000ff1000720c */ /* 0x000fe20003fa6270 */
[----:B------:R-:W-:Y:S01]  /*1540*/  IMAD.MOV R11, RZ, RZ, -R11 ;  /* 0x000000ffff0b7224 */ /* 0x000fe200078e0a0b */
[----:B------:R-:W-:Y:S01]  /*1550*/  ISETP.GE.AND P6, PT, R13, RZ, PT ;  /* 0x000000ff0d00720c */ /* 0x000fe20003fc6270 */
[----:B------:R-:W-:Y:S01]  /*1560*/  @!P4 IMAD.IADD R40, R40, 0x1, -R9 ;  /* 0x000000012828c824 */ /* 0x000fe200078e0a09 */
[----:B------:R-:W-:Y:S01]  /*1570*/  LOP3.LUT R13, R3, 0xf0, RZ, 0xfc, !PT ;  /* 0x000000f0030d7812 */ /* 0x000fe200078efcff */
[C---:B------:R-:W-:Y:S01]  /*1580*/  IMAD R138, R9.reuse, R11, R138 ;  /* 0x0000000b098a7224 */ /* 0x040fe200078e028a */
[----:B------:R-:W-:Y:S01]  /*1590*/  ISETP.GE.AND P1, PT, R18, RZ, PT ;  /* 0x000000ff1200720c */ /* 0x000fe20003f26270 */
[----:B------:R-:W-:Y:S01]  /*15a0*/  IMAD.HI.U32 R11, R0, R42, RZ ;  /* 0x0000002a000b7227 */ /* 0x000fe200078e00ff */
[----:B------:R-:W-:-:S02]  /*15b0*/  ISETP.GT.U32.AND P4, PT, R9, R40, PT ;  /* 0x000000280900720c */ /* 0x000fc40003f84070 */
[----:B------:R-:W-:Y:S01]  /*15c0*/  IABS R44, R13 ;  /* 0x0000000d002c7213 */ /* 0x000fe20000000000 */
[--C-:B------:R-:W-:Y:S01]  /*15d0*/  @!P2 IMAD.IADD R38, R38, 0x1, -R9.reuse ;  /* 0x000000012626a824 */ /* 0x100fe200078e0a09 */
[----:B------:R-:W-:Y:S01]  /*15e0*/  ISETP.GT.U32.AND P2, PT, R9, R138, PT ;  /* 0x0000008a0900720c */ /* 0x000fe20003f44070 */
[----:B------:R-:W-:Y:S01]  /*15f0*/  @!P3 IMAD.IADD R140, R140, 0x1, -R9 ;  /* 0x000000018c8cb824 */ /* 0x000fe200078e0a09 */
[C---:B------:R-:W-:Y:S01]  /*1600*/  LOP3.LUT R16, R3.reuse, 0xe0, RZ, 0xfc, !PT ;  /* 0x000000e003107812 */ /* 0x040fe200078efcff */
[----:B------:R-:W-:Y:S01]  /*1610*/  IMAD.MOV R11, RZ, RZ, -R11 ;  /* 0x000000ffff0b7224 */ /* 0x000fe200078e0a0b */
[----:B------:R-:W-:Y:S01]  /*1620*/  LOP3.LUT R17, R3, 0xcc, RZ, 0xfc, !PT ;  /* 0x000000cc03117812 */ /* 0x000fe200078efcff */
[----:B------:R-:W-:Y:S01]  /*1630*/  @!P0 IMAD.MOV R38, RZ, RZ, -R38 ;  /* 0x000000ffff268224 */ /* 0x000fe200078e0a26 */
[C---:B------:R-:W-:Y:S01]  /*1640*/  ISETP.GT.U32.AND P3, PT, R9.reuse, R140, PT ;  /* 0x0000008c0900720c */ /* 0x040fe20003f64070 */
[C---:B------:R-:W-:Y:S01]  /*1650*/  IMAD R42, R9.reuse, R11, R42 ;  /* 0x0000000b092a7224 */ /* 0x040fe200078e022a */
[----:B------:R-:W-:Y:S01]  /*1660*/  IABS R52, R16 ;  /* 0x0000001000347213 */ /* 0x000fe20000000000 */
[----:B------:R-:W-:Y:S01]  /*1670*/  @!P4 IMAD.IADD R40, R40, 0x1, -R9 ;  /* 0x000000012828c824 */ /* 0x000fe200078e0a09 */
[----:B------:R-:W-:Y:S01]  /*1680*/  IABS R62, R17 ;  /* 0x00000011003e7213 */ /* 0x000fe20000000000 */
[----:B------:R-:W-:Y:S01]  /*1690*/  IMAD.HI.U32 R11, R0, R136, RZ ;  /* 0x00000088000b7227 */ /* 0x000fe200078e00ff */
[----:B------:R-:W-:-:S02]  /*16a0*/  ISETP.GT.U32.AND P4, PT, R9, R42, PT ;  /* 0x0000002a0900720c */ /* 0x000fc40003f84070 */
[C---:B------:R-:W-:Y:S01]  /*16b0*/  LOP3.LUT R18, R3.reuse, 0xca, RZ, 0xfc, !PT ;  /* 0x000000ca03127812 */ /* 0x040fe200078efcff */
[----:B------:R-:W-:Y:S01]  /*16c0*/  @!P2 IMAD.IADD R138, R138, 0x1, -R9 ;  /* 0x000000018a8aa824 */ /* 0x000fe200078e0a09 */
[----:B------:R-:W-:Y:S01]  /*16d0*/  ISETP.GE.AND P2, PT, R14, RZ, PT ;  /* 0x000000ff0e00720c */ /* 0x000fe20003f46270 */
[----:B------:R-:W-:Y:S01]  /*16e0*/  IMAD.MOV R11, RZ, RZ, -R11 ;  /* 0x000000ffff0b7224 */ /* 0x000fe200078e0a0b */
[----:B------:R-:W-:Y:S01]  /*16f0*/  LOP3.LUT R14, R3, 0xe8, RZ, 0xfc, !PT ;  /* 0x000000e8030e7812 */ /* 0x000fe200078efcff */
[----:B------:R-:W-:Y:S01]  /*1700*/  @!P3 IMAD.IADD R140, R140, 0x1, -R9 ;  /* 0x000000018c8cb824 */ /* 0x000fe200078e0a09 */
[C---:B------:R-:W-:Y:S01]  /*1710*/  ISETP.GT.U32.AND P0, PT, R9.reuse, R138, PT ;  /* 0x0000008a0900720c */ /* 0x040fe20003f04070 */
[----:B------:R-:W-:Y:S01]  /*1720*/  IMAD R136, R9, R11, R136 ;  /* 0x0000000b09887224 */ /* 0x000fe200078e0288 */
[----:B------:R-:W-:Y:S01]  /*1730*/  ISETP.GE.AND P3, PT, R12, RZ, PT ;  /* 0x000000ff0c00720c */ /* 0x000fe20003f66270 */
[----:B------:R-:W-:Y:S01]  /*1740*/  IMAD.HI.U32 R12, R0, R134, RZ ;  /* 0x00000086000c7227 */ /* 0x000fe200078e00ff */
[----:B------:R-:W-:-:S02]  /*1750*/  IABS R48, R14 ;  /* 0x0000000e00307213 */ /* 0x000fc40000000000 */
[----:B------:R-:W-:Y:S01]  /*1760*/  IABS R116, R18 ;  /* 0x0000001200747213 */ /* 0x000fe20000000000 */
[--C-:B------:R-:W-:Y:S01]  /*1770*/  @!P4 IMAD.IADD R42, R42, 0x1, -R9.reuse ;  /* 0x000000012a2ac824 */ /* 0x100fe200078e0a09 */
[----:B------:R-:W-:Y:S01]  /*1780*/  LOP3.LUT R27, R3, 0x16, RZ, 0xfc, !PT ;  /* 0x00000016031b7812 */ /* 0x000fe200078efcff */
[----:B------:R-:W-:Y:S01]  /*1790*/  @!P5 IMAD.MOV R140, RZ, RZ, -R140 ;  /* 0x000000ffff8cd224 */ /* 0x000fe200078e0a8c */
[C---:B------:R-:W-:Y:S01]  /*17a0*/  ISETP.GT.U32.AND P5, PT, R9.reuse, R136, PT ;  /* 0x000000880900720c */ /* 0x040fe20003fa4070 */
[----:B------:R-:W-:Y:S01]  /*17b0*/  IMAD.MOV R12, RZ, RZ, -R12 ;  /* 0x000000ffff0c7224 */ /* 0x000fe200078e0a0c */
[----:B------:R-:W-:Y:S01]  /*17c0*/  ISETP.GT.U32.AND P4, PT, R9, R42, PT ;  /* 0x0000002a0900720c */ /* 0x000fe20003f84070 */
[----:B------:R-:W-:Y:S01]  /*17d0*/  IMAD.HI.U32 R11, R0, R44, RZ ;  /* 0x0000002c000b7227 */ /* 0x000fe200078e00ff */
[----:B------:R-:W-:Y:S02]  /*17e0*/  LOP3.LUT R29, R3, 0x14, RZ, 0xfc, !PT ;  /* 0x00000014031d7812 */ /* 0x000fe400078efcff */
[----:B------:R-:W-:Y:S01]  /*17f0*/  IABS R144, R27 ;  /* 0x0000001b00907213 */ /* 0x000fe20000000000 */
[----:B------:R-:W-:Y:S01]  /*1800*/  @!P0 IMAD.IADD R138, R138, 0x1, -R9 ;  /* 0x000000018a8a8824 */ /* 0x000fe200078e0a09 */
[----:B------:R-:W-:Y:S01]  /*1810*/  ISETP.GE.AND P0, PT, R15, RZ, PT ;  /* 0x000000ff0f00720c */ /* 0x000fe20003f06270 */
[----:B------:R-:W-:Y:S01]  /*1820*/  IMAD R134, R9, R12, R134 ;  /* 0x0000000c09867224 */ /* 0x000fe200078e0286 */
[C---:B------:R-:W-:Y:S01]  /*1830*/  LOP3.LUT R12, R3.reuse, 0xea, RZ, 0xfc, !PT ;  /* 0x000000ea030c7812 */ /* 0x040fe200078efcff */
[----:B------:R-:W-:Y:S01]  /*1840*/  IMAD.MOV R11, RZ, RZ, -R11 ;  /* 0x000000ffff0b7224 */ /* 0x000fe200078e0a0b */
[----:B------:R-:W-:Y:S01]  /*1850*/  LOP3.LUT R15, R3, 0xe2, RZ, 0xfc, !PT ;  /* 0x000000e2030f7812 */ /* 0x000fe200078efcff */
[----:B------:R-:W-:Y:S01]  /*1860*/  @!P6 IMAD.MOV R138, RZ, RZ, -R138 ;  /* 0x000000ffff8ae224 */ /* 0x000fe200078e0a8a */
[C---:B------:R-:W-:Y:S01]  /*1870*/  ISETP.GT.U32.AND P6, PT, R9.reuse, R134, PT ;  /* 0x000000860900720c */ /* 0x040fe20003fc4070 */
[C---:B------:R-:W-:Y:S01]  /*1880*/  IMAD R44, R9.reuse, R11, R44 ;  /* 0x0000000b092c7224 */ /* 0x040fe200078e022c */
[----:B------:R-:W-:Y:S01]  /*1890*/  IABS R132, R12 ;  /* 0x0000000c00847213 */ /* 0x000fe20000000000 */
[--C-:B------:R-:W-:Y:S01]  /*18a0*/  @!P5 IMAD.IADD R136, R136, 0x1, -R9.reuse ;  /* 0x000000018888d824 */ /* 0x100fe200078e0a09 */
[----:B------:R-:W-:Y:S01]  /*18b0*/  IABS R128, R15 ;  /* 0x0000000f00807213 */ /* 0x000fe20000000000 */
[----:B------:R-:W-:Y:S01]  /*18c0*/  @!P4 IMAD.IADD R42, R42, 0x1, -R9 ;  /* 0x000000012a2ac824 */ /* 0x000fe200078e0a09 */
[C---:B------:R-:W-:Y:S01]  /*18d0*/  ISETP.GT.U32.AND P4, PT, R9.reuse, R44, PT ;  /* 0x0000002c0900720c */ /* 0x040fe20003f84070 */
[----:B------:R-:W-:Y:S01]  /*18e0*/  @!P1 IMAD.MOV R40, RZ, RZ, -R40 ;  /* 0x000000ffff289224 */ /* 0x000fe200078e0a28 */
[----:B------:R-:W-:Y:S01]  /*18f0*/  ISETP.GT.U32.AND P5, PT, R9, R136, PT ;  /* 0x000000880900720c */ /* 0x000fe20003fa4070 */
[----:B------:R-:W-:Y:S01]  /*1900*/  @!P3 IMAD.MOV R42, RZ, RZ, -R42 ;  /* 0x000000ffff2ab224 */ /* 0x000fe200078e0a2a */
[----:B------:R-:W-:-:S02]  /*1910*/  ISETP.GE.AND P1, PT, R13, RZ, PT ;  /* 0x000000ff0d00720c */ /* 0x000fc40003f26270 */
[C---:B------:R-:W-:Y:S01]  /*1920*/  LOP3.LUT R13, R3.reuse, 0xec, RZ, 0xfc, !PT ;  /* 0x000000ec030d7812 */ /* 0x040fe200078efcff */
[--C-:B------:R-:W-:Y:S01]  /*1930*/  @!P6 IMAD.IADD R134, R134, 0x1, -R9.reuse ;  /* 0x000000018686e824 */ /* 0x100fe200078e0a09 */
[----:B------:R-:W-:Y:S02]  /*1940*/  LOP3.LUT R31, R3, 0x12, RZ, 0xfc, !PT ;  /* 0x00000012031f7812 */ /* 0x000fe400078efcff */
[----:B------:R-:W-:Y:S02]  /*1950*/  IABS R46, R13 ;  /* 0x0000000d002e7213 */ /* 0x000fe40000000000 */
[----:B------:R-:W-:Y:S01]  /*1960*/  ISETP.GT.U32.AND P6, PT, R9, R134, PT ;  /* 0x000000860900720c */ /* 0x000fe20003fc4070 */
[--C-:B------:R-:W-:Y:S01]  /*1970*/  @!P4 IMAD.IADD R44, R44, 0x1, -R9.reuse ;  /* 0x000000012c2cc824 */ /* 0x100fe200078e0a09 */
[----:B------:R-:W-:Y:S01]  /*1980*/  ISETP.GE.AND P3, PT, R13, RZ, PT ;  /* 0x000000ff0d00720c */ /* 0x000fe20003f66270 */
[----:B------:R-:W-:Y:S01]  /*1990*/  @!P5 IMAD.IADD R136, R136, 0x1, -R9 ;  /* 0x000000018888d824 */ /* 0x000fe200078e0a09 */
[----:B------:R-:W-:Y:S01]  /*19a0*/  ISETP.GE.AND P5, PT, R12, RZ, PT ;  /* 0x000000ff0c00720c */ /* 0x000fe20003fa6270 */
[----:B------:R-:W-:Y:S01]  /*19b0*/  IMAD.HI.U32 R12, R0, R48, RZ ;  /* 0x00000030000c7227 */ /* 0x000fe200078e00ff */
[----:B------:R-:W-:-:S02]  /*19c0*/  ISETP.GT.U32.AND P4, PT, R9, R44, PT ;  /* 0x0000002c0900720c */ /* 0x000fc40003f84070 */
[C---:B------:R-:W-:Y:S01]  /*19d0*/  LOP3.LUT R33, R3.reuse, 0x10, RZ, 0xfc, !PT ;  /* 0x0000001003217812 */ /* 0x040fe200078efcff */
[----:B------:R-:W-:Y:S01]  /*19e0*/  IMAD.HI.U32 R11, R0, R46, RZ ;  /* 0x0000002e000b7227 */ /* 0x000fe200078e00ff */
[C---:B------:R-:W-:Y:S02]  /*19f0*/  LOP3.LUT R37, R3.reuse, 0xe, RZ, 0xfc, !PT ;  /* 0x0000000e03257812 */ /* 0x040fe400078efcff */
[----:B------:R-:W-:Y:S01]  /*1a00*/  LOP3.LUT R39, R3, 0xc, RZ, 0xfc, !PT ;  /* 0x0000000c03277812 */ /* 0x000fe200078efcff */
[----:B------:R-:W-:Y:S01]  /*1a10*/  IMAD.MOV R12, RZ, RZ, -R12 ;  /* 0x000000ffff0c7224 */ /* 0x000fe200078e0a0c */
[----:B------:R-:W-:Y:S01]  /*1a20*/  IABS R24, R37 ;  /* 0x0000002500187213 */ /* 0x000fe20000000000 */
[----:B------:R-:W-:Y:S01]  /*1a30*/  IMAD.MOV R13, RZ, RZ, -R11 ;  /* 0x000000ffff0d7224 */ /* 0x000fe200078e0a0b */
[----:B------:R-:W-:Y:S01]  /*1a40*/  IABS R26, R39 ;  /* 0x00000027001a7213 */ /* 0x000fe20000000000 */
[----:B------:R-:W-:Y:S01]  /*1a50*/  IMAD R48, R9, R12, R48 ;  /* 0x0000000c09307224 */ /* 0x000fe200078e0230 */
[C---:B------:R-:W-:Y:S01]  /*1a60*/  LOP3.LUT R45, R3.reuse, 0xa, RZ, 0xfc, !PT ;  /* 0x0000000a032d7812 */ /* 0x040fe200078efcff */
[----:B------:R-:W-:Y:S01]  /*1a70*/  @!P6 IMAD.IADD R134, R134, 0x1, -R9 ;  /* 0x000000018686e824 */ /* 0x000fe200078e0a09 */
[----:B------:R-:W-:Y:S01]  /*1a80*/  LOP3.LUT R47, R3, 0x8, RZ, 0xfc, !PT ;  /* 0x00000008032f7812 */ /* 0x000fe200078efcff */
[----:B------:R-:W-:Y:S01]  /*1a90*/  IMAD R46, R9, R13, R46 ;  /* 0x0000000d092e7224 */ /* 0x000fe200078e022e */
[----:B------:R-:W-:Y:S01]  /*1aa0*/  LOP3.LUT R49, R3, 0x6, RZ, 0xfc, !PT ;  /* 0x0000000603317812 */ /* 0x000fe200078efcff */
[----:B------:R-:W-:Y:S01]  /*1ab0*/  @!P0 IMAD.MOV R134, RZ, RZ, -R134 ;  /* 0x000000ffff868224 */ /* 0x000fe200078e0a86 */
[----:B------:R-:W-:Y:S01]  /*1ac0*/  ISETP.GT.U32.AND P0, PT, R9, R48, PT ;  /* 0x000000300900720c */ /* 0x000fe20003f04070 */
[----:B------:R-:W-:Y:S01]  /*1ad0*/  IMAD.HI.U32 R11, R0, R132, RZ ;  /* 0x00000084000b7227 */ /* 0x000fe200078e00ff */
[----:B------:R-:W-:-:S02]  /*1ae0*/  IABS R28, R49 ;  /* 0x00000031001c7213 */ /* 0x000fc40000000000 */
[----:B------:R-:W-:Y:S01]  /*1af0*/  LOP3.LUT R51, R3, 0x4, RZ, 0xfc, !PT ;  /* 0x0000000403337812 */ /* 0x000fe200078efcff */
[----:B------:R-:W-:Y:S01]  /*1b00*/  @!P2 IMAD.MOV R136, RZ, RZ, -R136 ;  /* 0x000000ffff88a224 */ /* 0x000fe200078e0a88 */
[----:B------:R-:W-:Y:S01]  /*1b10*/  ISETP.GE.AND P2, PT, R14, RZ, PT ;  /* 0x000000ff0e00720c */ /* 0x000fe20003f46270 */
[----:B------:R-:W-:Y:S01]  /*1b20*/  @!P4 IMAD.IADD R44, R44, 0x1, -R9 ;  /* 0x000000012c2cc824 */ /* 0x000fe200078e0a09 */
[----:B------:R-:W-:Y:S01]  /*1b30*/  ISETP.GT.U32.AND P4, PT, R9, R46, PT ;  /* 0x0000002e0900720c */ /* 0x000fe20003f84070 */
[----:B------:R-:W-:Y:S01]  /*1b40*/  IMAD.MOV R11, RZ, RZ, -R11 ;  /* 0x000000ffff0b7224 */ /* 0x000fe200078e0a0b */
[----:B------:R-:W-:Y:S01]  /*1b50*/  LOP3.LUT R14, R3, 0xe4, RZ, 0xfc, !PT ;  /* 0x000000e4030e7812 */ /* 0x000fe200078efcff */
[----:B------:R-:W-:Y:S01]  /*1b60*/  @!P1 IMAD.MOV R44, RZ, RZ, -R44 ;  /* 0x000000ffff2c9224 */ /* 0x000fe200078e0a2c */
[----:B------:R-:W-:Y:S01]  /*1b70*/  IABS R30, R51 ;  /* 0x00000033001e7213 */ /* 0x000fe20000000000 */
[----:B------:R-:W-:Y:S01]  /*1b80*/  IMAD R132, R9, R11, R132 ;  /* 0x0000000b09847224 */ /* 0x000fe200078e0284 */
[----:B------:R-:W-:Y:S01]  /*1b90*/  IABS R50, R14 ;  /* 0x0000000e00327213 */ /* 0x000fe20000000000 */
[----:B------:R-:W-:Y:S01]  /*1ba0*/  @!P0 IMAD.IADD R48, R48, 0x1, -R9 ;  /* 0x0000000130308824 */ /* 0x000fe200078e0a09 */
[----:B------:R-:W-:-:S02]  /*1bb0*/  LOP3.LUT R11, R3, 0xe6, RZ, 0xfc, !PT ;  /* 0x000000e6030b7812 */ /* 0x000fc400078efcff */
[C---:B------:R-:W-:Y:S01]  /*1bc0*/  ISETP.GT.U32.AND P1, PT, R9.reuse, R132, PT ;  /* 0x000000840900720c */ /* 0x040fe20003f24070 */
[----:B------:R-:W-:Y:S01]  /*1bd0*/  IMAD.HI.U32 R12, R0, R50, RZ ;  /* 0x00000032000c7227 */ /* 0x000fe200078e00ff */
[----:B------:R-:W-:Y:S02]  /*1be0*/  ISETP.GT.U32.AND P0, PT, R9, R48, PT ;  /* 0x000000300900720c */ /* 0x000fe40003f04070 */
[----:B------:R-:W-:Y:S01]  /*1bf0*/  IABS R130, R11 ;  /* 0x0000000b00827213 */ /* 0x000fe20000000000 */
[----:B------:R-:W-:Y:S01]  /*1c00*/  @!P4 IMAD.IADD R46, R46, 0x1, -R9 ;  /* 0x000000012e2ec824 */ /* 0x000fe200078e0a09 */
[----:B------:R-:W-:Y:S01]  /*1c10*/  ISETP.GE.AND P6, PT, R11, RZ, PT ;  /* 0x000000ff0b00720c */ /* 0x000fe20003fc6270 */
[----:B------:R-:W-:Y:S02]  /*1c20*/  IMAD.MOV R12, RZ, RZ, -R12 ;  /* 0x000000ffff0c7224 */ /* 0x000fe400078e0a0c */
[----:B------:R-:W-:Y:S01]  /*1c30*/  IMAD.HI.U32 R11, R0, R130, RZ ;  /* 0x00000082000b7227 */ /* 0x000fe200078e00ff */
[----:B------:R-:W-:-:S03]  /*1c40*/  ISETP.GT.U32.AND P4, PT, R9, R46, PT ;  /* 0x0000002e0900720c */ /* 0x000fc60003f84070 */
[----:B------:R-:W-:Y:S02]  /*1c50*/  IMAD R50, R9, R12, R50 ;  /* 0x0000000c09327224 */ /* 0x000fe400078e0232 */
[----:B------:R-:W-:-:S04]  /*1c60*/  IMAD.HI.U32 R12, R0, R52, RZ ;  /* 0x00000034000c7227 */ /* 0x000fc800078e00ff */
[----:B------:R-:W-:Y:S02]  /*1c70*/  IMAD.MOV R12, RZ, RZ, -R12 ;  /* 0x000000ffff0c7224 */ /* 0x000fe400078e0a0c */
[--C-:B------:R-:W-:Y:S02]  /*1c80*/  @!P1 IMAD.IADD R132, R132, 0x1, -R9.reuse ;  /* 0x0000000184849824 */ /* 0x100fe400078e0a09 */
[C---:B------:R-:W-:Y:S02]  /*1c90*/  IMAD R52, R9.reuse, R12, R52 ;  /* 0x0000000c09347224 */ /* 0x040fe400078e0234 */
[----:B------:R-:W-:Y:S01]  /*1ca0*/  @!P0 IMAD.IADD R48, R48, 0x1, -R9 ;  /* 0x0000000130308824 */ /* 0x000fe200078e0a09 */
[C---:B------:R-:W-:Y:S01]  /*1cb0*/  ISETP.GT.U32.AND P1, PT, R9.reuse, R132, PT ;  /* 0x000000840900720c */ /* 0x040fe20003f24070 */
[----:B------:R-:W-:Y:S02]  /*1cc0*/  IMAD.MOV R13, RZ, RZ, -R11 ;  /* 0x000000ffff0d7224 */ /* 0x000fe400078e0a0b */
[----:B------:R-:W-:Y:S01]  /*1cd0*/  @!P4 IMAD.IADD R46, R46, 0x1, -R9 ;  /* 0x000000012e2ec824 */ /* 0x000fe200078e0a09 */
[----:B------:R-:W-:Y:S01]  /*1ce0*/  ISETP.GE.AND P4, PT, R14, RZ, PT ;  /* 0x000000ff0e00720c */ /* 0x000fe20003f86270 */
[----:B------:R-:W-:Y:S01]  /*1cf0*/  @!P2 IMAD.MOV R48, RZ, RZ, -R48 ;  /* 0x000000ffff30a224 */ /* 0x000fe200078e0a30 */
[C---:B------:R-:W-:Y:S01]  /*1d00*/  ISETP.GT.U32.AND P2, PT, R9.reuse, R52, PT ;  /* 0x000000340900720c */ /* 0x040fe20003f44070 */
[----:B------:R-:W-:Y:S01]  /*1d10*/  IMAD R130, R9, R13, R130 ;  /* 0x0000000d09827224 */ /* 0x000fe200078e0282 */
[C---:B------:R-:W-:Y:S01]  /*1d20*/  LOP3.LUT R13, R3.reuse, 0xde, RZ, 0xfc, !PT ;  /* 0x000000de030d7812 */ /* 0x040fe200078efcff */
[----:B------:R-:W-:Y:S01]  /*1d30*/  IMAD.HI.U32 R11, R0, R128, RZ ;  /* 0x00000080000b7227 */ /* 0x000fe200078e00ff */
[----:B------:R-:W-:-:S02]  /*1d40*/  LOP3.LUT R14, R3, 0xdc, RZ, 0xfc, !PT ;  /* 0x000000dc030e7812 */ /* 0x000fc400078efcff */
[----:B------:R-:W-:Y:S01]  /*1d50*/  IABS R126, R13 ;  /* 0x0000000d007e7213 */ /* 0x000fe20000000000 */
[----:B------:R-:W-:Y:S01]  /*1d60*/  @!P3 IMAD.MOV R46, RZ, RZ, -R46 ;  /* 0x000000ffff2eb224 */ /* 0x000fe200078e0a2e */
[C---:B------:R-:W-:Y:S01]  /*1d70*/  ISETP.GT.U32.AND P3, PT, R9.reuse, R50, PT ;  /* 0x000000320900720c */ /* 0x040fe20003f64070 */
[----:B------:R-:W-:Y:S01]  /*1d80*/  IMAD.MOV R11, RZ, RZ, -R11 ;  /* 0x000000ffff0b7224 */ /* 0x000fe200078e0a0b */
[----:B------:R-:W-:Y:S01]  /*1d90*/  IABS R54, R14 ;  /* 0x0000000e00367213 */ /* 0x000fe20000000000 */
[----:B------:R-:W-:Y:S01]  /*1da0*/  @!P1 IMAD.IADD R132, R132, 0x1, -R9 ;  /* 0x0000000184849824 */ /* 0x000fe200078e0a09 */
[C---:B------:R-:W-:Y:S01]  /*1db0*/  ISETP.GT.U32.AND P1, PT, R9.reuse, R130, PT ;  /* 0x000000820900720c */ /* 0x040fe20003f24070 */
[----:B------:R-:W-:Y:S02]  /*1dc0*/  IMAD R128, R9, R11, R128 ;  /* 0x0000000b09807224 */ /* 0x000fe400078e0280 */
[----:B------:R-:W-:-:S03]  /*1dd0*/  IMAD.HI.U32 R11, R0, R126, RZ ;  /* 0x0000007e000b7227 */ /* 0x000fc600078e00ff */
[C---:B------:R-:W-:Y:S01]  /*1de0*/  ISETP.GT.U32.AND P0, PT, R9.reuse, R128, PT ;  /* 0x000000800900720c */ /* 0x040fe20003f04070 */
[----:B------:R-:W-:Y:S02]  /*1df0*/  @!P2 IMAD.IADD R52, R52, 0x1, -R9 ;  /* 0x000000013434a824 */ /* 0x000fe400078e0a09 */
[----:B------:R-:W-:Y:S02]  /*1e00*/  IMAD.MOV R11, RZ, RZ, -R11 ;  /* 0x000000ffff0b7224 */ /* 0x000fe400078e0a0b */
[----:B------:R-:W-:Y:S01]  /*1e10*/  @!P3 IMAD.IADD R50, R50, 0x1, -R9 ;  /* 0x000000013232b824 */ /* 0x000fe200078e0a09 */
[C---:B------:R-:W-:Y:S01]  /*1e20*/  ISETP.GT.U32.AND P2, PT, R9.reuse, R52, PT ;  /* 0x000000340900720c */ /* 0x040fe20003f44070 */
[C---:B------:R-:W-:Y:S02]  /*1e30*/  IMAD R126, R9.reuse, R11, R126 ;  /* 0x0000000b097e7224 */ /* 0x040fe400078e027e */
[----:B------:R-:W-:Y:S01]  /*1e40*/  IMAD.HI.U32 R11, R0, R54, RZ ;  /* 0x00000036000b7227 */ /* 0x000fe200078e00ff */
[----:B------:R-:W-:-:S03]  /*1e50*/  ISETP.GT.U32.AND P3, PT, R9, R50, PT ;  /* 0x000000320900720c */ /* 0x000fc60003f64070 */
[----:B------:R-:W-:Y:S02]  /*1e60*/  IMAD.MOV R11, RZ, RZ, -R11 ;  /* 0x000000ffff0b7224 */ /* 0x000fe400078e0a0b */
[--C-:B------:R-:W-:Y:S02]  /*1e70*/  @!P1 IMAD.IADD R130, R130, 0x1, -R9.reuse ;  /* 0x0000000182829824 */ /* 0x100fe400078e0a09 */
[--C-:B------:R-:W-:Y:S02]  /*1e80*/  @!P0 IMAD.IADD R128, R128, 0x1, -R9.reuse ;  /* 0x0000000180808824 */ /* 0x100fe400078e0a09 */
[C---:B------:R-:W-:Y:S01]  /*1e90*/  IMAD R54, R9.reuse, R11, R54 ;  /* 0x0000000b09367224 */ /* 0x040fe200078e0236 */
[----:B------:R-:W-:Y:S01]  /*1ea0*/  ISETP.GT.U32.AND P1, PT, R9, R130, PT ;  /* 0x000000820900720c */ /* 0x000fe20003f24070 */
[----:B------:R-:W-:Y:S01]  /*1eb0*/  @!P5 IMAD.MOV R132, RZ, RZ, -R132 ;  /* 0x000000ffff84d224 */ /* 0x000fe200078e0a84 */
[----:B------:R-:W-:Y:S01]  /*1ec0*/  ISETP.GE.AND P5, PT, R15, RZ, PT ;  /* 0x000000ff0f00720c */ /* 0x000fe20003fa6270 */
[--C-:B------:R-:W-:Y:S01]  /*1ed0*/  @!P2 IMAD.IADD R52, R52, 0x1, -R9.reuse ;  /* 0x000000013434a824 */ /* 0x100fe200078e0a09 */
[----:B------:R-:W-:Y:S01]  /*1ee0*/  LOP3.LUT R15, R3, 0xda, RZ, 0xfc, !PT ;  /* 0x000000da030f7812 */ /* 0x000fe200078efcff */
[----:B------:R-:W-:Y:S01]  /*1ef0*/  @!P3 IMAD.IADD R50, R50, 0x1, -R9 ;  /* 0x000000013232b824 */ /* 0x000fe200078e0a09 */
[----:B------:R-:W-:-:S02]  /*1f00*/  ISETP.GT.U32.AND P0, PT, R9, R128, PT ;  /* 0x000000800900720c */ /* 0x000fc40003f04070 */
[C---:B------:R-:W-:Y:S01]  /*1f10*/  ISETP.GT.U32.AND P2, PT, R9.reuse, R54, PT ;  /* 0x000000360900720c */ /* 0x040fe20003f44070 */
[----:B------:R-:W-:Y:S01]  /*1f20*/  @!P4 IMAD.MOV R50, RZ, RZ, -R50 ;  /* 0x000000ffff32c224 */ /* 0x000fe200078e0a32 */
[----:B------:R-:W-:Y:S02]  /*1f30*/  IABS R124, R15 ;  /* 0x0000000f007c7213 */ /* 0x000fe40000000000 */
[----:B------:R-:W-:Y:S01]  /*1f40*/  ISETP.GT.U32.AND P3, PT, R9, R126, PT ;  /* 0x0000007e0900720c */ /* 0x000fe20003f64070 */
[--C-:B------:R-:W-:Y:S01]  /*1f50*/  @!P1 IMAD.IADD R130, R130, 0x1, -R9.reuse ;  /* 0x0000000182829824 */ /* 0x100fe200078e0a09 */
[C---:B------:R-:W-:Y:S01]  /*1f60*/  LOP3.LUT R11, R3.reuse, 0xd8, RZ, 0xfc, !PT ;  /* 0x000000d8030b7812 */ /* 0x040fe200078efcff */
[----:B------:R-:W-:Y:S01]  /*1f70*/  IMAD.HI.U32 R12, R0, R124, RZ ;  /* 0x0000007c000c7227 */ /* 0x000fe200078e00ff */
[----:B------:R-:W-:Y:S02]  /*1f80*/  ISETP.GE.AND P1, PT, R16, RZ, PT ;  /* 0x000000ff1000720c */ /* 0x000fe40003f26270 */
[----:B------:R-:W-:Y:S01]  /*1f90*/  IABS R56, R11 ;  /* 0x0000000b00387213 */ /* 0x000fe20000000000 */
[----:B------:R-:W-:Y:S01]  /*1fa0*/  IMAD.MOV R12, RZ, RZ, -R12 ;  /* 0x000000ffff0c7224 */ /* 0x000fe200078e0a0c */
[----:B------:R-:W-:Y:S01]  /*1fb0*/  ISETP.GE.AND P4, PT, R14, RZ, PT ;  /* 0x000000ff0e00720c */ /* 0x000fe20003f86270 */
[--C-:B------:R-:W-:Y:S01]  /*1fc0*/  @!P0 IMAD.IADD R128, R128, 0x1, -R9.reuse ;  /* 0x0000000180808824 */ /* 0x100fe200078e0a09 */
[----:B------:R-:W-:Y:S01]  /*1fd0*/  LOP3.LUT R14, R3, 0xd2, RZ, 0xfc, !PT ;  /* 0x000000d2030e7812 */ /* 0x000fe200078efcff */
[--C-:B------:R-:W-:Y:S01]  /*1fe0*/  @!P2 IMAD.IADD R54, R54, 0x1, -R9.reuse ;  /* 0x000000013636a824 */ /* 0x100fe200078e0a09 */
[----:B------:R-:W-:Y:S01]  /*1ff0*/  ISETP.GE.AND P0, PT, R15, RZ, PT ;  /* 0x000000ff0f00720c */ /* 0x000fe20003f06270 */
[----:B------:R-:W-:Y:S01]  /*2000*/  @!P3 IMAD.IADD R126, R126, 0x1, -R9 ;  /* 0x000000017e7eb824 */ /* 0x000fe200078e0a09 */
[----:B------:R-:W-:Y:S01]  /*2010*/  IABS R120, R14 ;  /* 0x0000000e00787213 */ /* 0x000fe20000000000 */
[----:B------:R-:W-:Y:S01]  /*2020*/  IMAD R124, R9, R12, R124 ;  /* 0x0000000c097c7224 */ /* 0x000fe200078e027c */
[----:B------:R-:W-:Y:S01]  /*2030*/  LOP3.LUT R12, R3, 0xd6, RZ, 0xfc, !PT ;  /* 0x000000d6030c7812 */ /* 0x000fe200078efcff */
[----:B------:R-:W-:Y:S01]  /*2040*/  @!P5 IMAD.MOV R128, RZ, RZ, -R128 ;  /* 0x000000ffff80d224 */ /* 0x000fe200078e0a80 */
[----:B------:R-:W-:Y:S01]  /*2050*/  ISETP.GE.AND P5, PT, R11, RZ, PT ;  /* 0x000000ff0b00720c */ /* 0x000fe20003fa6270 */
[----:B------:R-:W-:Y:S01]  /*2060*/  IMAD.HI.U32 R11, R0, R56, RZ ;  /* 0x00000038000b7227 */ /* 0x000fe200078e00ff */
[----:B------:R-:W-:-:S02]  /*2070*/  ISETP.GT.U32.AND P2, PT, R9, R54, PT ;  /* 0x000000360900720c */ /* 0x000fc40003f44070 */
[----:B------:R-:W-:Y:S01]  /*2080*/  ISETP.GT.U32.AND P3, PT, R9, R126, PT ;  /* 0x0000007e0900720c */ /* 0x000fe20003f64070 */
[----:B------:R-:W-:Y:S01]  /*2090*/  IMAD.MOV R11, RZ, RZ, -R11 ;  /* 0x000000ffff0b7224 */ /* 0x000fe200078e0a0b */
[----:B------:R-:W-:Y:S01]  /*20a0*/  IABS R122, R12 ;  /* 0x0000000c007a7213 */ /* 0x000fe20000000000 */
[----:B------:R-:W-:Y:S01]  /*20b0*/  @!P6 IMAD.MOV R130, RZ, RZ, -R130 ;  /* 0x000000ffff82e224 */ /* 0x000fe200078e0a82 */
[----:B------:R-:W-:Y:S01]  /*20c0*/  ISETP.GE.AND P6, PT, R13, RZ, PT ;  /* 0x000000ff0d00720c */ /* 0x000fe20003fc6270 */
[----:B------:R-:W-:Y:S01]  /*20d0*/  @!P1 IMAD.MOV R52, RZ, RZ, -R52 ;  /* 0x000000ffff349224 */ /* 0x000fe200078e0a34 */
[----:B------:R-:W-:Y:S01]  /*20e0*/  ISETP.GE.AND P1, PT, R12, RZ, PT ;  /* 0x000000ff0c00720c */ /* 0x000fe20003f26270 */
[----:B------:R-:W-:Y:S01]  /*20f0*/  IMAD.HI.U32 R12, R0, R122, RZ ;  /* 0x0000007a000c7227 */ /* 0x000fe200078e00ff */
[C---:B------:R-:W-:Y:S02]  /*2100*/  LOP3.LUT R13, R3.reuse, 0xd4, RZ, 0xfc, !PT ;  /* 0x000000d4030d7812 */ /* 0x040fe400078efcff */
[----:B------:R-:W-:Y:S01]  /*2110*/  LOP3.LUT R15, R3, 0xd0, RZ, 0xfc, !PT ;  /* 0x000000d0030f7812 */ /* 0x000fe200078efcff */
[C---:B------:R-:W-:Y:S01]  /*2120*/  IMAD R56, R9.reuse, R11, R56 ;  /* 0x0000000b09387224 */ /* 0x040fe200078e0238 */
[----:B------:R-:W-:Y:S01]  /*2130*/  IABS R58, R13 ;  /* 0x0000000d003a7213 */ /* 0x000fe20000000000 */
[----:B------:R-:W-:Y:S01]  /*2140*/  IMAD.MOV R12, RZ, RZ, -R12 ;  /* 0x000000ffff0c7224 */ /* 0x000fe200078e0a0c */
[----:B------:R-:W-:Y:S01]  /*2150*/  IABS R60, R15 ;  /* 0x0000000f003c7213 */ /* 0x000fe20000000000 */
[--C-:B------:R-:W-:Y:S01]  /*2160*/  @!P2 IMAD.IADD R54, R54, 0x1, -R9.reuse ;  /* 0x000000013636a824 */ /* 0x100fe200078e0a09 */
[C---:B------:R-:W-:Y:S01]  /*2170*/  ISETP.GT.U32.AND P2, PT, R9.reuse, R56, PT ;  /* 0x000000380900720c */ /* 0x040fe20003f44070 */
[----:B------:R-:W-:Y:S01]  /*2180*/  @!P3 IMAD.IADD R126, R126, 0x1, -R9 ;  /* 0x000000017e7eb824 */ /* 0x000fe200078e0a09 */
[C---:B------:R-:W-:Y:S01]  /*2190*/  ISETP.GT.U32.AND P3, PT, R9.reuse, R124, PT ;  /* 0x0000007c0900720c */ /* 0x040fe20003f64070 */
[----:B------:R-:W-:Y:S01]  /*21a0*/  IMAD R122, R9, R12, R122 ;  /* 0x0000000c097a7224 */ /* 0x000fe200078e027a */
[----:B------:R-:W-:Y:S01]  /*21b0*/  LOP3.LUT R16, R3, 0xce, RZ, 0xfc, !PT ;  /* 0x000000ce03107812 */ /* 0x000fe200078efcff */
[----:B------:R-:W-:-:S02]  /*21c0*/  @!P6 IMAD.MOV R126, RZ, RZ, -R126 ;  /* 0x000000ffff7ee224 */ /* 0x000fc400078e0a7e */
[----:B------:R-:W-:Y:S01]  /*21d0*/  IMAD.HI.U32 R11, R0, R58, RZ ;  /* 0x0000003a000b7227 */ /* 0x000fe200078e00ff */
[C---:B------:R-:W-:Y:S02]  /*21e0*/  ISETP.GT.U32.AND P6, PT, R9.reuse, R122, PT ;  /* 0x0000007a0900720c */ /* 0x040fe40003fc4070 */
[----:B------:R-:W-:Y:S01]  /*21f0*/  IABS R118, R16 ;  /* 0x0000001000767213 */ /* 0x000fe20000000000 */
[----:B------:R-:W-:Y:S02]  /*2200*/  IMAD.MOV R11, RZ, RZ, -R11 ;  /* 0x000000ffff0b7224 */ /* 0x000fe400078e0a0b */
[--C-:B------:R-:W-:Y:S02]  /*2210*/  @!P2 IMAD.IADD R56, R56, 0x1, -R9.reuse ;  /* 0x000000013838a824 */ /* 0x100fe400078e0a09 */
[----:B------:R-:W-:Y:S02]  /*2220*/  @!P3 IMAD.IADD R124, R124, 0x1, -R9 ;  /* 0x000000017c7cb824 */ /* 0x000fe400078e0a09 */
[----:B------:R-:W-:Y:S01]  /*2230*/  IMAD.HI.U32 R12, R0, R120, RZ ;  /* 0x00000078000c7227 */ /* 0x000fe200078e00ff */
[----:B------:R-:W-:-:S02]  /*2240*/  ISETP.GT.U32.AND P2, PT, R9, R56, PT ;  /* 0x000000380900720c */ /* 0x000fc40003f44070 */
[C---:B------:R-:W-:Y:S01]  /*2250*/  ISETP.GT.U32.AND P3, PT, R9.reuse, R124, PT ;  /* 0x0000007c0900720c */ /* 0x040fe20003f64070 */
[----:B------:R-:W-:Y:S02]  /*2260*/  @!P6 IMAD.IADD R122, R122, 0x1, -R9 ;  /* 0x000000017a7ae824 */ /* 0x000fe400078e0a09 */
[C---:B------:R-:W-:Y:S02]  /*2270*/  IMAD R58, R9.reuse, R11, R58 ;  /* 0x0000000b093a7224 */ /* 0x040fe400078e023a */
[----:B------:R-:W-:Y:S01]  /*2280*/  IMAD.MOV R12, RZ, RZ, -R12 ;  /* 0x000000ffff0c7224 */ /* 0x000fe200078e0a0c */
[----:B------:R-:W-:Y:S01]  /*2290*/  ISETP.GT.U32.AND P6, PT, R9, R122, PT ;  /* 0x0000007a0900720c */ /* 0x000fe20003fc4070 */
[----:B------:R-:W-:-:S04]  /*22a0*/  IMAD.HI.U32 R11, R0, R60, RZ ;  /* 0x0000003c000b7227 */ /* 0x000fc800078e00ff */
[----:B------:R-:W-:Y:S01]  /*22b0*/  @!P2 IMAD.IADD R56, R56, 0x1, -R9 ;  /* 0x000000013838a824 */ /* 0x000fe200078e0a09 */
[----:B------:R-:W-:Y:S01]  /*22c0*/  ISETP.GT.U32.AND P2, PT, R9, R58, PT ;  /* 0x0000003a0900720c */ /* 0x000fe20003f44070 */
[----:B------:R-:W-:Y:S01]  /*22d0*/  @!P4 IMAD.MOV R54, RZ, RZ, -R54 ;  /* 0x000000ffff36c224 */ /* 0x000fe200078e0a36 */
[----:B------:R-:W-:Y:S01]  /*22e0*/  ISETP.GE.AND P4, PT, R13, RZ, PT ;  /* 0x000000ff0d00720c */ /* 0x000fe20003f86270 */
[C---:B------:R-:W-:Y:S02]  /*22f0*/  IMAD R120, R9.reuse, R12, R120 ;  /* 0x0000000c09787224 */ /* 0x040fe400078e0278 */
[----:B------:R-:W-:Y:S02]  /*2300*/  IMAD.MOV R13, RZ, RZ, -R11 ;  /* 0x000000ffff0d7224 */ /* 0x000fe400078e0a0b */
[----:B------:R-:W-:Y:S01]  /*2310*/  @!P6 IMAD.IADD R122, R122, 0x1, -R9 ;  /* 0x000000017a7ae824 */ /* 0x000fe200078e0a09 */
[----:B------:R-:W-:Y:S01]  /*2320*/  ISETP.GT.U32.AND P6, PT, R9, R120, PT ;  /* 0x000000780900720c */ /* 0x000fe20003fc4070 */
[----:B------:R-:W-:-:S04]  /*2330*/  IMAD.HI.U32 R11, R0, R118, RZ ;  /* 0x00000076000b7227 */ /* 0x000fc800078e00ff */
[C---:B------:R-:W-:Y:S02]  /*2340*/  IMAD R60, R9.reuse, R13, R60 ;  /* 0x0000000d093c7224 */ /* 0x040fe400078e023c */
[----:B------:R-:W-:Y:S01]  /*2350*/  @!P3 IMAD.IADD R124, R124, 0x1, -R9 ;  /* 0x000000017c7cb824 */ /* 0x000fe200078e0a09 */
[----:B------:R-:W-:Y:S01]  /*2360*/  ISETP.GE.AND P3, PT, R14, RZ, PT ;  /* 0x000000ff0e00720c */ /* 0x000fe20003f66270 */
[----:B------:R-:W-:Y:S02]  /*2370*/  IMAD.MOV R14, RZ, RZ, -R11 ;  /* 0x000000ffff0e7224 */ /* 0x000fe400078e0a0b */
[--C-:B------:R-:W-:Y:S01]  /*2380*/  @!P2 IMAD.IADD R58, R58, 0x1, -R9.reuse ;  /* 0x000000013a3aa824 */ /* 0x100fe200078e0a09 */
[C---:B------:R-:W-:Y:S01]  /*2390*/  ISETP.GT.U32.AND P2, PT, R9.reuse, R60, PT ;  /* 0x0000003c0900720c */ /* 0x040fe20003f44070 */
[----:B------:R-:W-:Y:S01]  /*23a0*/  IMAD R118, R9, R14, R118 ;  /* 0x0000000e09767224 */ /* 0x000fe200078e0276 */
[----:B------:R-:W-:Y:S01]  /*23b0*/  LOP3.LUT R14, R3, 0xc4, RZ, 0xfc, !PT ;  /* 0x000000c4030e7812 */ /* 0x000fe200078efcff */
[----:B------:R-:W-:-:S02]  /*23c0*/  @!P6 IMAD.IADD R120, R120, 0x1, -R9 ;  /* 0x000000017878e824 */ /* 0x000fc400078e0a09 */
[----:B------:R-:W-:Y:S01]  /*23d0*/  IMAD.HI.U32 R12, R0, R62, RZ ;  /* 0x0000003e000c7227 */ /* 0x000fe200078e00ff */
[C---:B------:R-:W-:Y:S02]  /*23e0*/  ISETP.GT.U32.AND P6, PT, R9.reuse, R118, PT ;  /* 0x000000760900720c */ /* 0x040fe40003fc4070 */
[----:B------:R-:W-:Y:S01]  /*23f0*/  IABS R66, R14 ;  /* 0x0000000e00427213 */ /* 0x000fe20000000000 */
[----:B------:R-:W-:Y:S02]  /*2400*/  IMAD.MOV R12, RZ, RZ, -R12 ;  /* 0x000000ffff0c7224 */ /* 0x000fe400078e0a0c */
[----:B------:R-:W-:Y:S02]  /*2410*/  @!P5 IMAD.MOV R56, RZ, RZ, -R56 ;  /* 0x000000ffff38d224 */ /* 0x000fe400078e0a38 */
[----:B------:R-:W-:Y:S01]  /*2420*/  @!P2 IMAD.IADD R60, R60, 0x1, -R9 ;  /* 0x000000013c3ca824 */ /* 0x000fe200078e0a09 */
[C---:B------:R-:W-:Y:S01]  /*2430*/  ISETP.GT.U32.AND P2, PT, R9.reuse, R58, PT ;  /* 0x0000003a0900720c */ /* 0x040fe20003f44070 */
[----:B------:R-:W-:-:S02]  /*2440*/  IMAD R62, R9, R12, R62 ;  /* 0x0000000c093e7224 */ /* 0x000fc400078e023e */
[----:B------:R-:W-:Y:S01]  /*2450*/  IMAD.HI.U32 R11, R0, R64, RZ ;  /* 0x00000040000b7227 */ /* 0x000fe200078e00ff */
[----:B------:R-:W-:-:S03]  /*2460*/  ISETP.GT.U32.AND P5, PT, R9, R60, PT ;  /* 0x0000003c0900720c */ /* 0x000fc60003fa4070 */
[----:B------:R-:W-:Y:S02]  /*2470*/  @!P6 IMAD.IADD R118, R118, 0x1, -R9 ;  /* 0x000000017676e824 */ /* 0x000fe400078e0a09 */
[----:B------:R-:W-:Y:S01]  /*2480*/  @!P1 IMAD.MOV R122, RZ, RZ, -R122 ;  /* 0x000000ffff7a9224 */ /* 0x000fe200078e0a7a */
[C---:B------:R-:W-:Y:S01]  /*2490*/  ISETP.GT.U32.AND P1, PT, R9.reuse, R62, PT ;  /* 0x0000003e0900720c */ /* 0x040fe20003f24070 */
[----:B------:R-:W-:Y:S01]  /*24a0*/  IMAD.MOV R11, RZ, RZ, -R11 ;  /* 0x000000ffff0b7224 */ /* 0x000fe200078e0a0b */
[----:B------:R-:W-:Y:S01]  /*24b0*/  ISETP.GT.U32.AND P6, PT, R9, R118, PT ;  /* 0x000000760900720c */ /* 0x000fe20003fc4070 */
[----:B------:R-:W-:-:S04]  /*24c0*/  IMAD.HI.U32 R13, R0, R116, RZ ;  /* 0x00000074000d7227 */ /* 0x000fc800078e00ff */
[C---:B------:R-:W-:Y:S02]  /*24d0*/  IMAD R64, R9.reuse, R11, R64 ;  /* 0x0000000b09407224 */ /* 0x040fe400078e0240 */
[----:B------:R-:W-:Y:S01]  /*24e0*/  @!P0 IMAD.MOV R124, RZ, RZ, -R124 ;  /* 0x000000ffff7c8224 */ /* 0x000fe200078e0a7c */
[C---:B------:R-:W-:Y:S01]  /*24f0*/  ISETP.GT.U32.AND P0, PT, R9.reuse, R120, PT ;  /* 0x000000780900720c */ /* 0x040fe20003f04070 */
[----:B------:R-:W-:Y:S02]  /*2500*/  IMAD.MOV R13, RZ, RZ, -R13 ;  /* 0x000000ffff0d7224 */ /* 0x000fe400078e0a0d */
[--C-:B------:R-:W-:Y:S01]  /*2510*/  @!P5 IMAD.IADD R60, R60, 0x1, -R9.reuse ;  /* 0x000000013c3cd824 */ /* 0x100fe200078e0a09 */
[C---:B------:R-:W-:Y:S01]  /*2520*/  ISETP.GT.U32.AND P5, PT, R9.reuse, R64, PT ;  /* 0x000000400900720c */ /* 0x040fe20003fa4070 */
[----:B------:R-:W-:Y:S01]  /*2530*/  IMAD R116, R9, R13, R116 ;  /* 0x0000000d09747224 */ /* 0x000fe200078e0274 */
[----:B------:R-:W-:Y:S01]  /*2540*/  LOP3.LUT R13, R3, 0xc6, RZ, 0xfc, !PT ;  /* 0x000000c6030d7812 */ /* 0x000fe200078efcff */
[----:B------:R-:W-:-:S02]  /*2550*/  @!P2 IMAD.IADD R58, R58, 0x1, -R9 ;  /* 0x000000013a3aa824 */ /* 0x000fc400078e0a09 */
[--C-:B------:R-:W-:Y:S01]  /*2560*/  @!P1 IMAD.IADD R62, R62, 0x1, -R9.reuse ;  /* 0x000000013e3e9824 */ /* 0x100fe200078e0a09 */
[----:B------:R-:W-:Y:S01]  /*2570*/  IABS R114, R13 ;  /* 0x0000000d00727213 */ /* 0x000fe20000000000 */
[----:B------:R-:W-:Y:S01]  /*2580*/  IMAD.HI.U32 R12, R0, R66, RZ ;  /* 0x00000042000c7227 */ /* 0x000fe200078e00ff */
[----:B------:R-:W-:Y:S02]  /*2590*/  ISETP.GT.U32.AND P2, PT, R9, R116, PT ;  /* 0x000000740900720c */ /* 0x000fe40003f44070 */
[----:B------:R-:W-:Y:S01]  /*25a0*/  ISETP.GE.AND P1, PT, R17, RZ, PT ;  /* 0x000000ff1100720c */ /* 0x000fe20003f26270 */
[--C-:B------:R-:W-:Y:S01]  /*25b0*/  @!P6 IMAD.IADD R118, R118, 0x1, -R9.reuse ;  /* 0x000000017676e824 */ /* 0x100fe200078e0a09 */
[----:B------:R-:W-:Y:S01]  /*25c0*/  ISETP.GE.AND P6, PT, R16, RZ, PT ;  /* 0x000000ff1000720c */ /* 0x000fe20003fc6270 */
[----:B------:R-:W-:Y:S01]  /*25d0*/  @!P4 IMAD.MOV R58, RZ, RZ, -R58 ;  /* 0x000000ffff3ac224 */ /* 0x000fe200078e0a3a */
[----:B------:R-:W-:Y:S01]  /*25e0*/  ISETP.GT.U32.AND P4, PT, R9, R62, PT ;  /* 0x0000003e0900720c */ /* 0x000fe20003f84070 */
[----:B------:R-:W-:Y:S01]  /*25f0*/  IMAD.MOV R12, RZ, RZ, -R12 ;  /* 0x000000ffff0c7224 */ /* 0x000fe200078e0a0c */
[----:B------:R-:W-:Y:S01]  /*2600*/  LOP3.LUT R16, R3, 0xb2, RZ, 0xfc, !PT ;  /* 0x000000b203107812 */ /* 0x000fe200078efcff */
[----:B------:R-:W-:Y:S01]  /*2610*/  @!P0 IMAD.IADD R120, R120, 0x1, -R9 ;  /* 0x0000000178788824 */ /* 0x000fe200078e0a09 */
[----:B------:R-:W-:Y:S01]  /*2620*/  ISETP.GE.AND P0, PT, R15, RZ, PT ;  /* 0x000000ff0f00720c */ /* 0x000fe20003f06270 */
[----:B------:R-:W-:Y:S01]  /*2630*/  IMAD.HI.U32 R11, R0, R114, RZ ;  /* 0x00000072000b7227 */ /* 0x000fe200078e00ff */
[----:B------:R-:W-:-:S02]  /*2640*/  LOP3.LUT R15, R3, 0xc0, RZ, 0xfc, !PT ;  /* 0x000000c0030f7812 */ /* 0x000fc400078efcff */
[----:B------:R-:W-:Y:S01]  /*2650*/  IABS R104, R16 ;  /* 0x0000001000687213 */ /* 0x000fe20000000000 */
[----:B------:R-:W-:Y:S01]  /*2660*/  IMAD R66, R9, R12, R66 ;  /* 0x0000000c09427224 */ /* 0x000fe200078e0242 */
[----:B------:R-:W-:Y:S01]  /*2670*/  LOP3.LUT R12, R3, 0xc2, RZ, 0xfc, !PT ;  /* 0x000000c2030c7812 */ /* 0x000fe200078efcff */
[----:B------:R-:W-:Y:S01]  /*2680*/  @!P5 IMAD.IADD R64, R64, 0x1, -R9 ;  /* 0x000000014040d824 */ /* 0x000fe200078e0a09 */
[----:B------:R-:W-:Y:S01]  /*2690*/  IABS R68, R15 ;  /* 0x0000000f00447213 */ /* 0x000fe20000000000 */
[----:B------:R-:W-:Y:S01]  /*26a0*/  IMAD.MOV R11, RZ, RZ, -R11 ;  /* 0x000000ffff0b7224 */ /* 0x000fe200078e0a0b */
[----:B------:R-:W-:Y:S01]  /*26b0*/  IABS R112, R12 ;  /* 0x0000000c00707213 */ /* 0x000fe20000000000 */
[----:B------:R-:W-:Y:S01]  /*26c0*/  @!P6 IMAD.MOV R118, RZ, RZ, -R118 ;  /* 0x000000ffff76e224 */ /* 0x000fe200078e0a76 */
[C---:B------:R-:W-:Y:S01]  /*26d0*/  ISETP.GT.U32.AND P5, PT, R9.reuse, R64, PT ;  /* 0x000000400900720c */ /* 0x040fe20003fa4070 */
[----:B------:R-:W-:Y:S01]  /*26e0*/  IMAD R114, R9, R11, R114 ;  /* 0x0000000b09727224 */ /* 0x000fe200078e0272 */
[----:B------:R-:W-:Y:S01]  /*26f0*/  ISETP.GE.AND P6, PT, R19, RZ, PT ;  /* 0x000000ff1300720c */ /* 0x000fe20003fc6270 */
[----:B------:R-:W-:Y:S01]  /*2700*/  @!P4 IMAD.IADD R62, R62, 0x1, -R9 ;  /* 0x000000013e3ec824 */ /* 0x000fe200078e0a09 */
[----:B------:R-:W-:Y:S01]  /*2710*/  ISETP.GT.U32.AND P4, PT, R9, R66, PT ;  /* 0x000000420900720c */ /* 0x000fe20003f84070 */
[----:B------:R-:W-:Y:S01]  /*2720*/  IMAD.HI.U32 R11, R0, R112, RZ ;  /* 0x00000070000b7227 */ /* 0x000fe200078e00ff */
[----:B------:R-:W-:-:S03]  /*2730*/  LOP3.LUT R17, R3, 0x9e, RZ, 0xfc, !PT ;  /* 0x0000009e03117812 */ /* 0x000fc600078efcff */
[----:B------:R-:W-:Y:S01]  /*2740*/  @!P0 IMAD.MOV R60, RZ, RZ, -R60 ;  /* 0x000000ffff3c8224 */ /* 0x000fe200078e0a3c */
[C---:B------:R-:W-:Y:S01]  /*2750*/  ISETP.GT.U32.AND P0, PT, R9.reuse, R114, PT ;  /* 0x000000720900720c */ /* 0x040fe20003f04070 */
[----:B------:R-:W-:Y:S01]  /*2760*/  IMAD.MOV R11, RZ, RZ, -R11 ;  /* 0x000000ffff0b7224 */ /* 0x000fe200078e0a0b */
[----:B------:R-:W-:Y:S01]  /*2770*/  IABS R92, R17 ;  /* 0x00000011005c7213 */ /* 0x000fe20000000000 */
[--C-:B------:R-:W-:Y:S01]  /*2780*/  @!P5 IMAD.IADD R64, R64, 0x1, -R9.reuse ;  /* 0x000000014040d824 */ /* 0x100fe200078e0a09 */
[----:B------:R-:W-:Y:S01]  /*2790*/  ISETP.GE.AND P5, PT, R14, RZ, PT ;  /* 0x000000ff0e00720c */ /* 0x000fe20003fa6270 */
[----:B------:R-:W-:Y:S01]  /*27a0*/  IMAD R112, R9, R11, R112 ;  /* 0x0000000b09707224 */ /* 0x000fe200078e0270 */
[C---:B------:R-:W-:Y:S01]  /*27b0*/  LOP3.LUT R11, R3.reuse, 0xbe, RZ, 0xfc, !PT ;  /* 0x000000be030b7812 */ /* 0x040fe200078efcff */
[--C-:B------:R-:W-:Y:S01]  /*27c0*/  @!P4 IMAD.IADD R66, R66, 0x1, -R9.reuse ;  /* 0x000000014242c824 */ /* 0x100fe200078e0a09 */
[----:B------:R-:W-:Y:S01]  /*27d0*/  LOP3.LUT R14, R3, 0xba, RZ, 0xfc, !PT ;  /* 0x000000ba030e7812 */ /* 0x000fe200078efcff */
[----:B------:R-:W-:Y:S01]  /*27e0*/  @!P6 IMAD.MOV R64, RZ, RZ, -R64 ;  /* 0x000000ffff40e224 */ /* 0x000fe200078e0a40 */
[C---:B------:R-:W-:Y:S01]  /*27f0*/  ISETP.GT.U32.AND P6, PT, R9.reuse, R112, PT ;  /* 0x000000700900720c */ /* 0x040fe20003fc4070 */
[--C-:B------:R-:W-:Y:S01]  /*2800*/  @!P2 IMAD.IADD R116, R116, 0x1, -R9.reuse ;  /* 0x000000017474a824 */ /* 0x100fe200078e0a09 */
[----:B------:R-:W-:Y:S01]  /*2810*/  ISETP.GT.U32.AND P4, PT, R9, R66, PT ;  /* 0x000000420900720c */ /* 0x000fe20003f84070 */
[----:B------:R-:W-:Y:S01]  /*2820*/  @!P0 IMAD.IADD R114, R114, 0x1, -R9 ;  /* 0x0000000172728824 */ /* 0x000fe200078e0a09 */
[----:B------:R-:W-:Y:S01]  /*2830*/  ISETP.GE.AND P0, PT, R12, RZ, PT ;  /* 0x000000ff0c00720c */ /* 0x000fe20003f06270 */
[----:B------:R-:W-:Y:S01]  /*2840*/  IMAD.HI.U32 R12, R0, R68, RZ ;  /* 0x00000044000c7227 */ /* 0x000fe200078e00ff */
[----:B------:R-:W-:-:S02]  /*2850*/  IABS R110, R11 ;  /* 0x0000000b006e7213 */ /* 0x000fc40000000000 */
[----:B------:R-:W-:Y:S01]  /*2860*/  IABS R108, R14 ;  /* 0x0000000e006c7213 */ /* 0x000fe20000000000 */
[----:B------:R-:W-:Y:S01]  /*2870*/  @!P3 IMAD.MOV R120, RZ, RZ, -R120 ;  /* 0x000000ffff78b224 */ /* 0x000fe200078e0a78 */
[C---:B------:R-:W-:Y:S01]  /*2880*/  ISETP.GT.U32.AND P3, PT, R9.reuse, R116, PT ;  /* 0x000000740900720c */ /* 0x040fe20003f64070 */
[----:B------:R-:W-:Y:S01]  /*2890*/  @!P1 IMAD.MOV R62, RZ, RZ, -R62 ;  /* 0x000000ffff3e9224 */ /* 0x000fe200078e0a3e */
[----:B------:R-:W-:Y:S01]  /*28a0*/  ISETP.GT.U32.AND P1, PT, R9, R114, PT ;  /* 0x000000720900720c */ /* 0x000fe20003f24070 */
[----:B------:R-:W-:Y:S01]  /*28b0*/  IMAD.MOV R12, RZ, RZ, -R12 ;  /* 0x000000ffff0c7224 */ /* 0x000fe200078e0a0c */
[----:B------:R-:W-:Y:S01]  /*28c0*/  ISETP.GE.AND P2, PT, R18, RZ, PT ;  /* 0x000000ff1200720c */ /* 0x000fe20003f46270 */
[--C-:B------:R-:W-:Y:S01]  /*28d0*/  @!P6 IMAD.IADD R112, R112, 0x1, -R9.reuse ;  /* 0x000000017070e824 */ /* 0x100fe200078e0a09 */
[----:B------:R-:W-:Y:S01]  /*28e0*/  LOP3.LUT R18, R3, 0x3a, RZ, 0xfc, !PT ;  /* 0x0000003a03127812 */ /* 0x000fe200078efcff */
[----:B------:R-:W-:Y:S01]  /*28f0*/  IMAD R68, R9, R12, R68 ;  /* 0x0000000c09447224 */ /* 0x000fe200078e0244 */
[----:B------:R-:W-:Y:S01]  /*2900*/  LOP3.LUT R12, R3, 0xbc, RZ, 0xfc, !PT ;  /* 0x000000bc030c7812 */ /* 0x000fe200078efcff */
[----:B------:R-:W-:Y:S01]  /*2910*/  @!P4 IMAD.IADD R66, R66, 0x1, -R9 ;  /* 0x000000014242c824 */ /* 0x000fe200078e0a09 */
[----:B------:R-:W-:-:S02]  /*2920*/  ISETP.GT.U32.AND P6, PT, R9, R112, PT ;  /* 0x000000700900720c */ /* 0x000fc40003fc4070 */
[----:B------:R-:W-:Y:S01]  /*2930*/  ISETP.GT.U32.AND P4, PT, R9, R68, PT ;  /* 0x000000440900720c */ /* 0x000fe20003f84070 */
[--C-:B------:R-:W-:Y:S01]  /*2940*/  @!P3 IMAD.IADD R116, R116, 0x1, -R9.reuse ;  /* 0x000000017474b824 */ /* 0x100fe200078e0a09 */
[----:B------:R-:W-:Y:S01]  /*2950*/  ISETP.GE.AND P3, PT, R13, RZ, PT ;  /* 0x000000ff0d00720c */ /* 0x000fe20003f66270 */
[----:B------:R-:W-:Y:S01]  /*2960*/  @!P1 IMAD.IADD R114, R114, 0x1, -R9 ;  /* 0x0000000172729824 */ /* 0x000fe200078e0a09 */
[----:B------:R-:W-:Y:S01]  /*2970*/  ISETP.GE.AND P1, PT, R11, RZ, PT ;  /* 0x000000ff0b00720c */ /* 0x000fe20003f26270 */
[----:B------:R-:W-:Y:S01]  /*2980*/  IMAD.HI.U32 R11, R0, R110, RZ ;  /* 0x0000006e000b7227 */ /* 0x000fe200078e00ff */
[----:B------:R-:W-:-:S03]  /*2990*/  IABS R70, R12 ;  /* 0x0000000c00467213 */ /* 0x000fc60000000000 */
[----:B------:R-:W-:-:S04]  /*29a0*/  IMAD.HI.U32 R13, R0, R108, RZ ;  /* 0x0000006c000d7227 */ /* 0x000fc800078e00ff */
[----:B------:R-:W-:Y:S02]  /*29b0*/  IMAD.MOV R11, RZ, RZ, -R11 ;  /* 0x000000ffff0b7224 */ /* 0x000fe400078e0a0b */
[----:B------:R-:W-:Y:S02]  /*29c0*/  IMAD.MOV R13, RZ, RZ, -R13 ;  /* 0x000000ffff0d7224 */ /* 0x000fe400078e0a0d */
[--C-:B------:R-:W-:Y:S02]  /*29d0*/  @!P4 IMAD.IADD R68, R68, 0x1, -R9.reuse ;  /* 0x000000014444c824 */ /* 0x100fe400078e0a09 */
[C---:B------:R-:W-:Y:S02]  /*29e0*/  IMAD R110, R9.reuse, R11, R110 ;  /* 0x0000000b096e7224 */ /* 0x040fe400078e026e */
[----:B------:R-:W-:Y:S01]  /*29f0*/  @!P6 IMAD.IADD R112, R112, 0x1, -R9 ;  /* 0x000000017070e824 */ /* 0x000fe200078e0a09 */
[C---:B------:R-:W-:Y:S01]  /*2a00*/  ISETP.GT.U32.AND P4, PT, R9.reuse, R68, PT ;  /* 0x000000440900720c */ /* 0x040fe20003f84070 */
[C---:B------:R-:W-:Y:S01]  /*2a10*/  IMAD R108, R9.reuse, R13, R108 ;  /* 0x0000000d096c7224 */ /* 0x040fe200078e026c */
[C---:B------:R-:W-:Y:S01]  /*2a20*/  ISETP.GT.U32.AND P6, PT, R9.reuse, R110, PT ;  /* 0x0000006e0900720c */ /* 0x040fe20003fc4070 */
[----:B------:R-:W-:Y:S01]  /*2a30*/  @!P3 IMAD.MOV R114, RZ, RZ, -R114 ;  /* 0x000000ffff72b224 */ /* 0x000fe200078e0a72 */
[----:B------:R-:W-:Y:S01]  /*2a40*/  ISETP.GE.AND P3, PT, R12, RZ, PT ;  /* 0x000000ff0c00720c */ /* 0x000fe20003f66270 */
[----:B------:R-:W-:Y:S01]  /*2a50*/  @!P0 IMAD.MOV R112, RZ, RZ, -R112 ;  /* 0x000000ffff708224 */ /* 0x000fe200078e0a70 */
[----:B------:R-:W-:Y:S01]  /*2a60*/  ISETP.GT.U32.AND P0, PT, R9, R108, PT ;  /* 0x0000006c0900720c */ /* 0x000fe20003f04070 */
[----:B------:R-:W-:-:S04]  /*2a70*/  IMAD.HI.U32 R12, R0, R70, RZ ;  /* 0x00000046000c7227 */ /* 0x000fc800078e00ff */
[----:B------:R-:W-:Y:S01]  /*2a80*/  @!P2 IMAD.MOV R116, RZ, RZ, -R116 ;  /* 0x000000ffff74a224 */ /* 0x000fe200078e0a74 */
[----:B------:R-:W-:Y:S01]  /*2a90*/  ISETP.GE.AND P2, PT, R15, RZ, PT ;  /* 0x000000ff0f00720c */ /* 0x000fe20003f46270 */
[----:B------:R-:W-:Y:S01]  /*2aa0*/  IMAD.MOV R12, RZ, RZ, -R12 ;  /* 0x000000ffff0c7224 */ /* 0x000fe200078e0a0c */
[----:B------:R-:W-:Y:S01]  /*2ab0*/  LOP3.LUT R15, R3, 0xb4, RZ, 0xfc, !PT ;  /* 0x000000b4030f7812 */ /* 0x000fe200078efcff */
[--C-:B------:R-:W-:Y:S02]  /*2ac0*/  @!P4 IMAD.IADD R68, R68, 0x1, -R9.reuse ;  /* 0x000000014444c824 */ /* 0x100fe400078e0a09 */
[----:B------:R-:W-:Y:S01]  /*2ad0*/  IMAD R70, R9, R12, R70 ;  /* 0x0000000c09467224 */ /* 0x000fe200078e0246 */
[----:B------:R-:W-:Y:S01]  /*2ae0*/  LOP3.LUT R12, R3, 0xb8, RZ, 0xfc, !PT ;  /* 0x000000b8030c7812 */ /* 0x000fe200078efcff */
[--C-:B------:R-:W-:Y:S01]  /*2af0*/  @!P6 IMAD.IADD R110, R110, 0x1, -R9.reuse ;  /* 0x000000016e6ee824 */ /* 0x100fe200078e0a09 */
[----:B------:R-:W-:Y:S01]  /*2b00*/  IABS R74, R15 ;  /* 0x0000000f004a7213 */ /* 0x000fe20000000000 */
[----:B------:R-:W-:Y:S01]  /*2b10*/  @!P0 IMAD.IADD R108, R108, 0x1, -R9 ;  /* 0x000000016c6c8824 */ /* 0x000fe200078e0a09 */
[----:B------:R-:W-:Y:S01]  /*2b20*/  IABS R72, R12 ;  /* 0x0000000c00487213 */ /* 0x000fe20000000000 */
[----:B------:R-:W-:Y:S01]  /*2b30*/  @!P5 IMAD.MOV R66, RZ, RZ, -R66 ;  /* 0x000000ffff42d224 */ /* 0x000fe200078e0a42 */
[C---:B------:R-:W-:Y:S01]  /*2b40*/  ISETP.GT.U32.AND P6, PT, R9.reuse, R110, PT ;  /* 0x0000006e0900720c */ /* 0x040fe20003fc4070 */
[----:B------:R-:W-:Y:S01]  /*2b50*/  @!P2 IMAD.MOV R68, RZ, RZ, -R68 ;  /* 0x000000ffff44a224 */ /* 0x000fe200078e0a44 */
[----:B------:R-:W-:Y:S01]  /*2b60*/  ISETP.GE.AND P2, PT, R12, RZ, PT ;  /* 0x000000ff0c00720c */ /* 0x000fe20003f46270 */
[----:B------:R-:W-:Y:S01]  /*2b70*/  IMAD.HI.U32 R11, R0, R72, RZ ;  /* 0x00000048000b7227 */ /* 0x000fe200078e00ff */
[----:B------:R-:W-:-:S02]  /*2b80*/  ISETP.GT.U32.AND P0, PT, R9, R108, PT ;  /* 0x0000006c0900720c */ /* 0x000fc40003f04070 */
[----:B------:R-:W-:Y:S01]  /*2b90*/  ISETP.GE.AND P5, PT, R14, RZ, PT ;  /* 0x000000ff0e00720c */ /* 0x000fe20003fa6270 */
[C---:B------:R-:W-:Y:S01]  /*2ba0*/  IMAD.HI.U32 R12, R0.reuse, R74, RZ ;  /* 0x0000004a000c7227 */ /* 0x040fe200078e00ff */
[----:B------:R-:W-:Y:S02]  /*2bb0*/  LOP3.LUT R14, R3, 0xb6, RZ, 0xfc, !PT ;  /* 0x000000b6030e7812 */ /* 0x000fe400078efcff */
[----:B------:R-:W-:Y:S01]  /*2bc0*/  ISETP.GT.U32.AND P4, PT, R9, R70, PT ;  /* 0x000000460900720c */ /* 0x000fe20003f84070 */
[----:B------:R-:W-:Y:S01]  /*2bd0*/  IMAD.MOV R11, RZ, RZ, -R11 ;  /* 0x000000ffff0b7224 */ /* 0x000fe200078e0a0b */
[----:B------:R-:W-:Y:S01]  /*2be0*/  IABS R106, R14 ;  /* 0x0000000e006a7213 */ /* 0x000fe20000000000 */
[----:B------:R-:W-:-:S04]  /*2bf0*/  IMAD.HI.U32 R13, R0, R104, RZ ;  /* 0x00000068000d7227 */ /* 0x000fc800078e00ff */
[----:B------:R-:W-:Y:S02]  /*2c00*/  IMAD.MOV R12, RZ, RZ, -R12 ;  /* 0x000000ffff0c7224 */ /* 0x000fe400078e0a0c */
[C---:B------:R-:W-:Y:S02]  /*2c10*/  IMAD R72, R9.reuse, R11, R72 ;  /* 0x0000000b09487224 */ /* 0x040fe400078e0248 */
[----:B------:R-:W-:Y:S02]  /*2c20*/  IMAD.MOV R13, RZ, RZ, -R13 ;  /* 0x000000ffff0d7224 */ /* 0x000fe400078e0a0d */
[----:B------:R-:W-:Y:S01]  /*2c30*/  IMAD R74, R9, R12, R74 ;  /* 0x0000000c094a7224 */ /* 0x000fe200078e024a */
[----:B------:R-:W-:Y:S01]  /*2c40*/  LOP3.LUT R12, R3, 0xb0, RZ, 0xfc, !PT ;  /* 0x000000b0030c7812 */ /* 0x000fe200078efcff */
[--C-:B------:R-:W-:Y:S01]  /*2c50*/  @!P6 IMAD.IADD R110, R110, 0x1, -R9.reuse ;  /* 0x000000016e6ee824 */ /* 0x100fe200078e0a09 */
[C---:B------:R-:W-:Y:S01]  /*2c60*/  ISETP.GT.U32.AND P6, PT, R9.reuse, R72, PT ;  /* 0x000000480900720c */ /* 0x040fe20003fc4070 */
[C---:B------:R-:W-:Y:S01]  /*2c70*/  IMAD R104, R9.reuse, R13, R104 ;  /* 0x0000000d09687224 */ /* 0x040fe200078e0268 */
[----:B------:R-:W-:Y:S01]  /*2c80*/  IABS R76, R12 ;  /* 0x0000000c004c7213 */ /* 0x000fe20000000000 */
        /* <DEDUP_REMOVED lines=8> */
[----:B------:R-:W-:Y:S02]  /*2d10*/  @!P6 IMAD.IADD R72, R72, 0x1, -R9 ;  /* 0x000000014848e824 */ /* 0x000fe400078e0a09 */
[C---:B------:R-:W-:Y:S02]  /*2d20*/  IMAD R106, R9.reuse, R11, R106 ;  /* 0x0000000b096a7224 */ /* 0x040fe400078e026a */
[----:B------:R-:W-:Y:S01]  /*2d30*/  IMAD.HI.U32 R11, R0, R76, RZ ;  /* 0x0000004c000b7227 */ /* 0x000fe200078e00ff */
[----:B------:R-:W-:-:S03]  /*2d40*/  ISETP.GT.U32.AND P6, PT, R9, R72, PT ;  /* 0x000000480900720c */ /* 0x000fc60003fc4070 */
[--C-:B------:R-:W-:Y:S02]  /*2d50*/  @!P0 IMAD.IADD R74, R74, 0x1, -R9.reuse ;  /* 0x000000014a4a8824 */ /* 0x100fe400078e0a09 */
[----:B------:R-:W-:Y:S02]  /*2d60*/  @!P4 IMAD.IADD R70, R70, 0x1, -R9 ;  /* 0x000000014646c824 */ /* 0x000fe400078e0a09 */
[----:B------:R-:W-:Y:S02]  /*2d70*/  IMAD.MOV R11, RZ, RZ, -R11 ;  /* 0x000000ffff0b7224 */ /* 0x000fe400078e0a0b */
[----:B------:R-:W-:Y:S01]  /*2d80*/  @!P5 IMAD.IADD R104, R104, 0x1, -R9 ;  /* 0x000000016868d824 */ /* 0x000fe200078e0a09 */
[C---:B------:R-:W-:Y:S01]  /*2d90*/  ISETP.GT.U32.AND P5, PT, R9.reuse, R74, PT ;  /* 0x0000004a0900720c */ /* 0x040fe20003fa4070 */
[C---:B------:R-:W-:Y:S01]  /*2da0*/  IMAD R76, R9.reuse, R11, R76 ;  /* 0x0000000b094c7224 */ /* 0x040fe200078e024c */
[----:B------:R-:W-:Y:S01]  /*2db0*/  ISETP.GT.U32.AND P4, PT, R9, R70, PT ;  /* 0x000000460900720c */ /* 0x000fe20003f84070 */
[----:B------:R-:W-:-:S04]  /*2dc0*/  IMAD.HI.U32 R11, R0, R100, RZ ;  /* 0x00000064000b7227 */ /* 0x000fc800078e00ff */
[----:B------:R-:W-:Y:S01]  /*2dd0*/  @!P1 IMAD.MOV R110, RZ, RZ, -R110 ;  /* 0x000000ffff6e9224 */ /* 0x000fe200078e0a6e */
[C---:B------:R-:W-:Y:S01]  /*2de0*/  ISETP.GT.U32.AND P1, PT, R9.reuse, R106, PT ;  /* 0x0000006a0900720c */ /* 0x040fe20003f24070 */
[----:B------:R-:W-:Y:S02]  /*2df0*/  IMAD.MOV R11, RZ, RZ, -R11 ;  /* 0x000000ffff0b7224 */ /* 0x000fe400078e0a0b */
[--C-:B------:R-:W-:Y:S01]  /*2e00*/  @!P6 IMAD.IADD R72, R72, 0x1, -R9.reuse ;  /* 0x000000014848e824 */ /* 0x100fe200078e0a09 */
[----:B------:R-:W-:Y:S01]  /*2e10*/  ISETP.GE.AND P6, PT, R16, RZ, PT ;  /* 0x000000ff1000720c */ /* 0x000fe20003fc6270 */
[----:B------:R-:W-:Y:S01]  /*2e20*/  IMAD R100, R9, R11, R100 ;  /* 0x0000000b09647224 */ /* 0x000fe200078e0264 */
[----:B------:R-:W-:Y:S01]  /*2e30*/  LOP3.LUT R16, R3, 0xa8, RZ, 0xfc, !PT ;  /* 0x000000a803107812 */ /* 0x000fe200078efcff */
[--C-:B------:R-:W-:Y:S02]  /*2e40*/  @!P5 IMAD.IADD R74, R74, 0x1, -R9.reuse ;  /* 0x000000014a4ad824 */ /* 0x100fe400078e0a09 */
[--C-:B------:R-:W-:Y:S01]  /*2e50*/  @!P4 IMAD.IADD R70, R70, 0x1, -R9.reuse ;  /* 0x000000014646c824 */ /* 0x100fe200078e0a09 */
[----:B------:R-:W-:Y:S01]  /*2e60*/  ISETP.GT.U32.AND P5, PT, R9, R100, PT ;  /* 0x000000640900720c */ /* 0x000fe20003fa4070 */
[----:B------:R-:W-:Y:S01]  /*2e70*/  @!P2 IMAD.MOV R72, RZ, RZ, -R72 ;  /* 0x000000ffff48a224 */ /* 0x000fe200078e0a48 */
[----:B------:R-:W-:Y:S01]  /*2e80*/  ISETP.GE.AND P4, PT, R14, RZ, PT ;  /* 0x000000ff0e00720c */ /* 0x000fe20003f86270 */
[----:B------:R-:W-:Y:S01]  /*2e90*/  @!P3 IMAD.MOV R70, RZ, RZ, -R70 ;  /* 0x000000ffff46b224 */ /* 0x000fe200078e0a46 */
[----:B------:R-:W-:Y:S01]  /*2ea0*/  LOP3.LUT R14, R3, 0xac, RZ, 0xfc, !PT ;  /* 0x000000ac030e7812 */ /* 0x000fe200078efcff */
[----:B------:R-:W-:Y:S01]  /*2eb0*/  @!P1 IMAD.IADD R106, R106, 0x1, -R9 ;  /* 0x000000016a6a9824 */ /* 0x000fe200078e0a09 */
[----:B------:R-:W-:-:S02]  /*2ec0*/  ISETP.GT.U32.AND P2, PT, R9, R104, PT ;  /* 0x000000680900720c */ /* 0x000fc40003f44070 */
[----:B------:R-:W-:Y:S02]  /*2ed0*/  ISETP.GE.AND P3, PT, R15, RZ, PT ;  /* 0x000000ff0f00720c */ /* 0x000fe40003f66270 */
[----:B------:R-:W-:Y:S02]  /*2ee0*/  LOP3.LUT R15, R3, 0xaa, RZ, 0xfc, !PT ;  /* 0x000000aa030f7812 */ /* 0x000fe400078efcff */
[----:B------:R-:W-:Y:S01]  /*2ef0*/  IABS R78, R14 ;  /* 0x0000000e004e7213 */ /* 0x000fe20000000000 */
[----:B------:R-:W-:Y:S01]  /*2f00*/  @!P5 IMAD.IADD R100, R100, 0x1, -R9 ;  /* 0x000000016464d824 */ /* 0x000fe200078e0a09 */
[----:B------:R-:W-:Y:S02]  /*2f10*/  ISETP.GT.U32.AND P0, PT, R9, R106, PT ;  /* 0x0000006a0900720c */ /* 0x000fe40003f04070 */
[----:B------:R-:W-:Y:S01]  /*2f20*/  IABS R98, R15 ;  /* 0x0000000f00627213 */ /* 0x000fe20000000000 */
[----:B------:R-:W-:Y:S01]  /*2f30*/  IMAD.HI.U32 R11, R0, R78, RZ ;  /* 0x0000004e000b7227 */ /* 0x000fe200078e00ff */
[----:B------:R-:W-:-:S02]  /*2f40*/  ISETP.GE.AND P1, PT, R12, RZ, PT ;  /* 0x000000ff0c00720c */ /* 0x000fc40003f26270 */
[----:B------:R-:W-:Y:S01]  /*2f50*/  IABS R80, R16 ;  /* 0x0000001000507213 */ /* 0x000fe20000000000 */
[----:B------:R-:W-:Y:S01]  /*2f60*/  IMAD.HI.U32 R12, R0, R98, RZ ;  /* 0x00000062000c7227 */ /* 0x000fe200078e00ff */
[----:B------:R-:W-:-:S03]  /*2f70*/  ISETP.GT.U32.AND P5, PT, R9, R100, PT ;  /* 0x000000640900720c */ /* 0x000fc60003fa4070 */
[----:B------:R-:W-:Y:S02]  /*2f80*/  IMAD.MOV R11, RZ, RZ, -R11 ;  /* 0x000000ffff0b7224 */ /* 0x000fe400078e0a0b */
[----:B------:R-:W-:Y:S01]  /*2f90*/  @!P2 IMAD.IADD R104, R104, 0x1, -R9 ;  /* 0x000000016868a824 */ /* 0x000fe200078e0a09 */
[----:B------:R-:W-:Y:S01]  /*2fa0*/  ISETP.GE.AND P2, PT, R13, RZ, PT ;  /* 0x000000ff0d00720c */ /* 0x000fe20003f46270 */
[----:B------:R-:W-:-:S04]  /*2fb0*/  IMAD.HI.U32 R13, R0, R80, RZ ;  /* 0x00000050000d7227 */ /* 0x000fc800078e00ff */
[----:B------:R-:W-:Y:S02]  /*2fc0*/  IMAD.MOV R12, RZ, RZ, -R12 ;  /* 0x000000ffff0c7224 */ /* 0x000fe400078e0a0c */
[C---:B------:R-:W-:Y:S02]  /*2fd0*/  IMAD R78, R9.reuse, R11, R78 ;  /* 0x0000000b094e7224 */ /* 0x040fe400078e024e */
[----:B------:R-:W-:Y:S01]  /*2fe0*/  @!P0 IMAD.IADD R106, R106, 0x1, -R9 ;  /* 0x000000016a6a8824 */ /* 0x000fe200078e0a09 */
[C---:B------:R-:W-:Y:S01]  /*2ff0*/  ISETP.GT.U32.AND P0, PT, R9.reuse, R76, PT ;  /* 0x0000004c0900720c */ /* 0x040fe20003f04070 */
[----:B------:R-:W-:Y:S02]  /*3000*/  IMAD.MOV R13, RZ, RZ, -R13 ;  /* 0x000000ffff0d7224 */ /* 0x000fe400078e0a0d */
[C---:B------:R-:W-:Y:S02]  /*3010*/  IMAD R98, R9.reuse, R12, R98 ;  /* 0x0000000c09627224 */ /* 0x040fe400078e0262 */
[----:B------:R-:W-:Y:S01]  /*3020*/  @!P3 IMAD.MOV R74, RZ, RZ, -R74 ;  /* 0x000000ffff4ab224 */ /* 0x000fe200078e0a4a */
[C---:B------:R-:W-:Y:S01]  /*3030*/  ISETP.GT.U32.AND P3, PT, R9.reuse, R78, PT ;  /* 0x0000004e0900720c */ /* 0x040fe20003f64070 */
[----:B------:R-:W-:Y:S01]  /*3040*/  IMAD R80, R9, R13, R80 ;  /* 0x0000000d09507224 */ /* 0x000fe200078e0250 */
[----:B------:R-:W-:Y:S01]  /*3050*/  LOP3.LUT R13, R3, 0xa6, RZ, 0xfc, !PT ;  /* 0x000000a6030d7812 */ /* 0x000fe200078efcff */
[----:B------:R-:W-:Y:S01]  /*3060*/  @!P6 IMAD.MOV R104, RZ, RZ, -R104 ;  /* 0x000000ffff68e224 */ /* 0x000fe200078e0a68 */
[C---:B------:R-:W-:Y:S01]  /*3070*/  ISETP.GT.U32.AND P6, PT, R9.reuse, R98, PT ;  /* 0x000000620900720c */ /* 0x040fe20003fc4070 */
[--C-:B------:R-:W-:Y:S01]  /*3080*/  @!P5 IMAD.IADD R100, R100, 0x1, -R9.reuse ;  /* 0x000000016464d824 */ /* 0x100fe200078e0a09 */
[----:B------:R-:W-:Y:S01]  /*3090*/  ISETP.GT.U32.AND P5, PT, R9, R80, PT ;  /* 0x000000500900720c */ /* 0x000fe20003fa4070 */
[--C-:B------:R-:W-:Y:S01]  /*30a0*/  @!P0 IMAD.IADD R76, R76, 0x1, -R9.reuse ;  /* 0x000000014c4c8824 */ /* 0x100fe200078e0a09 */
[----:B------:R-:W-:Y:S01]  /*30b0*/  ISETP.GE.AND P0, PT, R14, RZ, PT ;  /* 0x000000ff0e00720c */ /* 0x000fe20003f06270 */
[----:B------:R-:W-:Y:S01]  /*30c0*/  @!P4 IMAD.MOV R106, RZ, RZ, -R106 ;  /* 0x000000ffff6ac224 */ /* 0x000fe200078e0a6a */
[----:B------:R-:W-:Y:S01]  /*30d0*/  IABS R96, R13 ;  /* 0x0000000d00607213 */ /* 0x000fe20000000000 */
[----:B------:R-:W-:Y:S01]  /*30e0*/  @!P2 IMAD.MOV R100, RZ, RZ, -R100 ;  /* 0x000000ffff64a224 */ /* 0x000fe200078e0a64 */
[----:B------:R-:W-:Y:S01]  /*30f0*/  LOP3.LUT R14, R3, 0xa4, RZ, 0xfc, !PT ;  /* 0x000000a4030e7812 */ /* 0x000fe200078efcff */
[----:B------:R-:W-:Y:S01]  /*3100*/  @!P3 IMAD.IADD R78, R78, 0x1, -R9 ;  /* 0x000000014e4eb824 */ /* 0x000fe200078e0a09 */
[----:B------:R-:W-:Y:S01]  /*3110*/  ISETP.GT.U32.AND P4, PT, R9, R76, PT ;  /* 0x0000004c0900720c */ /* 0x000fe20003f84070 */
[----:B------:R-:W-:Y:S01]  /*3120*/  IMAD.HI.U32 R11, R0, R96, RZ ;  /* 0x00000060000b7227 */ /* 0x000fe200078e00ff */
[----:B------:R-:W-:-:S02]  /*3130*/  IABS R82, R14 ;  /* 0x0000000e00527213 */ /* 0x000fc40000000000 */
[----:B------:R-:W-:Y:S01]  /*3140*/  ISETP.GE.AND P3, PT, R16, RZ, PT ;  /* 0x000000ff1000720c */ /* 0x000fe20003f66270 */
[--C-:B------:R-:W-:Y:S01]  /*3150*/  @!P6 IMAD.IADD R98, R98, 0x1, -R9.reuse ;  /* 0x000000016262e824 */ /* 0x100fe200078e0a09 */
[----:B------:R-:W-:Y:S01]  /*3160*/  ISETP.GT.U32.AND P6, PT, R9, R78, PT ;  /* 0x0000004e0900720c */ /* 0x000fe20003fc4070 */
[----:B------:R-:W-:Y:S01]  /*3170*/  @!P5 IMAD.IADD R80, R80, 0x1, -R9 ;  /* 0x000000015050d824 */ /* 0x000fe200078e0a09 */
[----:B------:R-:W-:Y:S01]  /*3180*/  LOP3.LUT R16, R3, 0xa0, RZ, 0xfc, !PT ;  /* 0x000000a003107812 */ /* 0x000fe200078efcff */
[----:B------:R-:W-:Y:S01]  /*3190*/  IMAD.MOV R12, RZ, RZ, -R11 ;  /* 0x000000ffff0c7224 */ /* 0x000fe200078e0a0b */
[----:B------:R-:W-:Y:S01]  /*31a0*/  ISETP.GT.U32.AND P5, PT, R9, R98, PT ;  /* 0x000000620900720c */ /* 0x000fe20003fa4070 */
[----:B------:R-:W-:Y:S01]  /*31b0*/  IMAD.HI.U32 R11, R0, R82, RZ ;  /* 0x00000052000b7227 */ /* 0x000fe200078e00ff */
[----:B------:R-:W-:-:S03]  /*31c0*/  IABS R84, R16 ;  /* 0x0000001000547213 */ /* 0x000fc60000000000 */
[C---:B------:R-:W-:Y:S02]  /*31d0*/  IMAD R96, R9.reuse, R12, R96 ;  /* 0x0000000c09607224 */ /* 0x040fe400078e0260 */
[----:B------:R-:W-:Y:S02]  /*31e0*/  IMAD.MOV R11, RZ, RZ, -R11 ;  /* 0x000000ffff0b7224 */ /* 0x000fe400078e0a0b */
[--C-:B------:R-:W-:Y:S01]  /*31f0*/  @!P6 IMAD.IADD R78, R78, 0x1, -R9.reuse ;  /* 0x000000014e4ee824 */ /* 0x100fe200078e0a09 */
[C---:B------:R-:W-:Y:S01]  /*3200*/  ISETP.GT.U32.AND P6, PT, R9.reuse, R96, PT ;  /* 0x000000600900720c */ /* 0x040fe20003fc4070 */
[----:B------:R-:W-:Y:S02]  /*3210*/  IMAD R82, R9, R11, R82 ;  /* 0x0000000b09527224 */ /* 0x000fe400078e0252 */
[--C-:B------:R-:W-:Y:S01]  /*3220*/  @!P4 IMAD.IADD R76, R76, 0x1, -R9.reuse ;  /* 0x000000014c4cc824 */ /* 0x100fe200078e0a09 */
[----:B------:R-:W-:Y:S01]  /*3230*/  ISETP.GE.AND P4, PT, R15, RZ, PT ;  /* 0x000000ff0f00720c */ /* 0x000fe20003f86270 */
[----:B------:R-:W-:Y:S01]  /*3240*/  @!P5 IMAD.IADD R98, R98, 0x1, -R9 ;  /* 0x000000016262d824 */ /* 0x000fe200078e0a09 */
[----:B------:R-:W-:Y:S01]  /*3250*/  ISETP.GT.U32.AND P5, PT, R9, R82, PT ;  /* 0x000000520900720c */ /* 0x000fe20003fa4070 */
[----:B------:R-:W-:Y:S01]  /*3260*/  @!P0 IMAD.MOV R78, RZ, RZ, -R78 ;  /* 0x000000ffff4e8224 */ /* 0x000fe200078e0a4e */
[----:B------:R-:W-:Y:S01]  /*3270*/  LOP3.LUT R15, R3, 0xa2, RZ, 0xfc, !PT ;  /* 0x000000a2030f7812 */ /* 0x000fe200078efcff */
[----:B------:R-:W-:Y:S01]  /*3280*/  @!P1 IMAD.MOV R76, RZ, RZ, -R76 ;  /* 0x000000ffff4c9224 */ /* 0x000fe200078e0a4c */
[----:B------:R-:W-:-:S02]  /*3290*/  ISETP.GT.U32.AND P1, PT, R9, R80, PT ;  /* 0x000000500900720c */ /* 0x000fc40003f24070 */
[----:B------:R-:W-:Y:S01]  /*32a0*/  IABS R94, R15 ;  /* 0x0000000f005e7213 */ /* 0x000fe20000000000 */
[----:B------:R-:W-:Y:S01]  /*32b0*/  @!P6 IMAD.IADD R96, R96, 0x1, -R9 ;  /* 0x000000016060e824 */ /* 0x000fe200078e0a09 */
[----:B------:R-:W-:Y:S02]  /*32c0*/  ISETP.GE.AND P6, PT, R14, RZ, PT ;  /* 0x000000ff0e00720c */ /* 0x000fe40003fc6270 */
[----:B------:R-:W-:Y:S01]  /*32d0*/  LOP3.LUT R14, R3, 0x98, RZ, 0xfc, !PT ;  /* 0x00000098030e7812 */ /* 0x000fe200078efcff */
[----:B------:R-:W-:-:S03]  /*32e0*/  IMAD.HI.U32 R11, R0, R94, RZ ;  /* 0x0000005e000b7227 */ /* 0x000fc600078e00ff */
[----:B------:R-:W-:Y:S01]  /*32f0*/  IABS R88, R14 ;  /* 0x0000000e00587213 */ /* 0x000fe20000000000 */
[----:B------:R-:W-:Y:S01]  /*3300*/  @!P5 IMAD.IADD R82, R82, 0x1, -R9 ;  /* 0x000000015252d824 */ /* 0x000fe200078e0a09 */
[C---:B------:R-:W-:Y:S01]  /*3310*/  ISETP.GT.U32.AND P5, PT, R9.reuse, R96, PT ;  /* 0x000000600900720c */ /* 0x040fe20003fa4070 */
[----:B------:R-:W-:Y:S02]  /*3320*/  IMAD.MOV R12, RZ, RZ, -R11 ;  /* 0x000000ffff0c7224 */ /* 0x000fe400078e0a0b */
[----:B------:R-:W-:Y:S01]  /*3330*/  IMAD.HI.U32 R11, R0, R84, RZ ;  /* 0x00000054000b7227 */ /* 0x000fe200078e00ff */
[----:B------:R-:W-:-:S03]  /*3340*/  ISETP.GT.U32.AND P2, PT, R9, R82, PT ;  /* 0x000000520900720c */ /* 0x000fc60003f44070 */
[C---:B------:R-:W-:Y:S02]  /*3350*/  IMAD R94, R9.reuse, R12, R94 ;  /* 0x0000000c095e7224 */ /* 0x040fe400078e025e */
[----:B------:R-:W-:Y:S02]  /*3360*/  IMAD.MOV R12, RZ, RZ, -R11 ;  /* 0x000000ffff0c7224 */ /* 0x000fe400078e0a0b */
[----:B------:R-:W-:Y:S01]  /*3370*/  IMAD.HI.U32 R11, R0, R92, RZ ;  /* 0x0000005c000b7227 */ /* 0x000fe200078e00ff */
[----:B------:R-:W-:-:S03]  /*3380*/  ISETP.GT.U32.AND P0, PT, R9, R94, PT ;  /* 0x0000005e0900720c */ /* 0x000fc60003f04070 */
[----:B------:R-:W-:Y:S01]  /*3390*/  IMAD R84, R9, R12, R84 ;  /* 0x0000000c09547224 */ /* 0x000fe200078e0254 */
[----:B------:R-:W-:Y:S01]  /*33a0*/  LOP3.LUT R12, R3, 0x9c, RZ, 0xfc, !PT ;  /* 0x0000009c030c7812 */ /* 0x000fe200078efcff */
[----:B------:R-:W-:Y:S02]  /*33b0*/  @!P5 IMAD.IADD R96, R96, 0x1, -R9 ;  /* 0x000000016060d824 */ /* 0x000fe400078e0a09 */
[----:B------:R-:W-:Y:S01]  /*33c0*/  IMAD.MOV R11, RZ, RZ, -R11 ;  /* 0x000000ffff0b7224 */ /* 0x000fe200078e0a0b */
[C---:B------:R-:W-:Y:S01]  /*33d0*/  ISETP.GT.U32.AND P5, PT, R9.reuse, R84, PT ;  /* 0x000000540900720c */ /* 0x040fe20003fa4070 */
[--C-:B------:R-:W-:Y:S01]  /*33e0*/  @!P1 IMAD.IADD R80, R80, 0x1, -R9.reuse ;  /* 0x0000000150509824 */ /* 0x100fe200078e0a09 */
[----:B------:R-:W-:Y:S01]  /*33f0*/  IABS R86, R12 ;  /* 0x0000000c00567213 */ /* 0x000fe20000000000 */
[----:B------:R-:W-:Y:S01]  /*3400*/  IMAD R92, R9, R11, R92 ;  /* 0x0000000b095c7224 */ /* 0x000fe200078e025c */
[----:B------:R-:W-:Y:S01]  /*3410*/  ISETP.GE.AND P1, PT, R13, RZ, PT ;  /* 0x000000ff0d00720c */ /* 0x000fe20003f26270 */
[----:B------:R-:W-:Y:S01]  /*3420*/  @!P0 IMAD.IADD R94, R94, 0x1, -R9 ;  /* 0x000000015e5e8824 */ /* 0x000fe200078e0a09 */
[----:B------:R-:W-:Y:S01]  /*3430*/  LOP3.LUT R13, R3, 0x9a, RZ, 0xfc, !PT ;  /* 0x0000009a030d7812 */ /* 0x000fe200078efcff */
[----:B------:R-:W-:Y:S01]  /*3440*/  IMAD.HI.U32 R11, R0, R86, RZ ;  /* 0x00000056000b7227 */ /* 0x000fe200078e00ff */
[----:B------:R-:W-:-:S02]  /*3450*/  ISETP.GE.AND P0, PT, R12, RZ, PT ;  /* 0x000000ff0c00720c */ /* 0x000fc40003f06270 */
[----:B------:R-:W-:Y:S01]  /*3460*/  IABS R90, R13 ;  /* 0x0000000d005a7213 */ /* 0x000fe20000000000 */
[--C-:B------:R-:W-:Y:S01]  /*3470*/  @!P2 IMAD.IADD R82, R82, 0x1, -R9.reuse ;  /* 0x000000015252a824 */ /* 0x100fe200078e0a09 */
[----:B------:R-:W-:Y:S01]  /*3480*/  ISETP.GE.AND P2, PT, R17, RZ, PT ;  /* 0x000000ff1100720c */ /* 0x000fe20003f46270 */
[----:B------:R-:W-:Y:S01]  /*3490*/  @!P5 IMAD.IADD R84, R84, 0x1, -R9 ;  /* 0x000000015454d824 */ /* 0x000fe200078e0a09 */
[----:B------:R-:W-:Y:S01]  /*34a0*/  ISETP.GT.U32.AND P5, PT, R9, R94, PT ;  /* 0x0000005e0900720c */ /* 0x000fe20003fa4070 */
[----:B------:R-:W-:Y:S01]  /*34b0*/  IMAD.MOV R11, RZ, RZ, -R11 ;  /* 0x000000ffff0b7224 */ /* 0x000fe200078e0a0b */
[----:B------:R-:W-:Y:S01]  /*34c0*/  LOP3.LUT R17, R3, 0x8e, RZ, 0xfc, !PT ;  /* 0x0000008e03117812 */ /* 0x000fe200078efcff */
[----:B------:R-:W-:Y:S01]  /*34d0*/  @!P6 IMAD.MOV R82, RZ, RZ, -R82 ;  /* 0x000000ffff52e224 */ /* 0x000fe200078e0a52 */
[C---:B------:R-:W-:Y:S01]  /*34e0*/  ISETP.GT.U32.AND P6, PT, R9.reuse, R92, PT ;  /* 0x0000005c0900720c */ /* 0x040fe20003fc4070 */
[C---:B------:R-:W-:Y:S01]  /*34f0*/  IMAD R86, R9.reuse, R11, R86 ;  /* 0x0000000b09567224 */ /* 0x040fe200078e0256 */
[----:B------:R-:W-:Y:S01]  /*3500*/  IABS R174, R17 ;  /* 0x0000001100ae7213 */ /* 0x000fe20000000000 */
[----:B------:R-:W-:Y:S01]  /*3510*/  @!P1 IMAD.MOV R96, RZ, RZ, -R96 ;  /* 0x000000ffff609224 */ /* 0x000fe200078e0a60 */
[----:B------:R-:W-:Y:S01]  /*3520*/  ISETP.GT.U32.AND P1, PT, R9, R84, PT ;  /* 0x000000540900720c */ /* 0x000fe20003f24070 */
[----:B------:R-:W-:Y:S01]  /*3530*/  @!P4 IMAD.MOV R98, RZ, RZ, -R98 ;  /* 0x000000ffff62c224 */ /* 0x000fe200078e0a62 */
[----:B------:R-:W-:Y:S01]  /*3540*/  ISETP.GE.AND P4, PT, R15, RZ, PT ;  /* 0x000000ff0f00720c */ /* 0x000fe20003f86270 */
[----:B------:R-:W-:Y:S01]  /*3550*/  IMAD.HI.U32 R11, R0, R90, RZ ;  /* 0x0000005a000b7227 */ /* 0x000fe200078e00ff */
[----:B------:R-:W-:-:S03]  /*3560*/  LOP3.LUT R15, R3, 0x96, RZ, 0xfc, !PT ;  /* 0x00000096030f7812 */ /* 0x000fc600078efcff */
[--C-:B------:R-:W-:Y:S01]  /*3570*/  @!P5 IMAD.IADD R94, R94, 0x1, -R9.reuse ;  /* 0x000000015e5ed824 */ /* 0x100fe200078e0a09 */
[----:B------:R-:W-:Y:S01]  /*3580*/  ISETP.GT.U32.AND P5, PT, R9, R86, PT ;  /* 0x000000560900720c */ /* 0x000fe20003fa4070 */
[--C-:B------:R-:W-:Y:S01]  /*3590*/  @!P6 IMAD.IADD R92, R92, 0x1, -R9.reuse ;  /* 0x000000015c5ce824 */ /* 0x100fe200078e0a09 */
[----:B------:R-:W-:Y:S01]  /*35a0*/  IABS R166, R15 ;  /* 0x0000000f00a67213 */ /* 0x000fe20000000000 */
[----:B------:R-:W-:Y:S01]  /*35b0*/  IMAD.HI.U32 R12, R0, R88, RZ ;  /* 0x00000058000c7227 */ /* 0x000fe200078e00ff */
[----:B------:R-:W-:Y:S02]  /*35c0*/  ISETP.GE.AND P6, PT, R14, RZ, PT ;  /* 0x000000ff0e00720c */ /* 0x000fe40003fc6270 */
[----:B------:R-:W-:Y:S01]  /*35d0*/  LOP3.LUT R14, R3, 0x92, RZ, 0xfc, !PT ;  /* 0x00000092030e7812 */ /* 0x000fe200078efcff */
[----:B------:R-:W-:Y:S01]  /*35e0*/  @!P1 IMAD.IADD R84, R84, 0x1, -R9 ;  /* 0x0000000154549824 */ /* 0x000fe200078e0a09 */
[----:B------:R-:W-:Y:S01]  /*35f0*/  ISETP.GE.AND P1, PT, R13, RZ, PT ;  /* 0x000000ff0d00720c */ /* 0x000fe20003f26270 */
[----:B------:R-:W-:Y:S01]  /*3600*/  @!P4 IMAD.MOV R94, RZ, RZ, -R94 ;  /* 0x000000ffff5ec224 */ /* 0x000fe200078e0a5e */
[----:B------:R-:W-:Y:S01]  /*3610*/  IABS R170, R14 ;  /* 0x0000000e00aa7213 */ /* 0x000fe20000000000 */
[----:B------:R-:W-:-:S02]  /*3620*/  IMAD.MOV R13, RZ, RZ, -R11 ;  /* 0x000000ffff0d7224 */ /* 0x000fc400078e0a0b */
[----:B------:R-:W-:Y:S01]  /*3630*/  @!P5 IMAD.IADD R86, R86, 0x1, -R9 ;  /* 0x000000015656d824 */ /* 0x000fe200078e0a09 */
[----:B------:R-:W-:Y:S01]  /*3640*/  ISETP.GT.U32.AND P5, PT, R9, R92, PT ;  /* 0x0000005c0900720c */ /* 0x000fe20003fa4070 */
[----:B------:R-:W-:-:S03]  /*3650*/  IMAD.HI.U32 R11, R0, R166, RZ ;  /* 0x000000a6000b7227 */ /* 0x000fc600078e00ff */
[----:B------:R-:W-:Y:S01]  /*3660*/  ISETP.GT.U32.AND P4, PT, R9, R86, PT ;  /* 0x000000560900720c */ /* 0x000fe20003f84070 */
[----:B------:R-:W-:Y:S02]  /*3670*/  IMAD.MOV R12, RZ, RZ, -R12 ;  /* 0x000000ffff0c7224 */ /* 0x000fe400078e0a0c */
[----:B------:R-:W-:Y:S01]  /*3680*/  @!P3 IMAD.MOV R80, RZ, RZ, -R80 ;  /* 0x000000ffff50b224 */ /* 0x000fe200078e0a50 */
[----:B------:R-:W-:Y:S01]  /*3690*/  ISETP.GE.AND P3, PT, R16, RZ, PT ;  /* 0x000000ff1000720c */ /* 0x000fe20003f66270 */
[----:B------:R-:W-:Y:S01]  /*36a0*/  IMAD.MOV R11, RZ, RZ, -R11 ;  /* 0x000000ffff0b7224 */ /* 0x000fe200078e0a0b */
[----:B------:R-:W-:Y:S01]  /*36b0*/  LOP3.LUT R16, R3, 0x90, RZ, 0xfc, !PT ;  /* 0x0000009003107812 */ /* 0x000fe200078efcff */
[C---:B------:R-:W-:Y:S02]  /*36c0*/  IMAD R88, R9.reuse, R12, R88 ;  /* 0x0000000c09587224 */ /* 0x040fe400078e0258 */
[C---:B------:R-:W-:Y:S01]  /*36d0*/  IMAD R166, R9.reuse, R11, R166 ;  /* 0x0000000b09a67224 */ /* 0x040fe200078e02a6 */
[----:B------:R-:W-:Y:S01]  /*36e0*/  IABS R172, R16 ;  /* 0x0000001000ac7213 */ /* 0x000fe20000000000 */
[--C-:B------:R-:W-:Y:S01]  /*36f0*/  @!P5 IMAD.IADD R92, R92, 0x1, -R9.reuse ;  /* 0x000000015c5cd824 */ /* 0x100fe200078e0a09 */
[C---:B------:R-:W-:Y:S01]  /*3700*/  ISETP.GT.U32.AND P5, PT, R9.reuse, R88, PT ;  /* 0x000000580900720c */ /* 0x040fe20003fa4070 */
[----:B------:R-:W-:Y:S01]  /*3710*/  IMAD R90, R9, R13, R90 ;  /* 0x0000000d095a7224 */ /* 0x000fe200078e025a */
[----:B------:R-:W-:Y:S01]  /*3720*/  LOP3.LUT R13, R3, 0x94, RZ, 0xfc, !PT ;  /* 0x00000094030d7812 */ /* 0x000fe200078efcff */
[----:B------:R-:W-:Y:S01]  /*3730*/  @!P4 IMAD.IADD R86, R86, 0x1, -R9 ;  /* 0x000000015656c824 */ /* 0x000fe200078e0a09 */
[C---:B------:R-:W-:Y:S01]  /*3740*/  ISETP.GT.U32.AND P4, PT, R9.reuse, R166, PT ;  /* 0x000000a60900720c */ /* 0x040fe20003f84070 */
[----:B------:R-:W-:Y:S01]  /*3750*/  @!P3 IMAD.MOV R84, RZ, RZ, -R84 ;  /* 0x000000ffff54b224 */ /* 0x000fe200078e0a54 */
[----:B------:R-:W-:Y:S01]  /*3760*/  ISETP.GT.U32.AND P3, PT, R9, R90, PT ;  /* 0x0000005a0900720c */ /* 0x000fe20003f64070 */
[----:B------:R-:W-:Y:S01]  /*3770*/  IMAD.HI.U32 R12, R0, R170, RZ ;  /* 0x000000aa000c7227 */ /* 0x000fe200078e00ff */
[----:B------:R-:W-:-:S03]  /*3780*/  IABS R168, R13 ;  /* 0x0000000d00a87213 */ /* 0x000fc60000000000 */
[----:B------:R-:W-:Y:S02]  /*3790*/  IMAD.MOV R12, RZ, RZ, -R12 ;  /* 0x000000ffff0c7224 */ /* 0x000fe400078e0a0c */
[--C-:B------:R-:W-:Y:S02]  /*37a0*/  @!P5 IMAD.IADD R88, R88, 0x1, -R9.reuse ;  /* 0x000000015858d824 */ /* 0x100fe400078e0a09 */
[C---:B------:R-:W-:Y:S02]  /*37b0*/  IMAD R170, R9.reuse, R12, R170 ;  /* 0x0000000c09aa7224 */ /* 0x040fe400078e02aa */
[--C-:B------:R-:W-:Y:S01]  /*37c0*/  @!P4 IMAD.IADD R166, R166, 0x1, -R9.reuse ;  /* 0x00000001a6a6c824 */ /* 0x100fe200078e0a09 */
[----:B------:R-:W-:Y:S01]  /*37d0*/  ISETP.GT.U32.AND P4, PT, R9, R88, PT ;  /* 0x000000580900720c */ /* 0x000fe20003f84070 */
[----:B------:R-:W-:Y:S01]  /*37e0*/  @!P3 IMAD.IADD R90, R90, 0x1, -R9 ;  /* 0x000000015a5ab824 */ /* 0x000fe200078e0a09 */
[----:B------:R-:W-:Y:S01]  /*37f0*/  ISETP.GE.AND P3, PT, R15, RZ, PT ;  /* 0x000000ff0f00720c */ /* 0x000fe20003f66270 */
[----:B------:R-:W-:Y:S01]  /*3800*/  IMAD.HI.U32 R12, R0, R174, RZ ;  /* 0x000000ae000c7227 */ /* 0x000fe200078e00ff */
[----:B------:R-:W-:-:S02]  /*3810*/  LOP3.LUT R15, R3, 0x7c, RZ, 0xfc, !PT ;  /* 0x0000007c030f7812 */ /* 0x000fc400078efcff */
[----:B------:R-:W-:Y:S01]  /*3820*/  ISETP.GT.U32.AND P5, PT, R9, R90, PT ;  /* 0x0000005a0900720c */ /* 0x000fe20003fa4070 */
[----:B------:R-:W-:Y:S01]  /*3830*/  IMAD.HI.U32 R11, R0, R168, RZ ;  /* 0x000000a8000b7227 */ /* 0x000fe200078e00ff */
[----:B------:R-:W-:-:S03]  /*3840*/  IABS R192, R15 ;  /* 0x0000000f00c07213 */ /* 0x000fc60000000000 */
[----:B------:R-:W-:Y:S02]  /*3850*/  IMAD.MOV R12, RZ, RZ, -R12 ;  /* 0x000000ffff0c7224 */ /* 0x000fe400078e0a0c */
[----:B------:R-:W-:Y:S02]  /*3860*/  IMAD.MOV R11, RZ, RZ, -R11 ;  /* 0x000000ffff0b7224 */ /* 0x000fe400078e0a0b */
[----:B------:R-:W-:Y:S01]  /*3870*/  @!P4 IMAD.IADD R88, R88, 0x1, -R9 ;  /* 0x000000015858c824 */ /* 0x000fe200078e0a09 */
[C---:B------:R-:W-:Y:S01]  /*3880*/  ISETP.GT.U32.AND P4, PT, R9.reuse, R170, PT ;  /* 0x000000aa0900720c */ /* 0x040fe20003f84070 */
[----:B------:R-:W-:Y:S01]  /*3890*/  IMAD R174, R9, R12, R174 ;  /* 0x0000000c09ae7224 */ /* 0x000fe200078e02ae */
[----:B------:R-:W-:Y:S01]  /*38a0*/  LOP3.LUT R12, R3, 0x8a, RZ, 0xfc, !PT ;  /* 0x0000008a030c7812 */ /* 0x000fe200078efcff */
[----:B------:R-:W-:Y:S02]  /*38b0*/  IMAD R168, R9, R11, R168 ;  /* 0x0000000b09a87224 */ /* 0x000fe400078e02a8 */
[----:B------:R-:W-:Y:S01]  /*38c0*/  @!P0 IMAD.MOV R86, RZ, RZ, -R86 ;  /* 0x000000ffff568224 */ /* 0x000fe200078e0a56 */
[----:B------:R-:W-:Y:S01]  /*38d0*/  ISETP.GE.AND P0, PT, R13, RZ, PT ;  /* 0x000000ff0d00720c */ /* 0x000fe20003f06270 */
[----:B------:R-:W-:Y:S01]  /*38e0*/  @!P6 IMAD.MOV R88, RZ, RZ, -R88 ;  /* 0x000000ffff58e224 */ /* 0x000fe200078e0a58 */
[----:B------:R-:W-:Y:S01]  /*38f0*/  ISETP.GT.U32.AND P6, PT, R9, R174, PT ;  /* 0x000000ae0900720c */ /* 0x000fe20003fc4070 */
[----:B------:R-:W-:Y:S01]  /*3900*/  IMAD.HI.U32 R11, R0, R172, RZ ;  /* 0x000000ac000b7227 */ /* 0x000fe200078e00ff */
[----:B------:R-:W-:-:S02]  /*3910*/  LOP3.LUT R13, R3, 0x8c, RZ, 0xfc, !PT ;  /* 0x0000008c030d7812 */ /* 0x000fc400078efcff */
[----:B------:R-:W-:Y:S01]  /*3920*/  IABS R178, R12 ;  /* 0x0000000c00b27213 */ /* 0x000fe20000000000 */
[----:B------:R-:W-:Y:S01]  /*3930*/  @!P5 IMAD.IADD R90, R90, 0x1, -R9 ;  /* 0x000000015a5ad824 */ /* 0x000fe200078e0a09 */
[C---:B------:R-:W-:Y:S01]  /*3940*/  ISETP.GT.U32.AND P5, PT, R9.reuse, R168, PT ;  /* 0x000000a80900720c */ /* 0x040fe20003fa4070 */
[----:B------:R-:W-:Y:S01]  /*3950*/  IMAD.MOV R11, RZ, RZ, -R11 ;  /* 0x000000ffff0b7224 */ /* 0x000fe200078e0a0b */
[----:B------:R-:W-:Y:S01]  /*3960*/  IABS R176, R13 ;  /* 0x0000000d00b07213 */ /* 0x000fe20000000000 */
[----:B------:R-:W-:Y:S02]  /*3970*/  @!P4 IMAD.IADD R170, R170, 0x1, -R9 ;  /* 0x00000001aaaac824 */ /* 0x000fe400078e0a09 */
[C---:B------:R-:W-:Y:S02]  /*3980*/  IMAD R172, R9.reuse, R11, R172 ;  /* 0x0000000b09ac7224 */ /* 0x040fe400078e02ac */
[----:B------:R-:W-:Y:S01]  /*3990*/  IMAD.HI.U32 R11, R0, R176, RZ ;  /* 0x000000b0000b7227 */ /* 0x000fe200078e00ff */
[----:B------:R-:W-:-:S03]  /*39a0*/  ISETP.GT.U32.AND P4, PT, R9, R170, PT ;  /* 0x000000aa0900720c */ /* 0x000fc60003f84070 */
[----:B------:R-:W-:Y:S02]  /*39b0*/  @!P6 IMAD.IADD R174, R174, 0x1, -R9 ;  /* 0x00000001aeaee824 */ /* 0x000fe400078e0a09 */
[----:B------:R-:W-:Y:S02]  /*39c0*/  IMAD.MOV R11, RZ, RZ, -R11 ;  /* 0x000000ffff0b7224 */ /* 0x000fe400078e0a0b */
[----:B------:R-:W-:Y:S01]  /*39d0*/  @!P5 IMAD.IADD R168, R168, 0x1, -R9 ;  /* 0x00000001a8a8d824 */ /* 0x000fe200078e0a09 */
[C---:B------:R-:W-:Y:S01]  /*39e0*/  ISETP.GT.U32.AND P5, PT, R9.reuse, R172, PT ;  /* 0x000000ac0900720c */ /* 0x040fe20003fa4070 */
[----:B------:R-:W-:Y:S01]  /*39f0*/  @!P2 IMAD.MOV R92, RZ, RZ, -R92 ;  /* 0x000000ffff5ca224 */ /* 0x000fe200078e0a5c */
[C---:B------:R-:W-:Y:S01]  /*3a00*/  ISETP.GT.U32.AND P2, PT, R9.reuse, R166, PT ;  /* 0x000000a60900720c */ /* 0x040fe20003f44070 */
[C---:B------:R-:W-:Y:S01]  /*3a10*/  IMAD R176, R9.reuse, R11, R176 ;  /* 0x0000000b09b07224 */ /* 0x040fe200078e02b0 */
[----:B------:R-:W-:Y:S01]  /*3a20*/  ISETP.GT.U32.AND P6, PT, R9, R174, PT ;  /* 0x000000ae0900720c */ /* 0x000fe20003fc4070 */
[----:B------:R-:W-:-:S04]  /*3a30*/  IMAD.HI.U32 R11, R0, R178, RZ ;  /* 0x000000b2000b7227 */ /* 0x000fc800078e00ff */
[----:B------:R-:W-:Y:S02]  /*3a40*/  IMAD.MOV R11, RZ, RZ, -R11 ;  /* 0x000000ffff0b7224 */ /* 0x000fe400078e0a0b */
[----:B------:R-:W-:Y:S01]  /*3a50*/  @!P1 IMAD.MOV R90, RZ, RZ, -R90 ;  /* 0x000000ffff5a9224 */ /* 0x000fe200078e0a5a */
[C---:B------:R-:W-:Y:S01]  /*3a60*/  ISETP.GT.U32.AND P1, PT, R9.reuse, R168, PT ;  /* 0x000000a80900720c */ /* 0x040fe20003f24070 */
[--C-:B------:R-:W-:Y:S01]  /*3a70*/  @!P4 IMAD.IADD R170, R170, 0x1, -R9.reuse ;  /* 0x00000001aaaac824 */ /* 0x100fe200078e0a09 */
[C---:B------:R-:W-:Y:S01]  /*3a80*/  ISETP.GT.U32.AND P4, PT, R9.reuse, R176, PT ;  /* 0x000000b00900720c */ /* 0x040fe20003f84070 */
[----:B------:R-:W-:Y:S01]  /*3a90*/  IMAD R178, R9, R11, R178 ;  /* 0x0000000b09b27224 */ /* 0x000fe200078e02b2 */
[----:B------:R-:W-:Y:S01]  /*3aa0*/  LOP3.LUT R11, R3, 0x88, RZ, 0xfc, !PT ;  /* 0x00000088030b7812 */ /* 0x000fe200078efcff */
[--C-:B------:R-:W-:Y:S02]  /*3ab0*/  @!P5 IMAD.IADD R172, R172, 0x1, -R9.reuse ;  /* 0x00000001acacd824 */ /* 0x100fe400078e0a09 */
[--C-:B------:R-:W-:Y:S01]  /*3ac0*/  @!P2 IMAD.IADD R166, R166, 0x1, -R9.reuse ;  /* 0x00000001a6a6a824 */ /* 0x100fe200078e0a09 */
[----:B------:R-:W-:Y:S01]  /*3ad0*/  ISETP.GE.AND P2, PT, R14, RZ, PT ;  /* 0x000000ff0e00720c */ /* 0x000fe20003f46270 */
[--C-:B------:R-:W-:Y:S01]  /*3ae0*/  @!P6 IMAD.IADD R174, R174, 0x1, -R9.reuse ;  /* 0x00000001aeaee824 */ /* 0x100fe200078e0a09 */
[C---:B------:R-:W-:Y:S01]  /*3af0*/  ISETP.GT.U32.AND P6, PT, R9.reuse, R178, PT ;  /* 0x000000b20900720c */ /* 0x040fe20003fc4070 */
[----:B------:R-:W-:Y:S01]  /*3b00*/  @!P3 IMAD.MOV R166, RZ, RZ, -R166 ;  /* 0x000000ffffa6b224 */ /* 0x000fe200078e0aa6 */
[----:B------:R-:W-:Y:S01]  /*3b10*/  ISETP.GT.U32.AND P5, PT, R9, R172, PT ;  /* 0x000000ac0900720c */ /* 0x000fe20003fa4070 */
[--C-:B------:R-:W-:Y:S01]  /*3b20*/  @!P1 IMAD.IADD R168, R168, 0x1, -R9.reuse ;  /* 0x00000001a8a89824 */ /* 0x100fe200078e0a09 */
[----:B------:R-:W-:Y:S01]  /*3b30*/  ISETP.GE.AND P3, PT, R16, RZ, PT ;  /* 0x000000ff1000720c */ /* 0x000fe20003f66270 */
[----:B------:R-:W-:Y:S01]  /*3b40*/  @!P4 IMAD.IADD R176, R176, 0x1, -R9 ;  /* 0x00000001b0b0c824 */ /* 0x000fe200078e0a09 */
[----:B------:R-:W-:Y:S01]  /*3b50*/  ISETP.GE.AND P1, PT, R17, RZ, PT ;  /* 0x000000ff1100720c */ /* 0x000fe20003f26270 */
[----:B------:R-:W-:Y:S01]  /*3b60*/  @!P0 IMAD.MOV R168, RZ, RZ, -R168 ;  /* 0x000000ffffa88224 */ /* 0x000fe200078e0aa8 */
[----:B------:R-:W-:-:S02]  /*3b70*/  ISETP.GE.AND P0, PT, R13, RZ, PT ;  /* 0x000000ff0d00720c */ /* 0x000fc40003f06270 */
[----:B------:R-:W-:Y:S01]  /*3b80*/  LOP3.LUT R13, R3, 0x84, RZ, 0xfc, !PT ;  /* 0x00000084030d7812 */ /* 0x000fe200078efcff */
[----:B------:R-:W-:Y:S01]  /*3b90*/  @!P2 IMAD.MOV R170, RZ, RZ, -R170 ;  /* 0x000000ffffaaa224 */ /* 0x000fe200078e0aaa */
[----:B------:R-:W-:Y:S01]  /*3ba0*/  ISETP.GT.U32.AND P2, PT, R9, R176, PT ;  /* 0x000000b00900720c */ /* 0x000fe20003f44070 */
[--C-:B------:R-:W-:Y:S01]  /*3bb0*/  @!P6 IMAD.IADD R178, R178, 0x1, -R9.reuse ;  /* 0x00000001b2b2e824 */ /* 0x100fe200078e0a09 */
[----:B------:R-:W-:Y:S01]  /*3bc0*/  IABS R180, R11 ;  /* 0x0000000b00b47213 */ /* 0x000fe20000000000 */
[----:B------:R-:W-:Y:S01]  /*3bd0*/  @!P5 IMAD.IADD R172, R172, 0x1, -R9 ;  /* 0x00000001acacd824 */ /* 0x000fe200078e0a09 */
[----:B------:R-:W-:Y:S02]  /*3be0*/  ISETP.GE.AND P5, PT, R12, RZ, PT ;  /* 0x000000ff0c00720c */ /* 0x000fe40003fa6270 */
[----:B------:R-:W-:Y:S01]  /*3bf0*/  LOP3.LUT R12, R3, 0x86, RZ, 0xfc, !PT ;  /* 0x00000086030c7812 */ /* 0x000fe200078efcff */
[----:B------:R-:W-:Y:S01]  /*3c00*/  @!P3 IMAD.MOV R172, RZ, RZ, -R172 ;  /* 0x000000ffffacb224 */ /* 0x000fe200078e0aac */
[----:B------:R-:W-:Y:S01]  /*3c10*/  ISETP.GE.AND P4, PT, R11, RZ, PT ;  /* 0x000000ff0b00720c */ /* 0x000fe20003f86270 */
[----:B------:R-:W-:Y:S01]  /*3c20*/  IMAD.HI.U32 R11, R0, R180, RZ ;  /* 0x000000b4000b7227 */ /* 0x000fe200078e00ff */
[----:B------:R-:W-:-:S02]  /*3c30*/  IABS R182, R13 ;  /* 0x0000000d00b67213 */ /* 0x000fc40000000000 */
[----:B------:R-:W-:Y:S01]  /*3c40*/  ISETP.GT.U32.AND P6, PT, R9, R178, PT ;  /* 0x000000b20900720c */ /* 0x000fe20003fc4070 */
[----:B------:R-:W-:Y:S01]  /*3c50*/  @!P1 IMAD.MOV R174, RZ, RZ, -R174 ;  /* 0x000000ffffae9224 */ /* 0x000fe200078e0aae */
[----:B------:R-:W-:Y:S01]  /*3c60*/  ISETP.GE.AND P3, PT, R12, RZ, PT ;  /* 0x000000ff0c00720c */ /* 0x000fe20003f66270 */
[----:B------:R-:W-:Y:S01]  /*3c70*/  @!P2 IMAD.IADD R176, R176, 0x1, -R9 ;  /* 0x00000001b0b0a824 */ /* 0x000fe200078e0a09 */
[----:B------:R-:W-:Y:S01]  /*3c80*/  IABS R184, R12 ;  /* 0x0000000c00b87213 */ /* 0x000fe20000000000 */
[----:B------:R-:W-:Y:S01]  /*3c90*/  IMAD.HI.U32 R12, R0, R182, RZ ;  /* 0x000000b6000c7227 */ /* 0x000fe200078e00ff */
[----:B------:R-:W-:Y:S02]  /*3ca0*/  ISETP.GE.AND P1, PT, R13, RZ, PT ;  /* 0x000000ff0d00720c */ /* 0x000fe40003f26270 */
[C---:B------:R-:W-:Y:S01]  /*3cb0*/  LOP3.LUT R14, R3.reuse, 0x82, RZ, 0xfc, !PT ;  /* 0x00000082030e7812 */ /* 0x040fe200078efcff */
[----:B------:R-:W-:Y:S01]  /*3cc0*/  IMAD.MOV R13, RZ, RZ, -R11 ;  /* 0x000000ffff0d7224 */ /* 0x000fe200078e0a0b */
[----:B------:R-:W-:Y:S01]  /*3cd0*/  LOP3.LUT R16, R3, 0x7a, RZ, 0xfc, !PT ;  /* 0x0000007a03107812 */ /* 0x000fe200078efcff */
[----:B------:R-:W-:Y:S01]  /*3ce0*/  IMAD.MOV R12, RZ, RZ, -R12 ;  /* 0x000000ffff0c7224 */ /* 0x000fe200078e0a0c */
[----:B------:R-:W-:Y:S01]  /*3cf0*/  ISETP.GE.AND P2, PT, R14, RZ, PT ;  /* 0x000000ff0e00720c */ /* 0x000fe20003f46270 */
[----:B------:R-:W-:Y:S01]  /*3d00*/  IMAD R180, R9, R13, R180 ;  /* 0x0000000d09b47224 */ /* 0x000fe200078e02b4 */
[----:B------:R-:W-:Y:S01]  /*3d10*/  IABS R186, R14 ;  /* 0x0000000e00ba7213 */ /* 0x000fe20000000000 */
[----:B------:R-:W-:Y:S01]  /*3d20*/  @!P0 IMAD.MOV R176, RZ, RZ, -R176 ;  /* 0x000000ffffb08224 */ /* 0x000fe200078e0ab0 */
[----:B------:R-:W-:Y:S01]  /*3d30*/  LOP3.LUT R14, R3, 0x7e, RZ, 0xfc, !PT ;  /* 0x0000007e030e7812 */ /* 0x000fe200078efcff */
[----:B------:R-:W-:Y:S01]  /*3d40*/  @!P6 IMAD.IADD R178, R178, 0x1, -R9 ;  /* 0x00000001b2b2e824 */ /* 0x000fe200078e0a09 */
[C---:B------:R-:W-:Y:S01]  /*3d50*/  ISETP.GT.U32.AND P0, PT, R9.reuse, R180, PT ;  /* 0x000000b40900720c */ /* 0x040fe20003f04070 */
[----:B------:R-:W-:Y:S01]  /*3d60*/  IMAD R182, R9, R12, R182 ;  /* 0x0000000c09b67224 */ /* 0x000fe200078e02b6 */
[----:B------:R-:W-:Y:S01]  /*3d70*/  IABS R190, R14 ;  /* 0x0000000e00be7213 */ /* 0x000fe20000000000 */
[----:B------:R-:W-:Y:S01]  /*3d80*/  @!P5 IMAD.MOV R178, RZ, RZ, -R178 ;  /* 0x000000ffffb2d224 */ /* 0x000fe200078e0ab2 */
[----:B------:R-:W-:Y:S01]  /*3d90*/  LOP3.LUT R17, R3, 0x78, RZ, 0xfc, !PT ;  /* 0x0000007803117812 */ /* 0x000fe200078efcff */
[----:B------:R-:W-:Y:S01]  /*3da0*/  IMAD.HI.U32 R11, R0, R184, RZ ;  /* 0x000000b8000b7227 */ /* 0x000fe200078e00ff */
[----:B------:R-:W-:-:S02]  /*3db0*/  ISETP.GT.U32.AND P5, PT, R9, R182, PT ;  /* 0x000000b60900720c */ /* 0x000fc40003fa4070 */
[----:B------:R-:W-:Y:S01]  /*3dc0*/  IABS R194, R16 ;  /* 0x0000001000c27213 */ /* 0x000fe20000000000 */
[----:B------:R-:W-:Y:S01]  /*3dd0*/  IMAD.MOV R13, RZ, RZ, -R11 ;  /* 0x000000ffff0d7224 */ /* 0x000fe200078e0a0b */
[----:B------:R-:W-:Y:S01]  /*3de0*/  IABS R196, R17 ;  /* 0x0000001100c47213 */ /* 0x000fe20000000000 */
[----:B------:R-:W-:-:S04]  /*3df0*/  IMAD.HI.U32 R11, R0, R186, RZ ;  /* 0x000000ba000b7227 */ /* 0x000fc800078e00ff */
[----:B------:R-:W-:Y:S01]  /*3e00*/  IMAD R184, R9, R13, R184 ;  /* 0x0000000d09b87224 */ /* 0x000fe200078e02b8 */
[----:B------:R-:W-:Y:S01]  /*3e10*/  LOP3.LUT R13, R3, 0x80, RZ, 0xfc, !PT ;  /* 0x00000080030d7812 */ /* 0x000fe200078efcff */
[--C-:B------:R-:W-:Y:S02]  /*3e20*/  @!P0 IMAD.IADD R180, R180, 0x1, -R9.reuse ;  /* 0x00000001b4b48824 */ /* 0x100fe400078e0a09 */
[----:B------:R-:W-:Y:S01]  /*3e30*/  @!P5 IMAD.IADD R182, R182, 0x1, -R9 ;  /* 0x00000001b6b6d824 */ /* 0x000fe200078e0a09 */
[C---:B------:R-:W-:Y:S01]  /*3e40*/  ISETP.GT.U32.AND P6, PT, R9.reuse, R184, PT ;  /* 0x000000b80900720c */ /* 0x040fe20003fc4070 */
[----:B------:R-:W-:Y:S01]  /*3e50*/  IMAD.MOV R11, RZ, RZ, -R11 ;  /* 0x000000ffff0b7224 */ /* 0x000fe200078e0a0b */
[C---:B------:R-:W-:Y:S01]  /*3e60*/  ISETP.GT.U32.AND P0, PT, R9.reuse, R180, PT ;  /* 0x000000b40900720c */ /* 0x040fe20003f04070 */
[----:B------:R-:W-:Y:S01]  /*3e70*/  IMAD.HI.U32 R12, R0, R190, RZ ;  /* 0x000000be000c7227 */ /* 0x000fe200078e00ff */
[C---:B------:R-:W-:Y:S02]  /*3e80*/  ISETP.GT.U32.AND P5, PT, R9.reuse, R182, PT ;  /* 0x000000b60900720c */ /* 0x040fe40003fa4070 */
[----:B------:R-:W-:Y:S01]  /*3e90*/  IABS R188, R13 ;  /* 0x0000000d00bc7213 */ /* 0x000fe20000000000 */
[----:B------:R-:W-:-:S02]  /*3ea0*/  IMAD R186, R9, R11, R186 ;  /* 0x0000000b09ba7224 */ /* 0x000fc400078e02ba */
[----:B------:R-:W-:Y:S02]  /*3eb0*/  IMAD.MOV R12, RZ, RZ, -R12 ;  /* 0x000000ffff0c7224 */ /* 0x000fe400078e0a0c */
[----:B------:R-:W-:-:S04]  /*3ec0*/  IMAD.HI.U32 R11, R0, R188, RZ ;  /* 0x000000bc000b7227 */ /* 0x000fc800078e00ff */
[--C-:B------:R-:W-:Y:S02]  /*3ed0*/  @!P6 IMAD.IADD R184, R184, 0x1, -R9.reuse ;  /* 0x00000001b8b8e824 */ /* 0x100fe400078e0a09 */
[--C-:B------:R-:W-:Y:S01]  /*3ee0*/  @!P0 IMAD.IADD R180, R180, 0x1, -R9.reuse ;  /* 0x00000001b4b48824 */ /* 0x100fe200078e0a09 */
[C---:B------:R-:W-:Y:S01]  /*3ef0*/  ISETP.GT.U32.AND P0, PT, R9.reuse, R186, PT ;  /* 0x000000ba0900720c */ /* 0x040fe20003f04070 */
[C---:B------:R-:W-:Y:S01]  /*3f00*/  IMAD R190, R9.reuse, R12, R190 ;  /* 0x0000000c09be7224 */ /* 0x040fe200078e02be */
[C---:B------:R-:W-:Y:S01]  /*3f10*/  ISETP.GT.U32.AND P6, PT, R9.reuse, R184, PT ;  /* 0x000000b80900720c */ /* 0x040fe20003fc4070 */
[----:B------:R-:W-:Y:S02]  /*3f20*/  @!P5 IMAD.IADD R182, R182, 0x1, -R9 ;  /* 0x00000001b6b6d824 */ /* 0x000fe400078e0a09 */
[----:B------:R-:W-:Y:S01]  /*3f30*/  IMAD.MOV R11, RZ, RZ, -R11 ;  /* 0x000000ffff0b7224 */ /* 0x000fe200078e0a0b */
[----:B------:R-:W-:Y:S01]  /*3f40*/  ISETP.GT.U32.AND P5, PT, R9, R190, PT ;  /* 0x000000be0900720c */ /* 0x000fe20003fa4070 */
[----:B------:R-:W-:-:S02]  /*3f50*/  @!P4 IMAD.MOV R180, RZ, RZ, -R180 ;  /* 0x000000ffffb4c224 */ /* 0x000fc400078e0ab4 */
[----:B------:R-:W-:Y:S02]  /*3f60*/  IMAD R188, R9, R11, R188 ;  /* 0x0000000b09bc7224 */ /* 0x000fe400078e02bc */
[----:B------:R-:W-:-:S04]  /*3f70*/  IMAD.HI.U32 R11, R0, R192, RZ ;  /* 0x000000c0000b7227 */ /* 0x000fc800078e00ff */
[--C-:B------:R-:W-:Y:S01]  /*3f80*/  @!P0 IMAD.IADD R186, R186, 0x1, -R9.reuse ;  /* 0x00000001baba8824 */ /* 0x100fe200078e0a09 */
[----:B------:R-:W-:Y:S01]  /*3f90*/  ISETP.GE.AND P0, PT, R13, RZ, PT ;  /* 0x000000ff0d00720c */ /* 0x000fe20003f06270 */
[--C-:B------:R-:W-:Y:S01]  /*3fa0*/  @!P6 IMAD.IADD R184, R184, 0x1, -R9.reuse ;  /* 0x00000001b8b8e824 */ /* 0x100fe200078e0a09 */
[C---:B------:R-:W-:Y:S01]  /*3fb0*/  ISETP.GT.U32.AND P6, PT, R9.reuse, R188, PT ;  /* 0x000000bc0900720c */ /* 0x040fe20003fc4070 */
[----:B------:R-:W-:Y:S01]  /*3fc0*/  @!P5 IMAD.IADD R190, R190, 0x1, -R9 ;  /* 0x00000001bebed824 */ /* 0x000fe200078e0a09 */
[----:B------:R-:W-:Y:S01]  /*3fd0*/  ISETP.GT.U32.AND P4, PT, R9, R186, PT ;  /* 0x000000ba0900720c */ /* 0x000fe20003f84070 */
[----:B------:R-:W-:Y:S01]  /*3fe0*/  IMAD.MOV R11, RZ, RZ, -R11 ;  /* 0x000000ffff0b7224 */ /* 0x000fe200078e0a0b */
[----:B------:R-:W-:Y:S01]  /*3ff0*/  LOP3.LUT R13, R3, 0x76, RZ, 0xfc, !PT ;  /* 0x00000076030d7812 */ /* 0x000fe200078efcff */
[----:B------:R-:W-:Y:S01]  /*4000*/  IMAD.HI.U32 R12, R0, R194, RZ ;  /* 0x000000c2000c7227 */ /* 0x000fe200078e00ff */
[C---:B------:R-:W-:Y:S02]  /*4010*/  ISETP.GT.U32.AND P5, PT, R9.reuse, R190, PT ;  /* 0x000000be0900720c */ /* 0x040fe40003fa4070 */
[----:B------:R-:W-:Y:S01]  /*4020*/  IABS R198, R13 ;  /* 0x0000000d00c67213 */ /* 0x000fe20000000000 */
[----:B------:R-:W-:-:S02]  /*4030*/  IMAD R192, R9, R11, R192 ;  /* 0x0000000b09c07224 */ /* 0x000fc400078e02c0 */
[----:B------:R-:W-:-:S04]  /*4040*/  IMAD.HI.U32 R11, R0, R196, RZ ;  /* 0x000000c4000b7227 */ /* 0x000fc800078e00ff */
[----:B------:R-:W-:Y:S02]  /*4050*/  IMAD.MOV R12, RZ, RZ, -R12 ;  /* 0x000000ffff0c7224 */ /* 0x000fe400078e0a0c */
[----:B------:R-:W-:Y:S02]  /*4060*/  IMAD.MOV R11, RZ, RZ, -R11 ;  /* 0x000000ffff0b7224 */ /* 0x000fe400078e0a0b */
[--C-:B------:R-:W-:Y:S01]  /*4070*/  @!P6 IMAD.IADD R188, R188, 0x1, -R9.reuse ;  /* 0x00000001bcbce824 */ /* 0x100fe200078e0a09 */
[----:B------:R-:W-:Y:S01]  /*4080*/  ISETP.GE.AND P6, PT, R14, RZ, PT ;  /* 0x000000ff0e00720c */ /* 0x000fe20003fc6270 */
[----:B------:R-:W-:Y:S01]  /*4090*/  IMAD R194, R9, R12, R194 ;  /* 0x0000000c09c27224 */ /* 0x000fe200078e02c2 */
[----:B------:R-:W-:Y:S01]  /*40a0*/  LOP3.LUT R14, R3, 0x74, RZ, 0xfc, !PT ;  /* 0x00000074030e7812 */ /* 0x000fe200078efcff */
[--C-:B------:R-:W-:Y:S01]  /*40b0*/  @!P4 IMAD.IADD R186, R186, 0x1, -R9.reuse ;  /* 0x00000001babac824 */ /* 0x100fe200078e0a09 */
[C---:B------:R-:W-:Y:S01]  /*40c0*/  ISETP.GT.U32.AND P4, PT, R9.reuse, R192, PT ;  /* 0x000000c00900720c */ /* 0x040fe20003f84070 */
[C---:B------:R-:W-:Y:S01]  /*40d0*/  IMAD R196, R9.reuse, R11, R196 ;  /* 0x0000000b09c47224 */ /* 0x040fe200078e02c4 */
[----:B------:R-:W-:Y:S01]  /*40e0*/  IABS R200, R14 ;  /* 0x0000000e00c87213 */ /* 0x000fe20000000000 */
[----:B------:R-:W-:Y:S01]  /*40f0*/  @!P3 IMAD.MOV R184, RZ, RZ, -R184 ;  /* 0x000000ffffb8b224 */ /* 0x000fe200078e0ab8 */
[C---:B------:R-:W-:Y:S01]  /*4100*/  ISETP.GT.U32.AND P3, PT, R9.reuse, R188, PT ;  /* 0x000000bc0900720c */ /* 0x040fe20003f64070 */
[----:B------:R-:W-:Y:S01]  /*4110*/  @!P2 IMAD.MOV R186, RZ, RZ, -R186 ;  /* 0x000000ffffbaa224 */ /* 0x000fe200078e0aba */
[C---:B------:R-:W-:Y:S01]  /*4120*/  ISETP.GT.U32.AND P2, PT, R9.reuse, R194, PT ;  /* 0x000000c20900720c */ /* 0x040fe20003f44070 */
[----:B------:R-:W-:Y:S01]  /*4130*/  @!P5 IMAD.IADD R190, R190, 0x1, -R9 ;  /* 0x00000001bebed824 */ /* 0x000fe200078e0a09 */
[----:B------:R-:W-:Y:S01]  /*4140*/  ISETP.GT.U32.AND P5, PT, R9, R196, PT ;  /* 0x000000c40900720c */ /* 0x000fe20003fa4070 */
[----:B------:R-:W-:-:S04]  /*4150*/  IMAD.HI.U32 R11, R0, R198, RZ ;  /* 0x000000c6000b7227 */ /* 0x000fc800078e00ff */
[----:B------:R-:W-:Y:S01]  /*4160*/  @!P4 IMAD.IADD R192, R192, 0x1, -R9 ;  /* 0x00000001c0c0c824 */ /* 0x000fe200078e0a09 */
[----:B------:R-:W-:Y:S01]  /*4170*/  ISETP.GE.AND P4, PT, R17, RZ, PT ;  /* 0x000000ff1100720c */ /* 0x000fe20003f86270 */
[----:B------:R-:W-:Y:S01]  /*4180*/  IMAD.MOV R12, RZ, RZ, -R11 ;  /* 0x000000ffff0c7224 */ /* 0x000fe200078e0a0b */
[----:B------:R-:W-:Y:S01]  /*4190*/  LOP3.LUT R17, R3, 0x5e, RZ, 0xfc, !PT ;  /* 0x0000005e03117812 */ /* 0x000fe200078efcff */
[--C-:B------:R-:W-:Y:S01]  /*41a0*/  @!P3 IMAD.IADD R188, R188, 0x1, -R9.reuse ;  /* 0x00000001bcbcb824 */ /* 0x100fe200078e0a09 */
[----:B------:R-:W-:Y:S01]  /*41b0*/  ISETP.GE.AND P3, PT, R16, RZ, PT ;  /* 0x000000ff1000720c */ /* 0x000fe20003f66270 */
[--C-:B------:R-:W-:Y:S01]  /*41c0*/  @!P2 IMAD.IADD R194, R194, 0x1, -R9.reuse ;  /* 0x00000001c2c2a824 */ /* 0x100fe200078e0a09 */
[----:B------:R-:W-:Y:S01]  /*41d0*/  ISETP.GT.U32.AND P2, PT, R9, R192, PT ;  /* 0x000000c00900720c */ /* 0x000fe20003f44070 */
[----:B------:R-:W-:Y:S01]  /*41e0*/  @!P5 IMAD.IADD R196, R196, 0x1, -R9 ;  /* 0x00000001c4c4d824 */ /* 0x000fe200078e0a09 */
[----:B------:R-:W-:Y:S01]  /*41f0*/  LOP3.LUT R16, R3, 0x70, RZ, 0xfc, !PT ;  /* 0x0000007003107812 */ /* 0x000fe200078efcff */
[----:B------:R-:W-:Y:S01]  /*4200*/  @!P0 IMAD.MOV R188, RZ, RZ, -R188 ;  /* 0x000000ffffbc8224 */ /* 0x000fe200078e0abc */
[C---:B------:R-:W-:Y:S01]  /*4210*/  ISETP.GT.U32.AND P5, PT, R9.reuse, R194, PT ;  /* 0x000000c20900720c */ /* 0x040fe20003fa4070 */
[----:B------:R-:W-:Y:S01]  /*4220*/  IMAD.HI.U32 R11, R0, R200, RZ ;  /* 0x000000c8000b7227 */ /* 0x000fe200078e00ff */
[----:B------:R-:W-:-:S02]  /*4230*/  ISETP.GT.U32.AND P0, PT, R9, R196, PT ;  /* 0x000000c40900720c */ /* 0x000fc40003f04070 */
[----:B------:R-:W-:Y:S01]  /*4240*/  IABS R204, R16 ;  /* 0x0000001000cc7213 */ /* 0x000fe20000000000 */
[----:B------:R-:W-:Y:S01]  /*4250*/  IMAD R198, R9, R12, R198 ;  /* 0x0000000c09c67224 */ /* 0x000fe200078e02c6 */
[----:B------:R-:W-:Y:S01]  /*4260*/  IABS R222, R17 ;  /* 0x0000001100de7213 */ /* 0x000fe20000000000 */
[----:B------:R-:W-:Y:S02]  /*4270*/  IMAD.MOV R11, RZ, RZ, -R11 ;  /* 0x000000ffff0b7224 */ /* 0x000fe400078e0a0b */
[----:B------:R-:W-:Y:S01]  /*4280*/  @!P1 IMAD.MOV R182, RZ, RZ, -R182 ;  /* 0x000000ffffb69224 */ /* 0x000fe200078e0ab6 */
[----:B------:R-:W-:Y:S01]  /*4290*/  ISETP.GE.AND P1, PT, R15, RZ, PT ;  /* 0x000000ff0f00720c */ /* 0x000fe20003f26270 */
[--C-:B------:R-:W-:Y:S01]  /*42a0*/  @!P2 IMAD.IADD R192, R192, 0x1, -R9.reuse ;  /* 0x00000001c0c0a824 */ /* 0x100fe200078e0a09 */
[----:B------:R-:W-:Y:S01]  /*42b0*/  LOP3.LUT R15, R3, 0x72, RZ, 0xfc, !PT ;  /* 0x00000072030f7812 */ /* 0x000fe200078efcff */
[C---:B------:R-:W-:Y:S01]  /*42c0*/  IMAD R200, R9.reuse, R11, R200 ;  /* 0x0000000b09c87224 */ /* 0x040fe200078e02c8 */
[C---:B------:R-:W-:Y:S01]  /*42d0*/  ISETP.GT.U32.AND P2, PT, R9.reuse, R198, PT ;  /* 0x000000c60900720c */ /* 0x040fe20003f44070 */
[--C-:B------:R-:W-:Y:S01]  /*42e0*/  @!P0 IMAD.IADD R196, R196, 0x1, -R9.reuse ;  /* 0x00000001c4c48824 */ /* 0x100fe200078e0a09 */
[----:B------:R-:W-:Y:S01]  /*42f0*/  IABS R202, R15 ;  /* 0x0000000f00ca7213 */ /* 0x000fe20000000000 */
[----:B------:R-:W-:Y:S01]  /*4300*/  @!P5 IMAD.IADD R194, R194, 0x1, -R9 ;  /* 0x00000001c2c2d824 */ /* 0x000fe200078e0a09 */
[----:B------:R-:W-:Y:S01]  /*4310*/  ISETP.GT.U32.AND P0, PT, R9, R200, PT ;  /* 0x000000c80900720c */ /* 0x000fe20003f04070 */
[----:B------:R-:W-:Y:S01]  /*4320*/  IMAD.HI.U32 R12, R0, R204, RZ ;  /* 0x000000cc000c7227 */ /* 0x000fe200078e00ff */
[----:B------:R-:W-:-:S02]  /*4330*/  ISETP.GE.AND P5, PT, R13, RZ, PT ;  /* 0x000000ff0d00720c */ /* 0x000fc40003fa6270 */
[----:B------:R-:W-:Y:S01]  /*4340*/  LOP3.LUT R13, R3, 0x6e, RZ, 0xfc, !PT ;  /* 0x0000006e030d7812 */ /* 0x000fe200078efcff */
[----:B------:R-:W-:-:S03]  /*4350*/  IMAD.HI.U32 R11, R0, R202, RZ ;  /* 0x000000ca000b7227 */ /* 0x000fc600078e00ff */
[----:B------:R-:W-:Y:S01]  /*4360*/  IABS R206, R13 ;  /* 0x0000000d00ce7213 */ /* 0x000fe20000000000 */
[----:B------:R-:W-:Y:S02]  /*4370*/  IMAD.MOV R11, RZ, RZ, -R11 ;  /* 0x000000ffff0b7224 */ /* 0x000fe400078e0a0b */
[--C-:B------:R-:W-:Y:S01]  /*4380*/  @!P2 IMAD.IADD R198, R198, 0x1, -R9.reuse ;  /* 0x00000001c6c6a824 */ /* 0x100fe200078e0a09 */
[----:B------:R-:W-:Y:S01]  /*4390*/  ISETP.GE.AND P2, PT, R14, RZ, PT ;  /* 0x000000ff0e00720c */ /* 0x000fe20003f46270 */
[----:B------:R-:W-:Y:S01]  /*43a0*/  IMAD.MOV R12, RZ, RZ, -R12 ;  /* 0x000000ffff0c7224 */ /* 0x000fe200078e0a0c */
[----:B------:R-:W-:Y:S01]  /*43b0*/  LOP3.LUT R14, R3, 0x6c, RZ, 0xfc, !PT ;  /* 0x0000006c030e7812 */ /* 0x000fe200078efcff */
[C---:B------:R-:W-:Y:S02]  /*43c0*/  IMAD R202, R9.reuse, R11, R202 ;  /* 0x0000000b09ca7224 */ /* 0x040fe400078e02ca */
[----:B------:R-:W-:Y:S01]  /*43d0*/  @!P0 IMAD.IADD R200, R200, 0x1, -R9 ;  /* 0x00000001c8c88824 */ /* 0x000fe200078e0a09 */
[C---:B------:R-:W-:Y:S01]  /*43e0*/  ISETP.GT.U32.AND P0, PT, R9.reuse, R198, PT ;  /* 0x000000c60900720c */ /* 0x040fe20003f04070 */
[C---:B------:R-:W-:Y:S01]  /*43f0*/  IMAD R204, R9.reuse, R12, R204 ;  /* 0x0000000c09cc7224 */ /* 0x040fe200078e02cc */
[----:B------:R-:W-:Y:S01]  /*4400*/  IABS R208, R14 ;  /* 0x0000000e00d07213 */ /* 0x000fe20000000000 */
[----:B------:R-:W-:Y:S01]  /*4410*/  @!P6 IMAD.MOV R190, RZ, RZ, -R190 ;  /* 0x000000ffffbee224 */ /* 0x000fe200078e0abe */
[C---:B------:R-:W-:Y:S01]  /*4420*/  ISETP.GT.U32.AND P6, PT, R9.reuse, R202, PT ;  /* 0x000000ca0900720c */ /* 0x040fe20003fc4070 */
[----:B------:R-:W-:Y:S01]  /*4430*/  @!P1 IMAD.MOV R192, RZ, RZ, -R192 ;  /* 0x000000ffffc09224 */ /* 0x000fe200078e0ac0 */
[----:B------:R-:W-:Y:S01]  /*4440*/  ISETP.GT.U32.AND P1, PT, R9, R200, PT ;  /* 0x000000c80900720c */ /* 0x000fe20003f24070 */
[----:B------:R-:W-:-:S04]  /*4450*/  IMAD.HI.U32 R11, R0, R206, RZ ;  /* 0x000000ce000b7227 */ /* 0x000fc800078e00ff */
[----:B------:R-:W-:Y:S01]  /*4460*/  @!P3 IMAD.MOV R194, RZ, RZ, -R194 ;  /* 0x000000ffffc2b224 */ /* 0x000fe200078e0ac2 */
[----:B------:R-:W-:Y:S01]  /*4470*/  ISETP.GT.U32.AND P3, PT, R9, R204, PT ;  /* 0x000000cc0900720c */ /* 0x000fe20003f64070 */
[----:B------:R-:W-:-:S04]  /*4480*/  IMAD.HI.U32 R12, R0, R208, RZ ;  /* 0x000000d0000c7227 */ /* 0x000fc800078e00ff */
[----:B------:R-:W-:Y:S02]  /*4490*/  IMAD.MOV R11, RZ, RZ, -R11 ;  /* 0x000000ffff0b7224 */ /* 0x000fe400078e0a0b */
[--C-:B------:R-:W-:Y:S01]  /*44a0*/  @!P0 IMAD.IADD R198, R198, 0x1, -R9.reuse ;  /* 0x00000001c6c68824 */ /* 0x100fe200078e0a09 */
[----:B------:R-:W-:Y:S01]  /*44b0*/  ISETP.GE.AND P0, PT, R16, RZ, PT ;  /* 0x000000ff1000720c */ /* 0x000fe20003f06270 */
[----:B------:R-:W-:Y:S01]  /*44c0*/  IMAD.MOV R12, RZ, RZ, -R12 ;  /* 0x000000ffff0c7224 */ /* 0x000fe200078e0a0c */
[----:B------:R-:W-:Y:S01]  /*44d0*/  LOP3.LUT R16, R3, 0x60, RZ, 0xfc, !PT ;  /* 0x0000006003107812 */ /* 0x000fe200078efcff */
[----:B------:R-:W-:Y:S02]  /*44e0*/  IMAD R206, R9, R11, R206 ;  /* 0x0000000b09ce7224 */ /* 0x000fe400078e02ce */
[--C-:B------:R-:W-:Y:S01]  /*44f0*/  @!P1 IMAD.IADD R200, R200, 0x1, -R9.reuse ;  /* 0x00000001c8c89824 */ /* 0x100fe200078e0a09 */
[----:B------:R-:W-:Y:S01]  /*4500*/  ISETP.GE.AND P1, PT, R13, RZ, PT ;  /* 0x000000ff0d00720c */ /* 0x000fe20003f26270 */
[--C-:B------:R-:W-:Y:S01]  /*4510*/  @!P6 IMAD.IADD R202, R202, 0x1, -R9.reuse ;  /* 0x00000001cacae824 */ /* 0x100fe200078e0a09 */
[----:B------:R-:W-:Y:S01]  /*4520*/  LOP3.LUT R13, R3, 0x68, RZ, 0xfc, !PT ;  /* 0x00000068030d7812 */ /* 0x000fe200078efcff */
[----:B------:R-:W-:Y:S01]  /*4530*/  IMAD R208, R9, R12, R208 ;  /* 0x0000000c09d07224 */ /* 0x000fe200078e02d0 */
[----:B------:R-:W-:Y:S01]  /*4540*/  LOP3.LUT R12, R3, 0x6a, RZ, 0xfc, !PT ;  /* 0x0000006a030c7812 */ /* 0x000fe200078efcff */
[----:B------:R-:W-:Y:S01]  /*4550*/  @!P5 IMAD.MOV R198, RZ, RZ, -R198 ;  /* 0x000000ffffc6d224 */ /* 0x000fe200078e0ac6 */
[C---:B------:R-:W-:Y:S01]  /*4560*/  ISETP.GT.U32.AND P5, PT, R9.reuse, R206, PT ;  /* 0x000000ce0900720c */ /* 0x040fe20003fa4070 */
[----:B------:R-:W-:Y:S01]  /*4570*/  @!P3 IMAD.IADD R204, R204, 0x1, -R9 ;  /* 0x00000001ccccb824 */ /* 0x000fe200078e0a09 */
[C---:B------:R-:W-:Y:S01]  /*4580*/  ISETP.GT.U32.AND P6, PT, R9.reuse, R202, PT ;  /* 0x000000ca0900720c */ /* 0x040fe20003fc4070 */
[----:B------:R-:W-:Y:S01]  /*4590*/  @!P2 IMAD.MOV R200, RZ, RZ, -R200 ;  /* 0x000000ffffc8a224 */ /* 0x000fe200078e0ac8 */
[----:B------:R-:W-:Y:S01]  /*45a0*/  ISETP.GT.U32.AND P2, PT, R9, R208, PT ;  /* 0x000000d00900720c */ /* 0x000fe20003f44070 */
[----:B------:R-:W-:Y:S01]  /*45b0*/  @!P4 IMAD.MOV R196, RZ, RZ, -R196 ;  /* 0x000000ffffc4c224 */ /* 0x000fe200078e0ac4 */
[----:B------:R-:W-:-:S02]  /*45c0*/  ISETP.GE.AND P4, PT, R15, RZ, PT ;  /* 0x000000ff0f00720c */ /* 0x000fc40003f86270 */
[----:B------:R-:W-:Y:S02]  /*45d0*/  ISETP.GT.U32.AND P3, PT, R9, R204, PT ;  /* 0x000000cc0900720c */ /* 0x000fe40003f64070 */
[----:B------:R-:W-:Y:S02]  /*45e0*/  IABS R210, R12 ;  /* 0x0000000c00d27213 */ /* 0x000fe40000000000 */
[----:B------:R-:W-:Y:S01]  /*45f0*/  IABS R212, R13 ;  /* 0x0000000d00d47213 */ /* 0x000fe20000000000 */
[--C-:B------:R-:W-:Y:S01]  /*4600*/  @!P5 IMAD.IADD R206, R206, 0x1, -R9.reuse ;  /* 0x00000001ceced824 */ /* 0x100fe200078e0a09 */
[----:B------:R-:W-:Y:S01]  /*4610*/  LOP3.LUT R15, R3, 0x62, RZ, 0xfc, !PT ;  /* 0x00000062030f7812 */ /* 0x000fe200078efcff */
[--C-:B------:R-:W-:Y:S01]  /*4620*/  @!P6 IMAD.IADD R202, R202, 0x1, -R9.reuse ;  /* 0x00000001cacae824 */ /* 0x100fe200078e0a09 */
[----:B------:R-:W-:Y:S01]  /*4630*/  ISETP.GE.AND P6, PT, R14, RZ, PT ;  /* 0x000000ff0e00720c */ /* 0x000fe20003fc6270 */
[----:B------:R-:W-:Y:S01]  /*4640*/  @!P2 IMAD.IADD R208, R208, 0x1, -R9 ;  /* 0x00000001d0d0a824 */ /* 0x000fe200078e0a09 */
[----:B------:R-:W-:Y:S01]  /*4650*/  ISETP.GT.U32.AND P5, PT, R9, R206, PT ;  /* 0x000000ce0900720c */ /* 0x000fe20003fa4070 */
[----:B------:R-:W-:Y:S01]  /*4660*/  IMAD.HI.U32 R11, R0, R210, RZ ;  /* 0x000000d2000b7227 */ /* 0x000fe200078e00ff */
[----:B------:R-:W-:-:S02]  /*4670*/  LOP3.LUT R14, R3, 0x66, RZ, 0xfc, !PT ;  /* 0x00000066030e7812 */ /* 0x000fc400078efcff */
[----:B------:R-:W-:Y:S01]  /*4680*/  ISETP.GE.AND P2, PT, R13, RZ, PT ;  /* 0x000000ff0d00720c */ /* 0x000fe20003f46270 */
[----:B------:R-:W-:Y:S01]  /*4690*/  @!P3 IMAD.IADD R204, R204, 0x1, -R9 ;  /* 0x00000001ccccb824 */ /* 0x000fe200078e0a09 */
[----:B------:R-:W-:Y:S01]  /*46a0*/  ISETP.GE.AND P3, PT, R12, RZ, PT ;  /* 0x000000ff0c00720c */ /* 0x000fe20003f66270 */
[----:B------:R-:W-:Y:S01]  /*46b0*/  @!P4 IMAD.MOV R202, RZ, RZ, -R202 ;  /* 0x000000ffffcac224 */ /* 0x000fe200078e0aca */
[----:B------:R-:W-:Y:S01]  /*46c0*/  ISETP.GT.U32.AND P4, PT, R9, R208, PT ;  /* 0x000000d00900720c */ /* 0x000fe20003f84070 */
[----:B------:R-:W-:Y:S01]  /*46d0*/  IMAD.HI.U32 R12, R0, R212, RZ ;  /* 0x000000d4000c7227 */ /* 0x000fe200078e00ff */
[----:B------:R-:W-:Y:S02]  /*46e0*/  IABS R214, R14 ;  /* 0x0000000e00d67213 */ /* 0x000fe40000000000 */
[----:B------:R-:W-:Y:S01]  /*46f0*/  LOP3.LUT R13, R3, 0x64, RZ, 0xfc, !PT ;  /* 0x00000064030d7812 */ /* 0x000fe200078efcff */
[----:B------:R-:W-:Y:S01]  /*4700*/  IMAD.MOV R11, RZ, RZ, -R11 ;  /* 0x000000ffff0b7224 */ /* 0x000fe200078e0a0b */
[----:B------:R-:W-:Y:S01]  /*4710*/  IABS R218, R15 ;  /* 0x0000000f00da7213 */ /* 0x000fe20000000000 */
[----:B------:R-:W-:Y:S01]  /*4720*/  IMAD.MOV R12, RZ, RZ, -R12 ;  /* 0x000000ffff0c7224 */ /* 0x000fe200078e0a0c */
[----:B------:R-:W-:Y:S01]  /*4730*/  IABS R216, R13 ;  /* 0x0000000d00d87213 */ /* 0x000fe20000000000 */
[C---:B------:R-:W-:Y:S01]  /*4740*/  IMAD R210, R9.reuse, R11, R210 ;  /* 0x0000000b09d27224 */ /* 0x040fe200078e02d2 */
[----:B------:R-:W-:Y:S01]  /*4750*/  IABS R220, R16 ;  /* 0x0000001000dc7213 */ /* 0x000fe20000000000 */
[----:B------:R-:W-:-:S02]  /*4760*/  IMAD R212, R9, R12, R212 ;  /* 0x0000000c09d47224 */ /* 0x000fc400078e02d4 */
[--C-:B------:R-:W-:Y:S01]  /*4770*/  @!P5 IMAD.IADD R206, R206, 0x1, -R9.reuse ;  /* 0x00000001ceced824 */ /* 0x100fe200078e0a09 */
[C---:B------:R-:W-:Y:S01]  /*4780*/  ISETP.GT.U32.AND P5, PT, R9.reuse, R210, PT ;  /* 0x000000d20900720c */ /* 0x040fe20003fa4070 */
[----:B------:R-:W-:Y:S01]  /*4790*/  @!P4 IMAD.IADD R208, R208, 0x1, -R9 ;  /* 0x00000001d0d0c824 */ /* 0x000fe200078e0a09 */
[----:B------:R-:W-:Y:S01]  /*47a0*/  ISETP.GT.U32.AND P4, PT, R9, R212, PT ;  /* 0x000000d40900720c */ /* 0x000fe20003f84070 */
[----:B------:R-:W-:-:S04]  /*47b0*/  IMAD.HI.U32 R11, R0, R214, RZ ;  /* 0x000000d6000b7227 */ /* 0x000fc800078e00ff */
[----:B------:R-:W-:Y:S02]  /*47c0*/  IMAD.MOV R11, RZ, RZ, -R11 ;  /* 0x000000ffff0b7224 */ /* 0x000fe400078e0a0b */
[----:B------:R-:W-:Y:S02]  /*47d0*/  @!P1 IMAD.MOV R206, RZ, RZ, -R206 ;  /* 0x000000ffffce9224 */ /* 0x000fe400078e0ace */
[C---:B------:R-:W-:Y:S02]  /*47e0*/  IMAD R214, R9.reuse, R11, R214 ;  /* 0x0000000b09d67224 */ /* 0x040fe400078e02d6 */
[--C-:B------:R-:W-:Y:S02]  /*47f0*/  @!P5 IMAD.IADD R210, R210, 0x1, -R9.reuse ;  /* 0x00000001d2d2d824 */ /* 0x100fe400078e0a09 */
[----:B------:R-:W-:Y:S01]  /*4800*/  @!P4 IMAD.IADD R212, R212, 0x1, -R9 ;  /* 0x00000001d4d4c824 */ /* 0x000fe200078e0a09 */
[C---:B------:R-:W-:Y:S01]  /*4810*/  ISETP.GT.U32.AND P5, PT, R9.reuse, R214, PT ;  /* 0x000000d60900720c */ /* 0x040fe20003fa4070 */
[----:B------:R-:W-:Y:S01]  /*4820*/  IMAD.HI.U32 R11, R0, R216, RZ ;  /* 0x000000d8000b7227 */ /* 0x000fe200078e00ff */
[----:B------:R-:W-:-:S02]  /*4830*/  ISETP.GT.U32.AND P4, PT, R9, R210, PT ;  /* 0x000000d20900720c */ /* 0x000fc40003f84070 */
[----:B------:R-:W-:Y:S01]  /*4840*/  ISETP.GT.U32.AND P1, PT, R9, R212, PT ;  /* 0x000000d40900720c */ /* 0x000fe20003f24070 */
[----:B------:R-:W-:Y:S02]  /*4850*/  IMAD.MOV R11, RZ, RZ, -R11 ;  /* 0x000000ffff0b7224 */ /* 0x000fe400078e0a0b */
[----:B------:R-:W-:-:S04]  /*4860*/  IMAD.HI.U32 R12, R0, R218, RZ ;  /* 0x000000da000c7227 */ /* 0x000fc800078e00ff */
[C---:B------:R-:W-:Y:S02]  /*4870*/  IMAD R216, R9.reuse, R11, R216 ;  /* 0x0000000b09d87224 */ /* 0x040fe400078e02d8 */
[----:B------:R-:W-:Y:S02]  /*4880*/  IMAD.MOV R12, RZ, RZ, -R12 ;  /* 0x000000ffff0c7224 */ /* 0x000fe400078e0a0c */
[----:B------:R-:W-:Y:S01]  /*4890*/  @!P4 IMAD.IADD R210, R210, 0x1, -R9 ;  /* 0x00000001d2d2c824 */ /* 0x000fe200078e0a09 */
[C---:B------:R-:W-:Y:S01]  /*48a0*/  ISETP.GT.U32.AND P4, PT, R9.reuse, R216, PT ;  /* 0x000000d80900720c */ /* 0x040fe20003f84070 */
[----:B------:R-:W-:Y:S02]  /*48b0*/  IMAD R218, R9, R12, R218 ;  /* 0x0000000c09da7224 */ /* 0x000fe400078e02da */
[----:B------:R-:W-:-:S04]  /*48c0*/  IMAD.HI.U32 R11, R0, R220, RZ ;  /* 0x000000dc000b7227 */ /* 0x000fc800078e00ff */
[----:B------:R-:W-:Y:S01]  /*48d0*/  @!P6 IMAD.MOV R208, RZ, RZ, -R208 ;  /* 0x000000ffffd0e224 */ /* 0x000fe200078e0ad0 */
[----:B------:R-:W-:Y:S01]  /*48e0*/  ISETP.GT.U32.AND P6, PT, R9, R218, PT ;  /* 0x000000da0900720c */ /* 0x000fe20003fc4070 */
[----:B------:R-:W-:Y:S02]  /*48f0*/  @!P1 IMAD.IADD R212, R212, 0x1, -R9 ;  /* 0x00000001d4d49824 */ /* 0x000fe400078e0a09 */
[----:B------:R-:W-:Y:S02]  /*4900*/  IMAD.MOV R11, RZ, RZ, -R11 ;  /* 0x000000ffff0b7224 */ /* 0x000fe400078e0a0b */
[----:B------:R-:W-:Y:S01]  /*4910*/  @!P4 IMAD.IADD R216, R216, 0x1, -R9 ;  /* 0x00000001d8d8c824 */ /* 0x000fe200078e0a09 */
[----:B------:R-:W-:Y:S01]  /*4920*/  ISETP.GE.AND P4, PT, R16, RZ, PT ;  /* 0x000000ff1000720c */ /* 0x000fe20003f86270 */
[----:B------:R-:W-:Y:S01]  /*4930*/  @!P2 IMAD.MOV R212, RZ, RZ, -R212 ;  /* 0x000000ffffd4a224 */ /* 0x000fe200078e0ad4 */
[----:B------:R-:W-:Y:S01]  /*4940*/  LOP3.LUT R16, R3, 0x3e, RZ, 0xfc, !PT ;  /* 0x0000003e03107812 */ /* 0x000fe200078efcff */
[C---:B------:R-:W-:Y:S01]  /*4950*/  IMAD R220, R9.reuse, R11, R220 ;  /* 0x0000000b09dc7224 */ /* 0x040fe200078e02dc */
[----:B------:R-:W-:Y:S01]  /*4960*/  ISETP.GT.U32.AND P2, PT, R9, R216, PT ;  /* 0x000000d80900720c */ /* 0x000fe20003f44070 */
[----:B------:R-:W-:-:S03]  /*4970*/  IMAD.HI.U32 R11, R0, R222, RZ ;  /* 0x000000de000b7227 */ /* 0x000fc600078e00ff */
[C---:B------:R-:W-:Y:S01]  /*4980*/  ISETP.GT.U32.AND P1, PT, R9.reuse, R220, PT ;  /* 0x000000dc0900720c */ /* 0x040fe20003f24070 */
[----:B------:R-:W-:Y:S02]  /*4990*/  IMAD.MOV R11, RZ, RZ, -R11 ;  /* 0x000000ffff0b7224 */ /* 0x000fe400078e0a0b */
[--C-:B------:R-:W-:Y:S02]  /*49a0*/  @!P5 IMAD.IADD R214, R214, 0x1, -R9.reuse ;  /* 0x00000001d6d6d824 */ /* 0x100fe400078e0a09 */
[--C-:B------:R-:W-:Y:S02]  /*49b0*/  @!P6 IMAD.IADD R218, R218, 0x1, -R9.reuse ;  /* 0x00000001dadae824 */ /* 0x100fe400078e0a09 */
[C---:B------:R-:W-:Y:S01]  /*49c0*/  IMAD R222, R9.reuse, R11, R222 ;  /* 0x0000000b09de7224 */ /* 0x040fe200078e02de */
[C---:B------:R-:W-:Y:S01]  /*49d0*/  ISETP.GT.U32.AND P5, PT, R9.reuse, R214, PT ;  /* 0x000000d60900720c */ /* 0x040fe20003fa4070 */
[--C-:B------:R-:W-:Y:S01]  /*49e0*/  @!P2 IMAD.IADD R216, R216, 0x1, -R9.reuse ;  /* 0x00000001d8d8a824 */ /* 0x100fe200078e0a09 */
[C---:B------:R-:W-:Y:S01]  /*49f0*/  ISETP.GT.U32.AND P6, PT, R9.reuse, R218, PT ;  /* 0x000000da0900720c */ /* 0x040fe20003fc4070 */
[----:B------:R-:W-:Y:S01]  /*4a00*/  @!P3 IMAD.MOV R210, RZ, RZ, -R210 ;  /* 0x000000ffffd2b224 */ /* 0x000fe200078e0ad2 */
[----:B------:R-:W-:Y:S01]  /*4a10*/  ISETP.GT.U32.AND P2, PT, R9, R222, PT ;  /* 0x000000de0900720c */ /* 0x000fe20003f44070 */
[----:B------:R-:W-:Y:S01]  /*4a20*/  @!P0 IMAD.MOV R204, RZ, RZ, -R204 ;  /* 0x000000ffffcc8224 */ /* 0x000fe200078e0acc */
[----:B------:R-:W-:Y:S01]  /*4a30*/  LOP3.LUT R11, R3, 0x5c, RZ, 0xfc, !PT ;  /* 0x0000005c030b7812 */ /* 0x000fe200078efcff */
[----:B------:R-:W-:Y:S01]  /*4a40*/  @!P1 IMAD.IADD R220, R220, 0x1, -R9 ;  /* 0x00000001dcdc9824 */ /* 0x000fe200078e0a09 */
[----:B------:R-:W-:-:S02]  /*4a50*/  ISETP.GE.AND P3, PT, R13, RZ, PT ;  /* 0x000000ff0d00720c */ /* 0x000fc40003f66270 */
[----:B------:R-:W-:Y:S02]  /*4a60*/  LOP3.LUT R13, R3, 0x5a, RZ, 0xfc, !PT ;  /* 0x0000005a030d7812 */ /* 0x000fe400078efcff */
[----:B------:R-:W-:Y:S01]  /*4a70*/  IABS R224, R11 ;  /* 0x0000000b00e07213 */ /* 0x000fe20000000000 */
[--C-:B------:R-:W-:Y:S01]  /*4a80*/  @!P5 IMAD.IADD R214, R214, 0x1, -R9.reuse ;  /* 0x00000001d6d6d824 */ /* 0x100fe200078e0a09 */
[----:B------:R-:W-:Y:S01]  /*4a90*/  ISETP.GE.AND P5, PT, R15, RZ, PT ;  /* 0x000000ff0f00720c */ /* 0x000fe20003fa6270 */
[--C-:B------:R-:W-:Y:S01]  /*4aa0*/  @!P6 IMAD.IADD R218, R218, 0x1, -R9.reuse ;  /* 0x00000001dadae824 */ /* 0x100fe200078e0a09 */
[----:B------:R-:W-:Y:S01]  /*4ab0*/  IABS R226, R13 ;  /* 0x0000000d00e27213 */ /* 0x000fe20000000000 */
[----:B------:R-:W-:Y:S01]  /*4ac0*/  @!P2 IMAD.IADD R222, R222, 0x1, -R9 ;  /* 0x00000001dedea824 */ /* 0x000fe200078e0a09 */
[----:B------:R-:W-:Y:S01]  /*4ad0*/  ISETP.GE.AND P6, PT, R11, RZ, PT ;  /* 0x000000ff0b00720c */ /* 0x000fe20003fc6270 */
[----:B------:R-:W-:Y:S01]  /*4ae0*/  IMAD.HI.U32 R11, R0, R224, RZ ;  /* 0x000000e0000b7227 */ /* 0x000fe200078e00ff */
[----:B------:R-:W-:-:S02]  /*4af0*/  ISETP.GE.AND P0, PT, R14, RZ, PT ;  /* 0x000000ff0e00720c */ /* 0x000fc40003f06270 */
[----:B------:R-:W-:Y:S01]  /*4b00*/  ISETP.GT.U32.AND P2, PT, R9, R222, PT ;  /* 0x000000de0900720c */ /* 0x000fe20003f44070 */
[C---:B------:R-:W-:Y:S01]  /*4b10*/  IMAD.HI.U32 R12, R0.reuse, R226, RZ ;  /* 0x000000e2000c7227 */ /* 0x040fe200078e00ff */
[----:B------:R-:W-:Y:S02]  /*4b20*/  LOP3.LUT R14, R3, 0x58, RZ, 0xfc, !PT ;  /* 0x00000058030e7812 */ /* 0x000fe400078efcff */
[----:B------:R-:W-:Y:S01]  /*4b30*/  ISETP.GT.U32.AND P1, PT, R9, R220, PT ;  /* 0x000000dc0900720c */ /* 0x000fe20003f24070 */
[----:B------:R-:W-:Y:S01]  /*4b40*/  IMAD.MOV R11, RZ, RZ, -R11 ;  /* 0x000000ffff0b7224 */ /* 0x000fe200078e0a0b */
[----:B------:R-:W-:Y:S01]  /*4b50*/  IABS R228, R14 ;  /* 0x0000000e00e47213 */ /* 0x000fe20000000000 */
[----:B------:R-:W-:Y:S01]  /*4b60*/  IMAD.MOV R12, RZ, RZ, -R12 ;  /* 0x000000ffff0c7224 */ /* 0x000fe200078e0a0c */
[----:B------:R-:W-:Y:S01]  /*4b70*/  LOP3.LUT R15, R3, 0x50, RZ, 0xfc, !PT ;  /* 0x00000050030f7812 */ /* 0x000fe200078efcff */
[C---:B------:R-:W-:Y:S02]  /*4b80*/  IMAD R224, R9.reuse, R11, R224 ;  /* 0x0000000b09e07224 */ /* 0x040fe400078e02e0 */
[----:B------:R-:W-:Y:S01]  /*4b90*/  IMAD R226, R9, R12, R226 ;  /* 0x0000000c09e27224 */ /* 0x000fe200078e02e2 */
[----:B------:R-:W-:Y:S01]  /*4ba0*/  LOP3.LUT R12, R3, 0x56, RZ, 0xfc, !PT ;  /* 0x00000056030c7812 */ /* 0x000fe200078efcff */
[----:B------:R-:W-:Y:S01]  /*4bb0*/  @!P5 IMAD.MOV R218, RZ, RZ, -R218 ;  /* 0x000000ffffdad224 */ /* 0x000fe200078e0ada */
[----:B------:R-:W-:Y:S01]  /*4bc0*/  ISETP.GT.U32.AND P5, PT, R9, R224, PT ;  /* 0x000000e00900720c */ /* 0x000fe20003fa4070 */
[----:B------:R-:W-:Y:S01]  /*4bd0*/  IMAD.HI.U32 R11, R0, R228, RZ ;  /* 0x000000e4000b7227 */ /* 0x000fe200078e00ff */
[----:B------:R-:W-:-:S02]  /*4be0*/  IABS R230, R12 ;  /* 0x0000000c00e67213 */ /* 0x000fc40000000000 */
[----:B------:R-:W-:Y:S01]  /*4bf0*/  IABS R236, R15 ;  /* 0x0000000f00ec7213 */ /* 0x000fe20000000000 */
[----:B------:R-:W-:Y:S01]  /*4c00*/  @!P2 IMAD.IADD R222, R222, 0x1, -R9 ;  /* 0x00000001dedea824 */ /* 0x000fe200078e0a09 */
[----:B------:R-:W-:Y:S01]  /*4c10*/  ISETP.GT.U32.AND P2, PT, R9, R226, PT ;  /* 0x000000e20900720c */ /* 0x000fe20003f44070 */
[----:B------:R-:W-:Y:S02]  /*4c20*/  IMAD.MOV R11, RZ, RZ, -R11 ;  /* 0x000000ffff0b7224 */ /* 0x000fe400078e0a0b */
[--C-:B------:R-:W-:Y:S01]  /*4c30*/  @!P1 IMAD.IADD R220, R220, 0x1, -R9.reuse ;  /* 0x00000001dcdc9824 */ /* 0x100fe200078e0a09 */
[----:B------:R-:W-:Y:S01]  /*4c40*/  ISETP.GE.AND P1, PT, R13, RZ, PT ;  /* 0x000000ff0d00720c */ /* 0x000fe20003f26270 */
[----:B------:R-:W-:Y:S01]  /*4c50*/  IMAD R228, R9, R11, R228 ;  /* 0x0000000b09e47224 */ /* 0x000fe200078e02e4 */
[----:B------:R-:W-:Y:S01]  /*4c60*/  LOP3.LUT R13, R3, 0x54, RZ, 0xfc, !PT ;  /* 0x00000054030d7812 */ /* 0x000fe200078efcff */
[----:B------:R-:W-:Y:S02]  /*4c70*/  @!P5 IMAD.IADD R224, R224, 0x1, -R9 ;  /* 0x00000001e0e0d824 */ /* 0x000fe400078e0a09 */
[----:B------:R-:W-:Y:S01]  /*4c80*/  IMAD.HI.U32 R11, R0, R230, RZ ;  /* 0x000000e6000b7227 */ /* 0x000fe200078e00ff */
[----:B------:R-:W-:-:S02]  /*4c90*/  ISETP.GT.U32.AND P5, PT, R9, R228, PT ;  /* 0x000000e40900720c */ /* 0x000fc40003fa4070 */
[----:B------:R-:W-:Y:S01]  /*4ca0*/  IABS R232, R13 ;  /* 0x0000000d00e87213 */ /* 0x000fe20000000000 */
[----:B------:R-:W-:Y:S01]  /*4cb0*/  @!P2 IMAD.IADD R226, R226, 0x1, -R9 ;  /* 0x00000001e2e2a824 */ /* 0x000fe200078e0a09 */
[----:B------:R-:W-:Y:S01]  /*4cc0*/  ISETP.GT.U32.AND P2, PT, R9, R224, PT ;  /* 0x000000e00900720c */ /* 0x000fe20003f44070 */
[----:B------:R-:W-:Y:S01]  /*4cd0*/  @!P3 IMAD.MOV R216, RZ, RZ, -R216 ;  /* 0x000000ffffd8b224 */ /* 0x000fe200078e0ad8 */
[----:B------:R-:W-:Y:S01]  /*4ce0*/  ISETP.GE.AND P3, PT, R14, RZ, PT ;  /* 0x000000ff0e00720c */ /* 0x000fe20003f66270 */
[----:B------:R-:W-:Y:S01]  /*4cf0*/  @!P4 IMAD.MOV R220, RZ, RZ, -R220 ;  /* 0x000000ffffdcc224 */ /* 0x000fe200078e0adc */
[----:B------:R-:W-:Y:S01]  /*4d00*/  ISETP.GE.AND P4, PT, R12, RZ, PT ;  /* 0x000000ff0c00720c */ /* 0x000fe20003f86270 */
[----:B------:R-:W-:Y:S01]  /*4d10*/  IMAD.MOV R12, RZ, RZ, -R11 ;  /* 0x000000ffff0c7224 */ /* 0x000fe200078e0a0b */
[----:B------:R-:W-:Y:S01]  /*4d20*/  LOP3.LUT R14, R3, 0x52, RZ, 0xfc, !PT ;  /* 0x00000052030e7812 */ /* 0x000fe200078efcff */
[----:B------:R-:W-:-:S03]  /*4d30*/  IMAD.HI.U32 R11, R0, R232, RZ ;  /* 0x000000e8000b7227 */ /* 0x000fc600078e00ff */
[----:B------:R-:W-:Y:S01]  /*4d40*/  IABS R234, R14 ;  /* 0x0000000e00ea7213 */ /* 0x000fe20000000000 */
[----:B------:R-:W-:Y:S02]  /*4d50*/  IMAD.MOV R11, RZ, RZ, -R11 ;  /* 0x000000ffff0b7224 */ /* 0x000fe400078e0a0b */
[----:B------:R-:W-:Y:S01]  /*4d60*/  @!P5 IMAD.IADD R228, R228, 0x1, -R9 ;  /* 0x00000001e4e4d824 */ /* 0x000fe200078e0a09 */
[C---:B------:R-:W-:Y:S01]  /*4d70*/  ISETP.GT.U32.AND P5, PT, R9.reuse, R226, PT ;  /* 0x000000e20900720c */ /* 0x040fe20003fa4070 */
[----:B------:R-:W-:Y:S02]  /*4d80*/  IMAD R230, R9, R12, R230 ;  /* 0x0000000c09e67224 */ /* 0x000fe400078e02e6 */
[----:B------:R-:W-:-:S04]  /*4d90*/  IMAD.HI.U32 R12, R0, R234, RZ ;  /* 0x000000ea000c7227 */ /* 0x000fc800078e00ff */
[--C-:B------:R-:W-:Y:S01]  /*4da0*/  @!P2 IMAD.IADD R224, R224, 0x1, -R9.reuse ;  /* 0x00000001e0e0a824 */ /* 0x100fe200078e0a09 */
[C---:B------:R-:W-:Y:S01]  /*4db0*/  ISETP.GT.U32.AND P2, PT, R9.reuse, R230, PT ;  /* 0x000000e60900720c */ /* 0x040fe20003f44070 */
[----:B------:R-:W-:Y:S02]  /*4dc0*/  IMAD R232, R9, R11, R232 ;  /* 0x0000000b09e87224 */ /* 0x000fe400078e02e8 */
[----:B------:R-:W-:Y:S01]  /*4dd0*/  @!P0 IMAD.MOV R214, RZ, RZ, -R214 ;  /* 0x000000ffffd68224 */ /* 0x000fe200078e0ad6 */
[----:B------:R-:W-:Y:S01]  /*4de0*/  ISETP.GE.AND P0, PT, R17, RZ, PT ;  /* 0x000000ff1100720c */ /* 0x000fe20003f06270 */
[----:B------:R-:W-:Y:S01]  /*4df0*/  IMAD.MOV R12, RZ, RZ, -R12 ;  /* 0x000000ffff0c7224 */ /* 0x000fe200078e0a0c */
[----:B------:R-:W-:Y:S01]  /*4e00*/  LOP3.LUT R17, R3, 0x3c, RZ, 0xfc, !PT ;  /* 0x0000003c03117812 */ /* 0x000fe200078efcff */
[----:B------:R-:W-:Y:S01]  /*4e10*/  @!P6 IMAD.MOV R224, RZ, RZ, -R224 ;  /* 0x000000ffffe0e224 */ /* 0x000fe200078e0ae0 */
[C---:B------:R-:W-:Y:S01]  /*4e20*/  ISETP.GT.U32.AND P6, PT, R9.reuse, R232, PT ;  /* 0x000000e80900720c */ /* 0x040fe20003fc4070 */
[----:B------:R-:W-:Y:S01]  /*4e30*/  IMAD R234, R9, R12, R234 ;  /* 0x0000000c09ea7224 */ /* 0x000fe200078e02ea */
[----:B------:R-:W-:Y:S01]  /*4e40*/  LOP3.LUT R12, R3, 0x4e, RZ, 0xfc, !PT ;  /* 0x0000004e030c7812 */ /* 0x000fe200078efcff */
[----:B------:R-:W-:Y:S01]  /*4e50*/  @!P5 IMAD.IADD R226, R226, 0x1, -R9 ;  /* 0x00000001e2e2d824 */ /* 0x000fe200078e0a09 */
[----:B------:R-:W-:Y:S01]  /*4e60*/  IABS R43, R17 ;  /* 0x00000011002b7213 */ /* 0x000fe20000000000 */
[----:B------:R-:W-:Y:S01]  /*4e70*/  IMAD.HI.U32 R11, R0, R236, RZ ;  /* 0x000000ec000b7227 */ /* 0x000fe200078e00ff */
[----:B------:R-:W-:-:S02]  /*4e80*/  ISETP.GT.U32.AND P5, PT, R9, R234, PT ;  /* 0x000000ea0900720c */ /* 0x000fc40003fa4070 */
[----:B------:R-:W-:Y:S01]  /*4e90*/  IABS R238, R12 ;  /* 0x0000000c00ee7213 */ /* 0x000fe20000000000 */
[----:B------:R-:W-:Y:S01]  /*4ea0*/  @!P0 IMAD.MOV R222, RZ, RZ, -R222 ;  /* 0x000000ffffde8224 */ /* 0x000fe200078e0ade */
[C---:B------:R-:W-:Y:S01]  /*4eb0*/  ISETP.GT.U32.AND P0, PT, R9.reuse, R228, PT ;  /* 0x000000e40900720c */ /* 0x040fe20003f04070 */
[----:B------:R-:W-:Y:S02]  /*4ec0*/  IMAD.MOV R11, RZ, RZ, -R11 ;  /* 0x000000ffff0b7224 */ /* 0x000fe400078e0a0b */
[----:B------:R-:W-:Y:S02]  /*4ed0*/  @!P6 IMAD.IADD R232, R232, 0x1, -R9 ;  /* 0x00000001e8e8e824 */ /* 0x000fe400078e0a09 */
[----:B------:R-:W-:Y:S02]  /*4ee0*/  @!P1 IMAD.MOV R226, RZ, RZ, -R226 ;  /* 0x000000ffffe29224 */ /* 0x000fe400078e0ae2 */
[C---:B------:R-:W-:Y:S01]  /*4ef0*/  IMAD R236, R9.reuse, R11, R236 ;  /* 0x0000000b09ec7224 */ /* 0x040fe200078e02ec */
[----:B------:R-:W-:Y:S01]  /*4f00*/  ISETP.GT.U32.AND P1, PT, R9, R232, PT ;  /* 0x000000e80900720c */ /* 0x000fe20003f24070 */
[----:B------:R-:W-:-:S04]  /*4f10*/  IMAD.HI.U32 R11, R0, R238, RZ ;  /* 0x000000ee000b7227 */ /* 0x000fc800078e00ff */
[----:B------:R-:W-:Y:S02]  /*4f20*/  @!P5 IMAD.IADD R234, R234, 0x1, -R9 ;  /* 0x00000001eaead824 */ /* 0x000fe400078e0a09 */
[----:B------:R-:W-:Y:S02]  /*4f30*/  IMAD.MOV R11, RZ, RZ, -R11 ;  /* 0x000000ffff0b7224 */ /* 0x000fe400078e0a0b */
[--C-:B------:R-:W-:Y:S01]  /*4f40*/  @!P0 IMAD.IADD R228, R228, 0x1, -R9.reuse ;  /* 0x00000001e4e48824 */ /* 0x100fe200078e0a09 */
[C---:B------:R-:W-:Y:S01]  /*4f50*/  ISETP.GT.U32.AND P5, PT, R9.reuse, R234, PT ;  /* 0x000000ea0900720c */ /* 0x040fe20003fa4070 */
[----:B------:R-:W-:Y:S01]  /*4f60*/  IMAD R238, R9, R11, R238 ;  /* 0x0000000b09ee7224 */ /* 0x000fe200078e02ee */
[----:B------:R-:W-:Y:S01]  /*4f70*/  ISETP.GE.AND P0, PT, R13, RZ, PT ;  /* 0x000000ff0d00720c */ /* 0x000fe20003f06270 */
[--C-:B------:R-:W-:Y:S01]  /*4f80*/  @!P1 IMAD.IADD R232, R232, 0x1, -R9.reuse ;  /* 0x00000001e8e89824 */ /* 0x100fe200078e0a09 */
[----:B------:R-:W-:Y:S01]  /*4f90*/  LOP3.LUT R13, R3, 0x4c, RZ, 0xfc, !PT ;  /* 0x0000004c030d7812 */ /* 0x000fe200078efcff */
[----:B------:R-:W-:Y:S01]  /*4fa0*/  @!P2 IMAD.IADD R230, R230, 0x1, -R9 ;  /* 0x00000001e6e6a824 */ /* 0x000fe200078e0a09 */
[----:B------:R-:W-:Y:S01]  /*4fb0*/  ISETP.GT.U32.AND P1, PT, R9, R238, PT ;  /* 0x000000ee0900720c */ /* 0x000fe20003f24070 */
[----:B------:R-:W-:Y:S01]  /*4fc0*/  @!P3 IMAD.MOV R228, RZ, RZ, -R228 ;  /* 0x000000ffffe4b224 */ /* 0x000fe200078e0ae4 */
[----:B------:R-:W-:-:S02]  /*4fd0*/  IABS R240, R13 ;  /* 0x0000000d00f07213 */ /* 0x000fc40000000000 */
[----:B------:R-:W-:Y:S02]  /*4fe0*/  ISETP.GE.AND P2, PT, R14, RZ, PT ;  /* 0x000000ff0e00720c */ /* 0x000fe40003f46270 */
[----:B------:R-:W-:Y:S01]  /*4ff0*/  LOP3.LUT R14, R3, 0x4a, RZ, 0xfc, !PT ;  /* 0x0000004a030e7812 */ /* 0x000fe200078efcff */
[----:B------:R-:W-:Y:S01]  /*5000*/  IMAD.HI.U32 R11, R0, R240, RZ ;  /* 0x000000f0000b7227 */ /* 0x000fe200078e00ff */
[C---:B------:R-:W-:Y:S02]  /*5010*/  ISETP.GT.U32.AND P6, PT, R9.reuse, R230, PT ;  /* 0x000000e60900720c */ /* 0x040fe40003fc4070 */
[----:B------:R-:W-:Y:S01]  /*5020*/  ISETP.GT.U32.AND P3, PT, R9, R236, PT ;  /* 0x000000ec0900720c */ /* 0x000fe20003f64070 */
[----:B------:R-:W-:Y:S01]  /*5030*/  @!P5 IMAD.IADD R234, R234, 0x1, -R9 ;  /* 0x00000001eaead824 */ /* 0x000fe200078e0a09 */
[----:B------:R-:W-:Y:S01]  /*5040*/  ISETP.GE.AND P5, PT, R12, RZ, PT ;  /* 0x000000ff0c00720c */ /* 0x000fe20003fa6270 */
[----:B------:R-:W-:Y:S01]  /*5050*/  IMAD.MOV R12, RZ, RZ, -R11 ;  /* 0x000000ffff0c7224 */ /* 0x000fe200078e0a0b */
[----:B------:R-:W-:Y:S01]  /*5060*/  IABS R242, R14 ;  /* 0x0000000e00f27213 */ /* 0x000fe20000000000 */
[----:B------:R-:W-:-:S02]  /*5070*/  @!P1 IMAD.IADD R238, R238, 0x1, -R9 ;  /* 0x00000001eeee9824 */ /* 0x000fc400078e0a09 */
[----:B------:R-:W-:Y:S01]  /*5080*/  IMAD R240, R9, R12, R240 ;  /* 0x0000000c09f07224 */ /* 0x000fe200078e02f0 */
[----:B------:R-:W-:Y:S01]  /*5090*/  LOP3.LUT R12, R3, 0x46, RZ, 0xfc, !PT ;  /* 0x00000046030c7812 */ /* 0x000fe200078efcff */
[----:B------:R-:W-:Y:S01]  /*50a0*/  @!P0 IMAD.MOV R232, RZ, RZ, -R232 ;  /* 0x000000ffffe88224 */ /* 0x000fe200078e0ae8 */
[C---:B------:R-:W-:Y:S01]  /*50b0*/  ISETP.GT.U32.AND P1, PT, R9.reuse, R238, PT ;  /* 0x000000ee0900720c */ /* 0x040fe20003f24070 */
[----:B------:R-:W-:Y:S01]  /*50c0*/  IMAD.HI.U32 R11, R0, R242, RZ ;  /* 0x000000f2000b7227 */ /* 0x000fe200078e00ff */
[----:B------:R-:W-:Y:S02]  /*50d0*/  ISETP.GT.U32.AND P0, PT, R9, R240, PT ;  /* 0x000000f00900720c */ /* 0x000fe40003f04070 */
[----:B------:R-:W-:Y:S01]  /*50e0*/  IABS R246, R12 ;  /* 0x0000000c00f67213 */ /* 0x000fe20000000000 */
[----:B------:R-:W-:Y:S02]  /*50f0*/  IMAD.MOV R11, RZ, RZ, -R11 ;  /* 0x000000ffff0b7224 */ /* 0x000fe400078e0a0b */
[--C-:B------:R-:W-:Y:S01]  /*5100*/  @!P6 IMAD.IADD R230, R230, 0x1, -R9.reuse ;  /* 0x00000001e6e6e824 */ /* 0x100fe200078e0a09 */
[----:B------:R-:W-:Y:S01]  /*5110*/  ISETP.GE.AND P6, PT, R15, RZ, PT ;  /* 0x000000ff0f00720c */ /* 0x000fe20003fc6270 */
[--C-:B------:R-:W-:Y:S01]  /*5120*/  @!P3 IMAD.IADD R236, R236, 0x1, -R9.reuse ;  /* 0x00000001ececb824 */ /* 0x100fe200078e0a09 */
[----:B------:R-:W-:Y:S01]  /*5130*/  ISETP.GE.AND P3, PT, R13, RZ, PT ;  /* 0x000000ff0d00720c */ /* 0x000fe20003f66270 */
[----:B------:R-:W-:Y:S01]  /*5140*/  IMAD R242, R9, R11, R242 ;  /* 0x0000000b09f27224 */ /* 0x000fe200078e02f2 */
[----:B------:R-:W-:Y:S01]  /*5150*/  LOP3.LUT R13, R3, 0x48, RZ, 0xfc, !PT ;  /* 0x00000048030d7812 */ /* 0x000fe200078efcff */
[----:B------:R-:W-:Y:S01]  /*5160*/  @!P4 IMAD.MOV R230, RZ, RZ, -R230 ;  /* 0x000000ffffe6c224 */ /* 0x000fe200078e0ae6 */
[C---:B------:R-:W-:Y:S01]  /*5170*/  ISETP.GT.U32.AND P4, PT, R9.reuse, R236, PT ;  /* 0x000000ec0900720c */ /* 0x040fe20003f84070 */
[--C-:B------:R-:W-:Y:S01]  /*5180*/  @!P0 IMAD.IADD R240, R240, 0x1, -R9.reuse ;  /* 0x00000001f0f08824 */ /* 0x100fe200078e0a09 */
[----:B------:R-:W-:Y:S01]  /*5190*/  IABS R244, R13 ;  /* 0x0000000d00f47213 */ /* 0x000fe20000000000 */
[----:B------:R-:W-:Y:S01]  /*51a0*/  @!P1 IMAD.IADD R238, R238, 0x1, -R9 ;  /* 0x00000001eeee9824 */ /* 0x000fe200078e0a09 */
[C---:B------:R-:W-:Y:S01]  /*51b0*/  ISETP.GT.U32.AND P1, PT, R9.reuse, R242, PT ;  /* 0x000000f20900720c */ /* 0x040fe20003f24070 */
[----:B------:R-:W-:Y:S01]  /*51c0*/  @!P2 IMAD.MOV R234, RZ, RZ, -R234 ;  /* 0x000000ffffeaa224 */ /* 0x000fe200078e0aea */
[----:B------:R-:W-:Y:S01]  /*51d0*/  ISETP.GT.U32.AND P0, PT, R9, R240, PT ;  /* 0x000000f00900720c */ /* 0x000fe20003f04070 */
[----:B------:R-:W-:Y:S01]  /*51e0*/  IMAD.HI.U32 R11, R0, R244, RZ ;  /* 0x000000f4000b7227 */ /* 0x000fe200078e00ff */
[----:B------:R-:W-:-:S02]  /*51f0*/  ISETP.GE.AND P2, PT, R14, RZ, PT ;  /* 0x000000ff0e00720c */ /* 0x000fc40003f46270 */
[----:B------:R-:W-:Y:S01]  /*5200*/  LOP3.LUT R14, R3, 0x40, RZ, 0xfc, !PT ;  /* 0x00000040030e7812 */ /* 0x000fe200078efcff */
[----:B------:R-:W-:Y:S01]  /*5210*/  IMAD.MOV R11, RZ, RZ, -R11 ;  /* 0x000000ffff0b7224 */ /* 0x000fe200078e0a0b */
[----:B------:R-:W-:Y:S01]  /*5220*/  IABS R15, R18 ;  /* 0x00000012000f7213 */ /* 0x000fe20000000000 */
[--C-:B------:R-:W-:Y:S01]  /*5230*/  @!P4 IMAD.IADD R236, R236, 0x1, -R9.reuse ;  /* 0x00000001ececc824 */ /* 0x100fe200078e0a09 */
[----:B------:R-:W-:Y:S01]  /*5240*/  ISETP.GE.AND P4, PT, R13, RZ, PT ;  /* 0x000000ff0d00720c */ /* 0x000fe20003f86270 */
        /* <DEDUP_REMOVED lines=9> */
[----:B------:R-:W-:Y:S01]  /*52e0*/  ISETP.GT.U32.AND P3, PT, R9, R244, PT ;  /* 0x000000f40900720c */ /* 0x000fe20003f64070 */
[----:B------:R-:W-:Y:S01]  /*52f0*/  IMAD.HI.U32 R11, R0, R246, RZ ;  /* 0x000000f6000b7227 */ /* 0x000fe200078e00ff */
[----:B------:R-:W-:-:S03]  /*5300*/  ISETP.GE.AND P6, PT, R12, RZ, PT ;  /* 0x000000ff0c00720c */ /* 0x000fc60003fc6270 */
[----:B------:R-:W-:-:S04]  /*5310*/  IMAD.HI.U32 R12, R0, R248, RZ ;  /* 0x000000f8000c7227 */ /* 0x000fc800078e00ff */
[----:B------:R-:W-:Y:S02]  /*5320*/  IMAD.MOV R11, RZ, RZ, -R11 ;  /* 0x000000ffff0b7224 */ /* 0x000fe400078e0a0b */
[----:B------:R-:W-:Y:S02]  /*5330*/  IMAD.MOV R12, RZ, RZ, -R12 ;  /* 0x000000ffff0c7224 */ /* 0x000fe400078e0a0c */
[----:B------:R-:W-:Y:S01]  /*5340*/  @!P5 IMAD.MOV R238, RZ, RZ, -R238 ;  /* 0x000000ffffeed224 */ /* 0x000fe200078e0aee */
[----:B------:R-:W-:Y:S01]  /*5350*/  ISETP.GE.AND P5, PT, R13, RZ, PT ;  /* 0x000000ff0d00720c */ /* 0x000fe20003fa6270 */
[----:B------:R-:W-:Y:S01]  /*5360*/  IMAD R246, R9, R11, R246 ;  /* 0x0000000b09f67224 */ /* 0x000fe200078e02f6 */
[----:B------:R-:W-:Y:S01]  /*5370*/  LOP3.LUT R13, R3, 0x42, RZ, 0xfc, !PT ;  /* 0x00000042030d7812 */ /* 0x000fe200078efcff */
[C---:B------:R-:W-:Y:S02]  /*5380*/  IMAD R248, R9.reuse, R12, R248 ;  /* 0x0000000c09f87224 */ /* 0x040fe400078e02f8 */
[--C-:B------:R-:W-:Y:S01]  /*5390*/  @!P1 IMAD.IADD R242, R242, 0x1, -R9.reuse ;  /* 0x00000001f2f29824 */ /* 0x100fe200078e0a09 */
[----:B------:R-:W-:Y:S01]  /*53a0*/  IABS R250, R13 ;  /* 0x0000000d00fa7213 */ /* 0x000fe20000000000 */
[----:B------:R-:W-:Y:S01]  /*53b0*/  @!P3 IMAD.IADD R244, R244, 0x1, -R9 ;  /* 0x00000001f4f4b824 */ /* 0x000fe200078e0a09 */
[C---:B------:R-:W-:Y:S01]  /*53c0*/  ISETP.GT.U32.AND P1, PT, R9.reuse, R246, PT ;  /* 0x000000f60900720c */ /* 0x040fe20003f24070 */
[----:B------:R-:W-:Y:S01]  /*53d0*/  @!P2 IMAD.MOV R242, RZ, RZ, -R242 ;  /* 0x000000fffff2a224 */ /* 0x000fe200078e0af2 */
[C---:B------:R-:W-:Y:S01]  /*53e0*/  ISETP.GT.U32.AND P2, PT, R9.reuse, R248, PT ;  /* 0x000000f80900720c */ /* 0x040fe20003f44070 */
[----:B------:R-:W-:Y:S01]  /*53f0*/  IMAD.HI.U32 R11, R0, R250, RZ ;  /* 0x000000fa000b7227 */ /* 0x000fe200078e00ff */
[----:B------:R-:W-:-:S02]  /*5400*/  ISETP.GT.U32.AND P3, PT, R9, R244, PT ;  /* 0x000000f40900720c */ /* 0x000fc40003f64070 */
[----:B------:R-:W-:Y:S01]  /*5410*/  ISETP.GE.AND P0, PT, R13, RZ, PT ;  /* 0x000000ff0d00720c */ /* 0x000fe20003f06270 */
[----:B------:R-:W-:Y:S01]  /*5420*/  IMAD.MOV R11, RZ, RZ, -R11 ;  /* 0x000000ffff0b7224 */ /* 0x000fe200078e0a0b */
[----:B------:R-:W-:-:S03]  /*5430*/  IABS R13, R16 ;  /* 0x00000010000d7213 */ /* 0x000fc60000000000 */
[C---:B------:R-:W-:Y:S02]  /*5440*/  IMAD R250, R9.reuse, R11, R250 ;  /* 0x0000000b09fa7224 */ /* 0x040fe400078e02fa */
[--C-:B------:R-:W-:Y:S02]  /*5450*/  @!P1 IMAD.IADD R246, R246, 0x1, -R9.reuse ;  /* 0x00000001f6f69824 */ /* 0x100fe400078e0a09 */
[--C-:B------:R-:W-:Y:S02]  /*5460*/  @!P2 IMAD.IADD R248, R248, 0x1, -R9.reuse ;  /* 0x00000001f8f8a824 */ /* 0x100fe400078e0a09 */
[----:B------:R-:W-:Y:S01]  /*5470*/  IMAD.HI.U32 R11, R0, R252, RZ ;  /* 0x000000fc000b7227 */ /* 0x000fe200078e00ff */
[C---:B------:R-:W-:Y:S02]  /*5480*/  ISETP.GT.U32.AND P1, PT, R9.reuse, R246, PT ;  /* 0x000000f60900720c */ /* 0x040fe40003f24070 */
[C---:B------:R-:W-:Y:S01]  /*5490*/  ISETP.GT.U32.AND P2, PT, R9.reuse, R248, PT ;  /* 0x000000f80900720c */ /* 0x040fe20003f44070 */
[----:B------:R-:W-:Y:S01]  /*54a0*/  @!P3 IMAD.IADD R244, R244, 0x1, -R9 ;  /* 0x00000001f4f4b824 */ /* 0x000fe200078e0a09 */
[----:B------:R-:W-:Y:S01]  /*54b0*/  ISETP.GT.U32.AND P3, PT, R9, R250, PT ;  /* 0x000000fa0900720c */ /* 0x000fe20003f64070 */
[----:B------:R-:W-:-:S02]  /*54c0*/  IMAD.MOV R12, RZ, RZ, -R11 ;  /* 0x000000ffff0c7224 */ /* 0x000fc400078e0a0b */
[----:B------:R-:W-:-:S04]  /*54d0*/  IMAD.HI.U32 R11, R0, R13, RZ ;  /* 0x0000000d000b7227 */ /* 0x000fc800078e00ff */
[C---:B------:R-:W-:Y:S02]  /*54e0*/  IMAD R252, R9.reuse, R12, R252 ;  /* 0x0000000c09fc7224 */ /* 0x040fe400078e02fc */
[----:B------:R-:W-:Y:S02]  /*54f0*/  IMAD.MOV R12, RZ, RZ, -R11 ;  /* 0x000000ffff0c7224 */ /* 0x000fe400078e0a0b */
[----:B------:R-:W-:Y:S01]  /*5500*/  @!P1 IMAD.IADD R246, R246, 0x1, -R9 ;  /* 0x00000001f6f69824 */ /* 0x000fe200078e0a09 */
[C---:B------:R-:W-:Y:S01]  /*5510*/  ISETP.GT.U32.AND P1, PT, R9.reuse, R252, PT ;  /* 0x000000fc0900720c */ /* 0x040fe20003f24070 */
[C---:B------:R-:W-:Y:S02]  /*5520*/  IMAD R13, R9.reuse, R12, R13 ;  /* 0x0000000c090d7224 */ /* 0x040fe400078e020d */
[--C-:B------:R-:W-:Y:S02]  /*5530*/  @!P3 IMAD.IADD R250, R250, 0x1, -R9.reuse ;  /* 0x00000001fafab824 */ /* 0x100fe400078e0a09 */
[----:B------:R-:W-:Y:S01]  /*5540*/  @!P2 IMAD.IADD R248, R248, 0x1, -R9 ;  /* 0x00000001f8f8a824 */ /* 0x000fe200078e0a09 */
[C---:B------:R-:W-:Y:S01]  /*5550*/  ISETP.GT.U32.AND P2, PT, R9.reuse, R13, PT ;  /* 0x0000000d0900720c */ /* 0x040fe20003f44070 */
[----:B------:R-:W-:Y:S01]  /*5560*/  IMAD.HI.U32 R11, R0, R43, RZ ;  /* 0x0000002b000b7227 */ /* 0x000fe200078e00ff */
[----:B------:R-:W-:-:S03]  /*5570*/  ISETP.GT.U32.AND P3, PT, R9, R250, PT ;  /* 0x000000fa0900720c */ /* 0x000fc60003f64070 */
[----:B------:R-:W-:Y:S01]  /*5580*/  @!P4 IMAD.MOV R244, RZ, RZ, -R244 ;  /* 0x000000fffff4c224 */ /* 0x000fe200078e0af4 */
[----:B------:R-:W-:Y:S01]  /*5590*/  ISETP.GE.AND P4, PT, R14, RZ, PT ;  /* 0x000000ff0e00720c */ /* 0x000fe20003f86270 */
[----:B------:R-:W-:Y:S02]  /*55a0*/  IMAD.MOV R14, RZ, RZ, -R11 ;  /* 0x000000ffff0e7224 */ /* 0x000fe400078e0a0b */
[----:B------:R-:W-:Y:S01]  /*55b0*/  @!P1 IMAD.IADD R252, R252, 0x1, -R9 ;  /* 0x00000001fcfc9824 */ /* 0x000fe200078e0a09 */
[----:B------:R-:W-:Y:S01]  /*55c0*/  ISETP.GE.AND P1, PT, R16, RZ, PT ;  /* 0x000000ff1000720c */ /* 0x000fe20003f26270 */
[----:B------:R-:W-:Y:S01]  /*55d0*/  IMAD R43, R9, R14, R43 ;  /* 0x0000000e092b7224 */ /* 0x000fe200078e022b */
[----:B------:R-:W-:Y:S01]  /*55e0*/  LOP3.LUT R14, R3, 0x38, RZ, 0xfc, !PT ;  /* 0x00000038030e7812 */ /* 0x000fe200078efcff */
[----:B------:R-:W-:Y:S01]  /*55f0*/  @!P2 IMAD.IADD R13, R13, 0x1, -R9 ;  /* 0x000000010d0da824 */ /* 0x000fe200078e0a09 */
[----:B------:R-:W-:Y:S01]  /*5600*/  LOP3.LUT R16, R3, 0x36, RZ, 0xfc, !PT ;  /* 0x0000003603107812 */ /* 0x000fe200078efcff */
[----:B------:R-:W-:Y:S01]  /*5610*/  IMAD.HI.U32 R12, R0, R15, RZ ;  /* 0x0000000f000c7227 */ /* 0x000fe200078e00ff */
[----:B------:R-:W-:-:S02]  /*5620*/  IABS R41, R14 ;  /* 0x0000000e00297213 */ /* 0x000fc40000000000 */
[C---:B------:R-:W-:Y:S01]  /*5630*/  ISETP.GT.U32.AND P2, PT, R9.reuse, R13, PT ;  /* 0x0000000d0900720c */ /* 0x040fe20003f44070 */
[----:B------:R-:W-:Y:S01]  /*5640*/  @!P6 IMAD.MOV R246, RZ, RZ, -R246 ;  /* 0x000000fffff6e224 */ /* 0x000fe200078e0af6 */
[C---:B------:R-:W-:Y:S01]  /*5650*/  ISETP.GT.U32.AND P6, PT, R9.reuse, R252, PT ;  /* 0x000000fc0900720c */ /* 0x040fe20003fc4070 */
[----:B------:R-:W-:Y:S01]  /*5660*/  @!P3 IMAD.IADD R250, R250, 0x1, -R9 ;  /* 0x00000001fafab824 */ /* 0x000fe200078e0a09 */
[----:B------:R-:W-:Y:S01]  /*5670*/  ISETP.GT.U32.AND P3, PT, R9, R43, PT ;  /* 0x0000002b0900720c */ /* 0x000fe20003f64070 */
[----:B------:R-:W-:Y:S02]  /*5680*/  IMAD.MOV R12, RZ, RZ, -R12 ;  /* 0x000000ffff0c7224 */ /* 0x000fe400078e0a0c */
[----:B------:R-:W-:-:S04]  /*5690*/  IMAD.HI.U32 R11, R0, R41, RZ ;  /* 0x00000029000b7227 */ /* 0x000fc800078e00ff */
[C---:B------:R-:W-:Y:S02]  /*56a0*/  IMAD R15, R9.reuse, R12, R15 ;  /* 0x0000000c090f7224 */ /* 0x040fe400078e020f */
[----:B------:R-:W-:Y:S02]  /*56b0*/  @!P0 IMAD.MOV R250, RZ, RZ, -R250 ;  /* 0x000000fffffa8224 */ /* 0x000fe400078e0afa */
[----:B------:R-:W-:Y:S01]  /*56c0*/  IMAD.MOV R12, RZ, RZ, -R11 ;  /* 0x000000ffff0c7224 */ /* 0x000fe200078e0a0b */
[----:B------:R-:W-:Y:S01]  /*56d0*/  ISETP.GT.U32.AND P0, PT, R9, R15, PT ;  /* 0x0000000f0900720c */ /* 0x000fe20003f04070 */
[----:B------:R-:W-:Y:S01]  /*56e0*/  @!P5 IMAD.MOV R248, RZ, RZ, -R248 ;  /* 0x000000fffff8d224 */ /* 0x000fe200078e0af8 */
[----:B------:R-:W-:Y:S01]  /*56f0*/  ISETP.GE.AND P5, PT, R17, RZ, PT ;  /* 0x000000ff1100720c */ /* 0x000fe20003fa6270 */
[--C-:B------:R-:W-:Y:S01]  /*5700*/  @!P6 IMAD.IADD R252, R252, 0x1, -R9.reuse ;  /* 0x00000001fcfce824 */ /* 0x100fe200078e0a09 */
[----:B------:R-:W-:Y:S01]  /*5710*/  IABS R17, R16 ;  /* 0x0000001000117213 */ /* 0x000fe20000000000 */
[--C-:B------:R-:W-:Y:S01]  /*5720*/  @!P3 IMAD.IADD R43, R43, 0x1, -R9.reuse ;  /* 0x000000012b2bb824 */ /* 0x100fe200078e0a09 */
[----:B------:R-:W-:Y:S01]  /*5730*/  ISETP.GE.AND P3, PT, R16, RZ, PT ;  /* 0x000000ff1000720c */ /* 0x000fe20003f66270 */
[----:B------:R-:W-:Y:S01]  /*5740*/  @!P2 IMAD.IADD R13, R13, 0x1, -R9 ;  /* 0x000000010d0da824 */ /* 0x000fe200078e0a09 */
[----:B------:R-:W-:Y:S01]  /*5750*/  ISETP.GE.AND P2, PT, R14, RZ, PT ;  /* 0x000000ff0e00720c */ /* 0x000fe20003f46270 */
[----:B------:R-:W-:Y:S01]  /*5760*/  IMAD R41, R9, R12, R41 ;  /* 0x0000000c09297224 */ /* 0x000fe200078e0229 */
[----:B------:R-:W-:Y:S01]  /*5770*/  LOP3.LUT R14, R3, 0x34, RZ, 0xfc, !PT ;  /* 0x00000034030e7812 */ /* 0x000fe200078efcff */
[----:B------:R-:W-:Y:S01]  /*5780*/  @!P4 IMAD.MOV R252, RZ, RZ, -R252 ;  /* 0x000000fffffcc224 */ /* 0x000fe200078e0afc */
[C---:B------:R-:W-:Y:S01]  /*5790*/  ISETP.GT.U32.AND P4, PT, R9.reuse, R43, PT ;  /* 0x0000002b0900720c */ /* 0x040fe20003f84070 */
[----:B------:R-:W-:Y:S01]  /*57a0*/  @!P1 IMAD.MOV R13, RZ, RZ, -R13 ;  /* 0x000000ffff0d9224 */ /* 0x000fe200078e0a0d */
[----:B------:R-:W-:Y:S01]  /*57b0*/  ISETP.GT.U32.AND P1, PT, R9, R41, PT ;  /* 0x000000290900720c */ /* 0x000fe20003f24070 */
[----:B------:R-:W-:Y:S01]  /*57c0*/  IMAD.HI.U32 R11, R0, R17, RZ ;  /* 0x00000011000b7227 */ /* 0x000fe200078e00ff */
[----:B------:R-:W-:-:S02]  /*57d0*/  LOP3.LUT R16, R3, 0x32, RZ, 0xfc, !PT ;  /* 0x0000003203107812 */ /* 0x000fc400078efcff */
[----:B------:R-:W-:Y:S01]  /*57e0*/  IABS R19, R14 ;  /* 0x0000000e00137213 */ /* 0x000fe20000000000 */
[----:B------:R-:W-:Y:S01]  /*57f0*/  IMAD.MOV R12, RZ, RZ, -R11 ;  /* 0x000000ffff0c7224 */ /* 0x000fe200078e0a0b */
[----:B------:R-:W-:Y:S01]  /*5800*/  ISETP.GE.AND P6, PT, R18, RZ, PT ;  /* 0x000000ff1200720c */ /* 0x000fe20003fc6270 */
[----:B------:R-:W-:Y:S01]  /*5810*/  @!P0 IMAD.IADD R15, R15, 0x1, -R9 ;  /* 0x000000010f0f8824 */ /* 0x000fe200078e0a09 */
[----:B------:R-:W-:Y:S01]  /*5820*/  IABS R21, R16 ;  /* 0x0000001000157213 */ /* 0x000fe20000000000 */
[----:B------:R-:W-:Y:S01]  /*5830*/  IMAD R17, R9, R12, R17 ;  /* 0x0000000c09117224 */ /* 0x000fe200078e0211 */
[----:B------:R-:W-:Y:S01]  /*5840*/  LOP3.LUT R18, R3, 0x30, RZ, 0xfc, !PT ;  /* 0x0000003003127812 */ /* 0x000fe200078efcff */
[--C-:B------:R-:W-:Y:S01]  /*5850*/  @!P4 IMAD.IADD R43, R43, 0x1, -R9.reuse ;  /* 0x000000012b2bc824 */ /* 0x100fe200078e0a09 */
[----:B------:R-:W-:Y:S01]  /*5860*/  ISETP.GT.U32.AND P0, PT, R9, R15, PT ;  /* 0x0000000f0900720c */ /* 0x000fe20003f04070 */
[----:B------:R-:W-:Y:S01]  /*5870*/  @!P1 IMAD.IADD R41, R41, 0x1, -R9 ;  /* 0x0000000129299824 */ /* 0x000fe200078e0a09 */
[----:B------:R-:W-:Y:S01]  /*5880*/  ISETP.GT.U32.AND P4, PT, R9, R17, PT ;  /* 0x000000110900720c */ /* 0x000fe20003f84070 */
[----:B------:R-:W-:Y:S01]  /*5890*/  IMAD.HI.U32 R11, R0, R19, RZ ;  /* 0x00000013000b7227 */ /* 0x000fe200078e00ff */
[----:B------:R-:W-:-:S02]  /*58a0*/  ISETP.GE.AND P1, PT, R16, RZ, PT ;  /* 0x000000ff1000720c */ /* 0x000fc40003f26270 */
[----:B------:R-:W-:Y:S01]  /*58b0*/  IABS R35, R18 ;  /* 0x0000001200237213 */ /* 0x000fe20000000000 */
[----:B------:R-:W-:Y:S01]  /*58c0*/  @!P5 IMAD.MOV R43, RZ, RZ, -R43 ;  /* 0x000000ffff2bd224 */ /* 0x000fe200078e0a2b */
[----:B------:R-:W-:Y:S01]  /*58d0*/  ISETP.GT.U32.AND P5, PT, R9, R41, PT ;  /* 0x000000290900720c */ /* 0x000fe20003fa4070 */
[----:B------:R-:W-:-:S04]  /*58e0*/  IMAD.HI.U32 R12, R0, R21, RZ ;  /* 0x00000015000c7227 */ /* 0x000fc800078e00ff */
[----:B------:R-:W-:Y:S02]  /*58f0*/  IMAD.MOV R16, RZ, RZ, -R11 ;  /* 0x000000ffff107224 */ /* 0x000fe400078e0a0b */
[----:B------:R-:W-:Y:S01]  /*5900*/  @!P0 IMAD.IADD R15, R15, 0x1, -R9 ;  /* 0x000000010f0f8824 */ /* 0x000fe200078e0a09 */
[----:B------:R-:W-:Y:S01]  /*5910*/  ISETP.GE.AND P0, PT, R14, RZ, PT ;  /* 0x000000ff0e00720c */ /* 0x000fe20003f06270 */
[----:B------:R-:W-:Y:S02]  /*5920*/  IMAD.MOV R12, RZ, RZ, -R12 ;  /* 0x000000ffff0c7224 */ /* 0x000fe400078e0a0c */
[----:B------:R-:W-:Y:S01]  /*5930*/  IMAD R19, R9, R16, R19 ;  /* 0x0000001009137224 */ /* 0x000fe200078e0213 */
[----:B------:R-:W-:Y:S01]  /*5940*/  LOP3.LUT R16, R3, 0x2e, RZ, 0xfc, !PT ;  /* 0x0000002e03107812 */ /* 0x000fe200078efcff */
[----:B------:R-:W-:Y:S02]  /*5950*/  @!P4 IMAD.IADD R17, R17, 0x1, -R9 ;  /* 0x000000011111c824 */ /* 0x000fe400078e0a09 */
[C---:B------:R-:W-:Y:S01]  /*5960*/  IMAD R21, R9.reuse, R12, R21 ;  /* 0x0000000c09157224 */ /* 0x040fe200078e0215 */
[----:B------:R-:W-:Y:S01]  /*5970*/  IABS R34, R16 ;  /* 0x0000001000227213 */ /* 0x000fe20000000000 */
[----:B------:R-:W-:Y:S01]  /*5980*/  @!P6 IMAD.MOV R15, RZ, RZ, -R15 ;  /* 0x000000ffff0fe224 */ /* 0x000fe200078e0a0f */
[----:B------:R-:W-:Y:S01]  /*5990*/  ISETP.GT.U32.AND P6, PT, R9, R19, PT ;  /* 0x000000130900720c */ /* 0x000fe20003fc4070 */
[----:B------:R-:W-:Y:S01]  /*59a0*/  @!P5 IMAD.IADD R41, R41, 0x1, -R9 ;  /* 0x000000012929d824 */ /* 0x000fe200078e0a09 */
[C---:B------:R-:W-:Y:S01]  /*59b0*/  ISETP.GT.U32.AND P4, PT, R9.reuse, R17, PT ;  /* 0x000000110900720c */ /* 0x040fe20003f84070 */
[----:B------:R-:W-:Y:S01]  /*59c0*/  IMAD.HI.U32 R14, R0, R35, RZ ;  /* 0x00000023000e7227 */ /* 0x000fe200078e00ff */
[----:B------:R-:W-:-:S03]  /*59d0*/  ISETP.GT.U32.AND P5, PT, R9, R21, PT ;  /* 0x000000150900720c */ /* 0x000fc60003fa4070 */
[----:B------:R-:W-:Y:S02]  /*59e0*/  IMAD.MOV R14, RZ, RZ, -R14 ;  /* 0x000000ffff0e7224 */ /* 0x000fe400078e0a0e */
[----:B------:R-:W-:-:S04]  /*59f0*/  IMAD.HI.U32 R11, R0, R34, RZ ;  /* 0x00000022000b7227 */ /* 0x000fc800078e00ff */
[----:B------:R-:W-:Y:S01]  /*5a00*/  IMAD R35, R9, R14, R35 ;  /* 0x0000000e09237224 */ /* 0x000fe200078e0223 */
[----:B------:R-:W-:Y:S01]  /*5a10*/  LOP3.LUT R14, R3, 0x2c, RZ, 0xfc, !PT ;  /* 0x0000002c030e7812 */ /* 0x000fe200078efcff */
[--C-:B------:R-:W-:Y:S01]  /*5a20*/  @!P6 IMAD.IADD R19, R19, 0x1, -R9.reuse ;  /* 0x000000011313e824 */ /* 0x100fe200078e0a09 */
[----:B------:R-:W-:Y:S01]  /*5a30*/  ISETP.GE.AND P6, PT, R18, RZ, PT ;  /* 0x000000ff1200720c */ /* 0x000fe20003fc6270 */
[--C-:B------:R-:W-:Y:S01]  /*5a40*/  @!P4 IMAD.IADD R17, R17, 0x1, -R9.reuse ;  /* 0x000000011111c824 */ /* 0x100fe200078e0a09 */
[----:B------:R-:W-:Y:S01]  /*5a50*/  ISETP.GT.U32.AND P4, PT, R9, R35, PT ;  /* 0x000000230900720c */ /* 0x000fe20003f84070 */
[----:B------:R-:W-:Y:S01]  /*5a60*/  @!P5 IMAD.IADD R21, R21, 0x1, -R9 ;  /* 0x000000011515d824 */ /* 0x000fe200078e0a09 */
[----:B------:R-:W-:Y:S01]  /*5a70*/  ISETP.GT.U32.AND P5, PT, R9, R19, PT ;  /* 0x000000130900720c */ /* 0x000fe20003fa4070 */
[----:B------:R-:W-:Y:S01]  /*5a80*/  IMAD.MOV R11, RZ, RZ, -R11 ;  /* 0x000000ffff0b7224 */ /* 0x000fe200078e0a0b */
[----:B------:R-:W-:Y:S01]  /*5a90*/  IABS R164, R14 ;  /* 0x0000000e00a47213 */ /* 0x000fe20000000000 */
[----:B------:R-:W-:Y:S01]  /*5aa0*/  @!P2 IMAD.MOV R41, RZ, RZ, -R41 ;  /* 0x000000ffff29a224 */ /* 0x000fe200078e0a29 */
[----:B------:R-:W-:Y:S01]  /*5ab0*/  LOP3.LUT R18, R3, 0x28, RZ, 0xfc, !PT ;  /* 0x0000002803127812 */ /* 0x000fe200078efcff */
[----:B------:R-:W-:-:S02]  /*5ac0*/  IMAD R34, R9, R11, R34 ;  /* 0x0000000b09227224 */ /* 0x000fc400078e0222 */
[----:B------:R-:W-:Y:S01]  /*5ad0*/  IMAD.HI.U32 R11, R0, R162, RZ ;  /* 0x000000a2000b7227 */ /* 0x000fe200078e00ff */
[----:B------:R-:W-:-:S03]  /*5ae0*/  IABS R160, R18 ;  /* 0x0000001200a07213 */ /* 0x000fc60000000000 */
[--C-:B------:R-:W-:Y:S01]  /*5af0*/  @!P4 IMAD.IADD R35, R35, 0x1, -R9.reuse ;  /* 0x000000012323c824 */ /* 0x100fe200078e0a09 */
[----:B------:R-:W-:Y:S01]  /*5b00*/  ISETP.GT.U32.AND P4, PT, R9, R21, PT ;  /* 0x000000150900720c */ /* 0x000fe20003f84070 */
[----:B------:R-:W-:Y:S01]  /*5b10*/  @!P5 IMAD.IADD R19, R19, 0x1, -R9 ;  /* 0x000000011313d824 */ /* 0x000fe200078e0a09 */
[C---:B------:R-:W-:Y:S01]  /*5b20*/  ISETP.GT.U32.AND P5, PT, R9.reuse, R34, PT ;  /* 0x000000220900720c */ /* 0x040fe20003fa4070 */
[----:B------:R-:W-:Y:S01]  /*5b30*/  IMAD.HI.U32 R12, R0, R164, RZ ;  /* 0x000000a4000c7227 */ /* 0x000fe200078e00ff */
[----:B------:R-:W-:-:S03]  /*5b40*/  ISETP.GT.U32.AND P2, PT, R9, R35, PT ;  /* 0x000000230900720c */ /* 0x000fc60003f44070 */
[----:B------:R-:W-:Y:S02]  /*5b50*/  IMAD.MOV R11, RZ, RZ, -R11 ;  /* 0x000000ffff0b7224 */ /* 0x000fe400078e0a0b */
[----:B------:R-:W-:Y:S02]  /*5b60*/  IMAD.MOV R12, RZ, RZ, -R12 ;  /* 0x000000ffff0c7224 */ /* 0x000fe400078e0a0c */
[----:B------:R-:W-:Y:S02]  /*5b70*/  IMAD R162, R9, R11, R162 ;  /* 0x0000000b09a27224 */ /* 0x000fe400078e02a2 */
[----:B------:R-:W-:-:S04]  /*5b80*/  IMAD.HI.U32 R11, R0, R160, RZ ;  /* 0x000000a0000b7227 */ /* 0x000fc800078e00ff */
[----:B------:R-:W-:Y:S02]  /*5b90*/  IMAD R164, R9, R12, R164 ;  /* 0x0000000c09a47224 */ /* 0x000fe400078e02a4 */
[----:B------:R-:W-:Y:S02]  /*5ba0*/  IMAD.MOV R11, RZ, RZ, -R11 ;  /* 0x000000ffff0b7224 */ /* 0x000fe400078e0a0b */
[--C-:B------:R-:W-:Y:S01]  /*5bb0*/  @!P4 IMAD.IADD R21, R21, 0x1, -R9.reuse ;  /* 0x000000011515c824 */ /* 0x100fe200078e0a09 */
[C---:B------:R-:W-:Y:S01]  /*5bc0*/  ISETP.GT.U32.AND P4, PT, R9.reuse, R164, PT ;  /* 0x000000a40900720c */ /* 0x040fe20003f84070 */
[----:B------:R-:W-:Y:S01]  /*5bd0*/  @!P5 IMAD.IADD R34, R34, 0x1, -R9 ;  /* 0x000000012222d824 */ /* 0x000fe200078e0a09 */
[C---:B------:R-:W-:Y:S01]  /*5be0*/  ISETP.GT.U32.AND P5, PT, R9.reuse, R162, PT ;  /* 0x000000a20900720c */ /* 0x040fe20003fa4070 */
[C---:B------:R-:W-:Y:S02]  /*5bf0*/  IMAD R160, R9.reuse, R11, R160 ;  /* 0x0000000b09a07224 */ /* 0x040fe400078e02a0 */
[----:B------:R-:W-:Y:S01]  /*5c00*/  @!P3 IMAD.MOV R17, RZ, RZ, -R17 ;  /* 0x000000ffff11b224 */ /* 0x000fe200078e0a11 */
[C---:B------:R-:W-:Y:S01]  /*5c10*/  ISETP.GT.U32.AND P3, PT, R9.reuse, R34, PT ;  /* 0x000000220900720c */ /* 0x040fe20003f64070 */
[----:B------:R-:W-:Y:S01]  /*5c20*/  @!P1 IMAD.MOV R21, RZ, RZ, -R21 ;  /* 0x000000ffff159224 */ /* 0x000fe200078e0a15 */
[----:B------:R-:W-:Y:S01]  /*5c30*/  ISETP.GT.U32.AND P1, PT, R9, R160, PT ;  /* 0x000000a00900720c */ /* 0x000fe20003f24070 */
[----:B------:R-:W-:Y:S01]  /*5c40*/  @!P2 IMAD.IADD R35, R35, 0x1, -R9 ;  /* 0x000000012323a824 */ /* 0x000fe200078e0a09 */
[----:B------:R-:W-:Y:S01]  /*5c50*/  ISETP.GE.AND P2, PT, R16, RZ, PT ;  /* 0x000000ff1000720c */ /* 0x000fe20003f46270 */
[----:B------:R-:W-:Y:S01]  /*5c60*/  IMAD.HI.U32 R12, R0, R158, RZ ;  /* 0x0000009e000c7227 */ /* 0x000fe200078e00ff */
[----:B------:R-:W-:-:S03]  /*5c70*/  LOP3.LUT R16, R3, 0x24, RZ, 0xfc, !PT ;  /* 0x0000002403107812 */ /* 0x000fc600078efcff */
[--C-:B------:R-:W-:Y:S01]  /*5c80*/  @!P4 IMAD.IADD R164, R164, 0x1, -R9.reuse ;  /* 0x00000001a4a4c824 */ /* 0x100fe200078e0a09 */
[----:B------:R-:W-:Y:S01]  /*5c90*/  ISETP.GE.AND P4, PT, R14, RZ, PT ;  /* 0x000000ff0e00720c */ /* 0x000fe20003f86270 */
[----:B------:R-:W-:Y:S01]  /*5ca0*/  IMAD.MOV R12, RZ, RZ, -R12 ;  /* 0x000000ffff0c7224 */ /* 0x000fe200078e0a0c */
[----:B------:R-:W-:Y:S01]  /*5cb0*/  LOP3.LUT R14, R3, 0x22, RZ, 0xfc, !PT ;  /* 0x00000022030e7812 */ /* 0x000fe200078efcff */
[--C-:B------:R-:W-:Y:S01]  /*5cc0*/  @!P3 IMAD.IADD R34, R34, 0x1, -R9.reuse ;  /* 0x000000012222b824 */ /* 0x100fe200078e0a09 */
[----:B------:R-:W-:Y:S01]  /*5cd0*/  IABS R156, R16 ;  /* 0x00000010009c7213 */ /* 0x000fe20000000000 */
[----:B------:R-:W-:Y:S01]  /*5ce0*/  @!P1 IMAD.IADD R160, R160, 0x1, -R9 ;  /* 0x00000001a0a09824 */ /* 0x000fe200078e0a09 */
[----:B------:R-:W-:Y:S01]  /*5cf0*/  IABS R152, R14 ;  /* 0x0000000e00987213 */ /* 0x000fe20000000000 */
[C---:B------:R-:W-:Y:S01]  /*5d00*/  IMAD R158, R9.reuse, R12, R158 ;  /* 0x0000000c099e7224 */ /* 0x040fe200078e029e */
[----:B------:R-:W-:Y:S01]  /*5d10*/  ISETP.GE.AND P1, PT, R16, RZ, PT ;  /* 0x000000ff1000720c */ /* 0x000fe20003f26270 */
[----:B------:R-:W-:Y:S01]  /*5d20*/  @!P2 IMAD.MOV R34, RZ, RZ, -R34 ;  /* 0x000000ffff22a224 */ /* 0x000fe200078e0a22 */
[C---:B------:R-:W-:Y:S01]  /*5d30*/  ISETP.GT.U32.AND P2, PT, R9.reuse, R160, PT ;  /* 0x000000a00900720c */ /* 0x040fe20003f44070 */
[----:B------:R-:W-:Y:S01]  /*5d40*/  IMAD.HI.U32 R12, R0, R152, RZ ;  /* 0x00000098000c7227 */ /* 0x000fe200078e00ff */
[----:B------:R-:W-:-:S02]  /*5d50*/  ISETP.GT.U32.AND P3, PT, R9, R158, PT ;  /* 0x0000009e0900720c */ /* 0x000fc40003f64070 */
[----:B------:R-:W-:Y:S01]  /*5d60*/  LOP3.LUT R16, R3, 0x1e, RZ, 0xfc, !PT ;  /* 0x0000001e03107812 */ /* 0x000fe200078efcff */
[----:B------:R-:W-:Y:S02]  /*5d70*/  IMAD.MOV R12, RZ, RZ, -R12 ;  /* 0x000000ffff0c7224 */ /* 0x000fe400078e0a0c */
[--C-:B------:R-:W-:Y:S01]  /*5d80*/  @!P5 IMAD.IADD R162, R162, 0x1, -R9.reuse ;  /* 0x00000001a2a2d824 */ /* 0x100fe200078e0a09 */
[C---:B------:R-:W-:Y:S01]  /*5d90*/  ISETP.GT.U32.AND P5, PT, R9.reuse, R164, PT ;  /* 0x000000a40900720c */ /* 0x040fe20003fa4070 */
[----:B------:R-:W-:Y:S01]  /*5da0*/  IMAD R152, R9, R12, R152 ;  /* 0x0000000c09987224 */ /* 0x000fe200078e0298 */
[----:B------:R-:W-:Y:S01]  /*5db0*/  LOP3.LUT R12, R3, 0x20, RZ, 0xfc, !PT ;  /* 0x00000020030c7812 */ /* 0x000fe200078efcff */
[----:B------:R-:W-:Y:S01]  /*5dc0*/  IMAD.HI.U32 R11, R0, R156, RZ ;  /* 0x0000009c000b7227 */ /* 0x000fe200078e00ff */
[----:B------:R-:W-:Y:S02]  /*5dd0*/  IABS R150, R16 ;  /* 0x0000001000967213 */ /* 0x000fe40000000000 */
[----:B------:R-:W-:Y:S01]  /*5de0*/  IABS R154, R12 ;  /* 0x0000000c009a7213 */ /* 0x000fe20000000000 */
[----:B------:R-:W-:Y:S01]  /*5df0*/  @!P2 IMAD.IADD R160, R160, 0x1, -R9 ;  /* 0x00000001a0a0a824 */ /* 0x000fe200078e0a09 */
[C---:B------:R-:W-:Y:S01]  /*5e00*/  ISETP.GT.U32.AND P2, PT, R9.reuse, R152, PT ;  /* 0x000000980900720c */ /* 0x040fe20003f44070 */
[----:B------:R-:W-:Y:S01]  /*5e10*/  @!P0 IMAD.MOV R19, RZ, RZ, -R19 ;  /* 0x000000ffff138224 */ /* 0x000fe200078e0a13 */
[----:B------:R-:W-:Y:S01]  /*5e20*/  ISETP.GT.U32.AND P0, PT, R9, R162, PT ;  /* 0x000000a20900720c */ /* 0x000fe20003f04070 */
[----:B------:R-:W-:-:S02]  /*5e30*/  @!P3 IMAD.IADD R158, R158, 0x1, -R9 ;  /* 0x000000019e9eb824 */ /* 0x000fc400078e0a09 */
[----:B------:R-:W-:Y:S02]  /*5e40*/  IMAD.MOV R11, RZ, RZ, -R11 ;  /* 0x000000ffff0b7224 */ /* 0x000fe400078e0a0b */
[----:B------:R-:W-:Y:S01]  /*5e50*/  @!P6 IMAD.MOV R35, RZ, RZ, -R35 ;  /* 0x000000ffff23e224 */ /* 0x000fe200078e0a23 */
[----:B------:R-:W-:Y:S01]  /*5e60*/  ISETP.GE.AND P6, PT, R20, RZ, PT ;  /* 0x000000ff1400720c */ /* 0x000fe20003fc6270 */
[--C-:B------:R-:W-:Y:S01]  /*5e70*/  @!P5 IMAD.IADD R164, R164, 0x1, -R9.reuse ;  /* 0x00000001a4a4d824 */ /* 0x100fe200078e0a09 */
[C---:B------:R-:W-:Y:S01]  /*5e80*/  ISETP.GT.U32.AND P3, PT, R9.reuse, R158, PT ;  /* 0x0000009e0900720c */ /* 0x040fe20003f64070 */
[C---:B------:R-:W-:Y:S01]  /*5e90*/  IMAD R156, R9.reuse, R11, R156 ;  /* 0x0000000b099c7224 */ /* 0x040fe200078e029c */
[----:B------:R-:W-:Y:S01]  /*5ea0*/  ISETP.GE.AND P5, PT, R18, RZ, PT ;  /* 0x000000ff1200720c */ /* 0x000fe20003fa6270 */
[----:B------:R-:W-:Y:S01]  /*5eb0*/  @!P4 IMAD.MOV R164, RZ, RZ, -R164 ;  /* 0x000000ffffa4c224 */ /* 0x000fe200078e0aa4 */
[----:B------:R-:W-:Y:S01]  /*5ec0*/  IABS R20, R29 ;  /* 0x0000001d00147213 */ /* 0x000fe20000000000 */
[--C-:B------:R-:W-:Y:S01]  /*5ed0*/  @!P2 IMAD.IADD R152, R152, 0x1, -R9.reuse ;  /* 0x000000019898a824 */ /* 0x100fe200078e0a09 */
[C---:B------:R-:W-:Y:S01]  /*5ee0*/  ISETP.GT.U32.AND P4, PT, R9.reuse, R156, PT ;  /* 0x0000009c0900720c */ /* 0x040fe20003f84070 */
[----:B------:R-:W-:Y:S01]  /*5ef0*/  @!P0 IMAD.IADD R162, R162, 0x1, -R9 ;  /* 0x00000001a2a28824 */ /* 0x000fe200078e0a09 */
[----:B------:R-:W-:Y:S01]  /*5f00*/  ISETP.GE.AND P0, PT, R22, RZ, PT ;  /* 0x000000ff1600720c */ /* 0x000fe20003f06270 */
[----:B------:R-:W-:Y:S01]  /*5f10*/  IMAD.HI.U32 R11, R0, R154, RZ ;  /* 0x0000009a000b7227 */ /* 0x000fe200078e00ff */
[----:B------:R-:W-:-:S02]  /*5f20*/  ISETP.GT.U32.AND P2, PT, R9, R152, PT ;  /* 0x000000980900720c */ /* 0x000fc40003f44070 */
[----:B------:R-:W-:Y:S01]  /*5f30*/  IABS R22, R33 ;  /* 0x0000002100167213 */ /* 0x000fe20000000000 */
[----:B------:R-:W-:Y:S01]  /*5f40*/  @!P6 IMAD.MOV R162, RZ, RZ, -R162 ;  /* 0x000000ffffa2e224 */ /* 0x000fe200078e0aa2 */
[----:B------:R-:W-:Y:S01]  /*5f50*/  ISETP.GE.AND P6, PT, R14, RZ, PT ;  /* 0x000000ff0e00720c */ /* 0x000fe20003fc6270 */
[----:B------:R-:W-:Y:S01]  /*5f60*/  @!P3 IMAD.IADD R158, R158, 0x1, -R9 ;  /* 0x000000019e9eb824 */ /* 0x000fe200078e0a09 */
[----:B------:R-:W-:Y:S01]  /*5f70*/  ISETP.GE.AND P3, PT, R12, RZ, PT ;  /* 0x000000ff0c00720c */ /* 0x000fe20003f66270 */
[----:B------:R-:W-:-:S04]  /*5f80*/  IMAD.HI.U32 R12, R0, R150, RZ ;  /* 0x00000096000c7227 */ /* 0x000fc800078e00ff */
[----:B------:R-:W-:Y:S02]  /*5f90*/  IMAD.MOV R11, RZ, RZ, -R11 ;  /* 0x000000ffff0b7224 */ /* 0x000fe400078e0a0b */
[--C-:B------:R-:W-:Y:S01]  /*5fa0*/  @!P4 IMAD.IADD R156, R156, 0x1, -R9.reuse ;  /* 0x000000019c9cc824 */ /* 0x100fe200078e0a09 */
[----:B------:R-:W-:Y:S01]  /*5fb0*/  ISETP.GE.AND P4, PT, R16, RZ, PT ;  /* 0x000000ff1000720c */ /* 0x000fe20003f86270 */
[----:B------:R-:W-:Y:S02]  /*5fc0*/  IMAD.MOV R12, RZ, RZ, -R12 ;  /* 0x000000ffff0c7224 */ /* 0x000fe400078e0a0c */
[----:B------:R-:W-:Y:S01]  /*5fd0*/  IMAD R154, R9, R11, R154 ;  /* 0x0000000b099a7224 */ /* 0x000fe200078e029a */
[----:B------:R-:W-:Y:S01]  /*5fe0*/  LOP3.LUT R11, R3, 0x1c, RZ, 0xfc, !PT ;  /* 0x0000001c030b7812 */ /* 0x000fe200078efcff */
[----:B------:R-:W-:Y:S01]  /*5ff0*/  @!P5 IMAD.MOV R160, RZ, RZ, -R160 ;  /* 0x000000ffffa0d224 */ /* 0x000fe200078e0aa0 */
[C---:B------:R-:W-:Y:S01]  /*6000*/  ISETP.GT.U32.AND P5, PT, R9.reuse, R156, PT ;  /* 0x0000009c0900720c */ /* 0x040fe20003fa4070 */
[C---:B------:R-:W-:Y:S01]  /*6010*/  IMAD R150, R9.reuse, R12, R150 ;  /* 0x0000000c09967224 */ /* 0x040fe200078e0296 */
[----:B------:R-:W-:Y:S01]  /*6020*/  IABS R146, R11 ;  /* 0x0000000b00927213 */ /* 0x000fe20000000000 */
[----:B------:R-:W-:Y:S01]  /*6030*/  @!P2 IMAD.IADD R152, R152, 0x1, -R9 ;  /* 0x000000019898a824 */ /* 0x000fe200078e0a09 */
[----:B------:R-:W-:Y:S01]  /*6040*/  ISETP.GT.U32.AND P2, PT, R9, R154, PT ;  /* 0x0000009a0900720c */ /* 0x000fe20003f44070 */
[----:B------:R-:W-:Y:S01]  /*6050*/  @!P0 IMAD.MOV R158, RZ, RZ, -R158 ;  /* 0x000000ffff9e8224 */ /* 0x000fe200078e0a9e */
[----:B------:R-:W-:Y:S01]  /*6060*/  ISETP.GE.AND P0, PT, R11, RZ, PT ;  /* 0x000000ff0b00720c */ /* 0x000fe20003f06270 */
[----:B------:R-:W-:Y:S01]  /*6070*/  @!P6 IMAD.MOV R152, RZ, RZ, -R152 ;  /* 0x000000ffff98e224 */ /* 0x000fe200078e0a98 */
[----:B------:R-:W-:Y:S01]  /*6080*/  ISETP.GT.U32.AND P6, PT, R9, R150, PT ;  /* 0x000000960900720c */ /* 0x000fe20003fc4070 */
[----:B------:R-:W-:Y:S01]  /*6090*/  IMAD.HI.U32 R14, R0, R144, RZ ;  /* 0x00000090000e7227 */ /* 0x000fe200078e00ff */
[----:B------:R-:W-:-:S02]  /*60a0*/  LOP3.LUT R11, R3, 0x1a, RZ, 0xfc, !PT ;  /* 0x0000001a030b7812 */ /* 0x000fc400078efcff */
[----:B------:R-:W-:Y:S01]  /*60b0*/  LOP3.LUT R12, R3, 0x18, RZ, 0xfc, !PT ;  /* 0x00000018030c7812 */ /* 0x000fe200078efcff */
[----:B------:R-:W-:Y:S01]  /*60c0*/  @!P5 IMAD.IADD R156, R156, 0x1, -R9 ;  /* 0x000000019c9cd824 */ /* 0x000fe200078e0a09 */
[----:B------:R-:W-:Y:S01]  /*60d0*/  ISETP.GE.AND P5, PT, R11, RZ, PT ;  /* 0x000000ff0b00720c */ /* 0x000fe20003fa6270 */
[----:B------:R-:W-:Y:S01]  /*60e0*/  IMAD.MOV R14, RZ, RZ, -R14 ;  /* 0x000000ffff0e7224 */ /* 0x000fe200078e0a0e */
[----:B------:R-:W-:Y:S01]  /*60f0*/  IABS R16, R11 ;  /* 0x0000000b00107213 */ /* 0x000fe20000000000 */
[----:B------:R-:W-:Y:S01]  /*6100*/  IMAD.HI.U32 R11, R0, R146, RZ ;  /* 0x00000092000b7227 */ /* 0x000fe200078e00ff */
[----:B------:R-:W-:-:S03]  /*6110*/  IABS R148, R12 ;  /* 0x0000000c00947213 */ /* 0x000fc60000000000 */
[--C-:B------:R-:W-:Y:S02]  /*6120*/  @!P2 IMAD.IADD R154, R154, 0x1, -R9.reuse ;  /* 0x000000019a9aa824 */ /* 0x100fe400078e0a09 */
[----:B------:R-:W-:Y:S02]  /*6130*/  @!P6 IMAD.IADD R150, R150, 0x1, -R9 ;  /* 0x000000019696e824 */ /* 0x000fe400078e0a09 */
[----:B------:R-:W-:Y:S01]  /*6140*/  IMAD.MOV R11, RZ, RZ, -R11 ;  /* 0x000000ffff0b7224 */ /* 0x000fe200078e0a0b */
[C---:B------:R-:W-:Y:S01]  /*6150*/  ISETP.GT.U32.AND P2, PT, R9.reuse, R154, PT ;  /* 0x0000009a0900720c */ /* 0x040fe20003f44070 */
[----:B------:R-:W-:Y:S01]  /*6160*/  @!P1 IMAD.MOV R156, RZ, RZ, -R156 ;  /* 0x000000ffff9c9224 */ /* 0x000fe200078e0a9c */
[C---:B------:R-:W-:Y:S01]  /*6170*/  ISETP.GT.U32.AND P6, PT, R9.reuse, R150, PT ;  /* 0x000000960900720c */ /* 0x040fe20003fc4070 */
[----:B------:R-:W-:Y:S01]  /*6180*/  IMAD R146, R9, R11, R146 ;  /* 0x0000000b09927224 */ /* 0x000fe200078e0292 */
[----:B------:R-:W-:Y:S01]  /*6190*/  ISETP.GE.AND P1, PT, R12, RZ, PT ;  /* 0x000000ff0c00720c */ /* 0x000fe20003f26270 */
[----:B------:R-:W-:-:S04]  /*61a0*/  IMAD.HI.U32 R11, R0, R16, RZ ;  /* 0x00000010000b7227 */ /* 0x000fc800078e00ff */
[----:B------:R-:W-:-:S04]  /*61b0*/  IMAD.HI.U32 R12, R0, R148, RZ ;  /* 0x00000094000c7227 */ /* 0x000fc800078e00ff */
[----:B------:R-:W-:Y:S02]  /*61c0*/  IMAD.MOV R11, RZ, RZ, -R11 ;  /* 0x000000ffff0b7224 */ /* 0x000fe400078e0a0b */
[----:B------:R-:W-:Y:S02]  /*61d0*/  IMAD.MOV R18, RZ, RZ, -R12 ;  /* 0x000000ffff127224 */ /* 0x000fe400078e0a0c */
[C---:B------:R-:W-:Y:S02]  /*61e0*/  IMAD R12, R9.reuse, R11, R16 ;  /* 0x0000000b090c7224 */ /* 0x040fe400078e0210 */
[--C-:B------:R-:W-:Y:S01]  /*61f0*/  @!P2 IMAD.IADD R154, R154, 0x1, -R9.reuse ;  /* 0x000000019a9aa824 */ /* 0x100fe200078e0a09 */
[C---:B------:R-:W-:Y:S01]  /*6200*/  ISETP.GT.U32.AND P2, PT, R9.reuse, R146, PT ;  /* 0x000000920900720c */ /* 0x040fe20003f44070 */
[----:B------:R-:W-:Y:S01]  /*6210*/  @!P6 IMAD.IADD R150, R150, 0x1, -R9 ;  /* 0x000000019696e824 */ /* 0x000fe200078e0a09 */
[C---:B------:R-:W-:Y:S01]  /*6220*/  ISETP.GT.U32.AND P6, PT, R9.reuse, R12, PT ;  /* 0x0000000c0900720c */ /* 0x040fe20003fc4070 */
[----:B------:R-:W-:Y:S01]  /*6230*/  IMAD.MOV.U32 R16, RZ, RZ, R20 ;  /* 0x000000ffff107224 */ /* 0x000fe200078e0014 */
[----:B------:R-:W-:Y:S01]  /*6240*/  IABS R20, R31 ;  /* 0x0000001f00147213 */ /* 0x000fe20000000000 */
[----:B------:R-:W-:-:S02]  /*6250*/  IMAD R148, R9, R18, R148 ;  /* 0x0000001209947224 */ /* 0x000fc400078e0294 */
[----:B------:R-:W-:-:S04]  /*6260*/  IMAD.HI.U32 R11, R0, R16, RZ ;  /* 0x00000010000b7227 */ /* 0x000fc800078e00ff */
[C---:B------:R-:W-:Y:S02]  /*6270*/  IMAD R144, R9.reuse, R14, R144 ;  /* 0x0000000e09907224 */ /* 0x040fe400078e0290 */
[--C-:B------:R-:W-:Y:S02]  /*6280*/  @!P2 IMAD.IADD R146, R146, 0x1, -R9.reuse ;  /* 0x000000019292a824 */ /* 0x100fe400078e0a09 */
[----:B------:R-:W-:Y:S02]  /*6290*/  @!P6 IMAD.IADD R12, R12, 0x1, -R9 ;  /* 0x000000010c0ce824 */ /* 0x000fe400078e0a09 */
[----:B------:R-:W-:Y:S01]  /*62a0*/  IMAD.MOV R11, RZ, RZ, -R11 ;  /* 0x000000ffff0b7224 */ /* 0x000fe200078e0a0b */
[C---:B------:R-:W-:Y:S01]  /*62b0*/  ISETP.GT.U32.AND P2, PT, R9.reuse, R146, PT ;  /* 0x000000920900720c */ /* 0x040fe20003f44070 */
[----:B------:R-:W-:Y:S01]  /*62c0*/  IMAD.HI.U32 R18, R0, R24, RZ ;  /* 0x0000001800127227 */ /* 0x000fe200078e00ff */
[----:B------:R-:W-:-:S03]  /*62d0*/  ISETP.GT.U32.AND P6, PT, R9, R12, PT ;  /* 0x0000000c0900720c */ /* 0x000fc60003fc4070 */
[----:B------:R-:W-:Y:S02]  /*62e0*/  IMAD R14, R9, R11, R16 ;  /* 0x0000000b090e7224 */ /* 0x000fe400078e0210 */
[----:B------:R-:W-:-:S04]  /*62f0*/  IMAD.HI.U32 R11, R0, R20, RZ ;  /* 0x00000014000b7227 */ /* 0x000fc800078e00ff */
[----:B------:R-:W-:-:S04]  /*6300*/  IMAD.HI.U32 R16, R0, R22, RZ ;  /* 0x0000001600107227 */ /* 0x000fc800078e00ff */
[--C-:B------:R-:W-:Y:S01]  /*6310*/  @!P2 IMAD.IADD R146, R146, 0x1, -R9.reuse ;  /* 0x000000019292a824 */ /* 0x100fe200078e0a09 */
[C---:B------:R-:W-:Y:S01]  /*6320*/  ISETP.GT.U32.AND P2, PT, R9.reuse, R148, PT ;  /* 0x000000940900720c */ /* 0x040fe20003f44070 */
[----:B------:R-:W-:Y:S01]  /*6330*/  @!P6 IMAD.IADD R12, R12, 0x1, -R9 ;  /* 0x000000010c0ce824 */ /* 0x000fe200078e0a09 */
[C---:B------:R-:W-:Y:S01]  /*6340*/  ISETP.GT.U32.AND P6, PT, R9.reuse, R144, PT ;  /* 0x000000900900720c */ /* 0x040fe20003fc4070 */
[----:B------:R-:W-:Y:S02]  /*6350*/  IMAD.MOV R11, RZ, RZ, -R11 ;  /* 0x000000ffff0b7224 */ /* 0x000fe400078e0a0b */
[----:B------:R-:W-:Y:S02]  /*6360*/  IMAD.MOV R23, RZ, RZ, -R16 ;  /* 0x000000ffff177224 */ /* 0x000fe400078e0a10 */
[----:B------:R-:W-:Y:S02]  /*6370*/  IMAD R16, R9, R11, R20 ;  /* 0x0000000b09107224 */ /* 0x000fe400078e0214 */
[----:B------:R-:W-:-:S02]  /*6380*/  IMAD.MOV R25, RZ, RZ, -R18 ;  /* 0x000000ffff197224 */ /* 0x000fc400078e0a12 */
[C---:B------:R-:W-:Y:S01]  /*6390*/  IMAD R18, R9.reuse, R23, R22 ;  /* 0x0000001709127224 */ /* 0x040fe200078e0216 */
[----:B------:R-:W-:Y:S01]  /*63a0*/  IABS R23, R47 ;  /* 0x0000002f00177213 */ /* 0x000fe20000000000 */
[--C-:B------:R-:W-:Y:S01]  /*63b0*/  @!P2 IMAD.IADD R148, R148, 0x1, -R9.reuse ;  /* 0x000000019494a824 */ /* 0x100fe200078e0a09 */
[C---:B------:R-:W-:Y:S01]  /*63c0*/  ISETP.GT.U32.AND P2, PT, R9.reuse, R14, PT ;  /* 0x0000000e0900720c */ /* 0x040fe20003f44070 */
[----:B------:R-:W-:Y:S01]  /*63d0*/  @!P6 IMAD.IADD R144, R144, 0x1, -R9 ;  /* 0x000000019090e824 */ /* 0x000fe200078e0a09 */
[C---:B------:R-:W-:Y:S01]  /*63e0*/  ISETP.GT.U32.AND P6, PT, R9.reuse, R16, PT ;  /* 0x000000100900720c */ /* 0x040fe20003fc4070 */
[----:B------:R-:W-:Y:S01]  /*63f0*/  IMAD R20, R9, R25, R24 ;  /* 0x0000001909147224 */ /* 0x000fe200078e0218 */
[----:B------:R-:W-:Y:S01]  /*6400*/  IABS R24, R45 ;  /* 0x0000002d00187213 */ /* 0x000fe20000000000 */
[----:B------:R-:W-:Y:S01]  /*6410*/  IMAD.HI.U32 R11, R0, R26, RZ ;  /* 0x0000001a000b7227 */ /* 0x000fe200078e00ff */
[----:B------:R-:W-:-:S03]  /*6420*/  LOP3.LUT R25, R3, 0x2, RZ, 0xfc, !PT ;  /* 0x0000000203197812 */ /* 0x000fc600078efcff */
[----:B------:R-:W-:Y:S01]  /*6430*/  IMAD.MOV R11, RZ, RZ, -R11 ;  /* 0x000000ffff0b7224 */ /* 0x000fe200078e0a0b */
[----:B------:R-:W-:Y:S01]  /*6440*/  IABS R32, R25 ;  /* 0x0000001900207213 */ /* 0x000fe20000000000 */
[----:B------:R-:W-:Y:S01]  /*6450*/  @!P4 IMAD.MOV R150, RZ, RZ, -R150 ;  /* 0x000000ffff96c224 */ /* 0x000fe200078e0a96 */
[C---:B------:R-:W-:Y:S01]  /*6460*/  ISETP.GT.U32.AND P4, PT, R9.reuse, R144, PT ;  /* 0x000000900900720c */ /* 0x040fe20003f84070 */
[--C-:B------:R-:W-:Y:S01]  /*6470*/  @!P2 IMAD.IADD R14, R14, 0x1, -R9.reuse ;  /* 0x000000010e0ea824 */ /* 0x100fe200078e0a09 */
[C---:B------:R-:W-:Y:S01]  /*6480*/  ISETP.GT.U32.AND P2, PT, R9.reuse, R18, PT ;  /* 0x000000120900720c */ /* 0x040fe20003f44070 */
[----:B------:R-:W-:Y:S01]  /*6490*/  @!P6 IMAD.IADD R16, R16, 0x1, -R9 ;  /* 0x000000011010e824 */ /* 0x000fe200078e0a09 */
[----:B------:R-:W-:Y:S01]  /*64a0*/  ISETP.GT.U32.AND P6, PT, R9, R20, PT ;  /* 0x000000140900720c */ /* 0x000fe20003fc4070 */
[----:B------:R-:W-:-:S04]  /*64b0*/  IMAD.HI.U32 R3, R0, R24, RZ ;  /* 0x0000001800037227 */ /* 0x000fc800078e00ff */
[C---:B------:R-:W-:Y:S02]  /*64c0*/  IMAD R22, R9.reuse, R11, R26 ;  /* 0x0000000b09167224 */ /* 0x040fe400078e021a */
[----:B------:R-:W-:Y:S02]  /*64d0*/  IMAD.MOV.U32 R26, RZ, RZ, R23 ;  /* 0x000000ffff1a7224 */ /* 0x000fe400078e0017 */
[----:B------:R-:W-:Y:S01]  /*64e0*/  @!P0 IMAD.MOV R146, RZ, RZ, -R146 ;  /* 0x000000ffff928224 */ /* 0x000fe200078e0a92 */
[----:B------:R-:W-:Y:S01]  /*64f0*/  ISETP.GT.U32.AND P0, PT, R9, R16, PT ;  /* 0x000000100900720c */ /* 0x000fe20003f04070 */
[----:B------:R-:W-:-:S04]  /*6500*/  IMAD.HI.U32 R23, R0, R28, RZ ;  /* 0x0000001c00177227 */ /* 0x000fc800078e00ff */
[----:B------:R-:W-:Y:S02]  /*6510*/  IMAD.MOV R3, RZ, RZ, -R3 ;  /* 0x000000ffff037224 */ /* 0x000fe400078e0a03 */
[----:B------:R-:W-:Y:S01]  /*6520*/  @!P3 IMAD.MOV R154, RZ, RZ, -R154 ;  /* 0x000000ffff9ab224 */ /* 0x000fe200078e0a9a */
[----:B------:R-:W-:Y:S01]  /*6530*/  ISETP.GT.U32.AND P3, PT, R9, R14, PT ;  /* 0x0000000e0900720c */ /* 0x000fe20003f64070 */
[----:B------:R-:W-:-:S04]  /*6540*/  IMAD.HI.U32 R11, R0, R26, RZ ;  /* 0x0000001a000b7227 */ /* 0x000fc800078e00ff */
[----:B------:R-:W-:Y:S01]  /*6550*/  @!P2 IMAD.IADD R18, R18, 0x1, -R9 ;  /* 0x000000011212a824 */ /* 0x000fe200078e0a09 */
[C---:B------:R-:W-:Y:S01]  /*6560*/  ISETP.GT.U32.AND P2, PT, R9.reuse, R148, PT ;  /* 0x000000940900720c */ /* 0x040fe20003f44070 */
[----:B------:R-:W-:Y:S02]  /*6570*/  IMAD.MOV R23, RZ, RZ, -R23 ;  /* 0x000000ffff177224 */ /* 0x000fe400078e0a17 */
[C---:B------:R-:W-:Y:S02]  /*6580*/  IMAD R24, R9.reuse, R3, R24 ;  /* 0x0000000309187224 */ /* 0x040fe400078e0218 */
[----:B------:R-:W-:Y:S02]  /*6590*/  @!P6 IMAD.IADD R20, R20, 0x1, -R9 ;  /* 0x000000011414e824 */ /* 0x000fe400078e0a09 */
[----:B------:R-:W-:Y:S02]  /*65a0*/  IMAD.MOV R11, RZ, RZ, -R11 ;  /* 0x000000ffff0b7224 */ /* 0x000fe400078e0a0b */
[C---:B------:R-:W-:Y:S01]  /*65b0*/  IMAD R28, R9.reuse, R23, R28 ;  /* 0x00000017091c7224 */ /* 0x040fe200078e021c */
[C---:B------:R-:W-:Y:S01]  /*65c0*/  ISETP.GT.U32.AND P6, PT, R9.reuse, R20, PT ;  /* 0x000000140900720c */ /* 0x040fe20003fc4070 */
[----:B------:R-:W-:Y:S01]  /*65d0*/  @!P4 IMAD.IADD R144, R144, 0x1, -R9 ;  /* 0x000000019090c824 */ /* 0x000fe200078e0a09 */
[----:B------:R-:W-:Y:S01]  /*65e0*/  ISETP.GT.U32.AND P4, PT, R9, R24, PT ;  /* 0x000000180900720c */ /* 0x000fe20003f84070 */
[----:B------:R-:W-:-:S04]  /*65f0*/  IMAD.HI.U32 R3, R0, R30, RZ ;  /* 0x0000001e00037227 */ /* 0x000fc800078e00ff */
[----:B------:R-:W-:Y:S01]  /*6600*/  IMAD R26, R9, R11, R26 ;  /* 0x0000000b091a7224 */ /* 0x000fe200078e021a */
[----:B------:R-:W-:Y:S01]  /*6610*/  SHF.R.S32.HI R11, RZ, 0x6, R2 ;  /* 0x00000006ff0b7819 */ /* 0x000fe20000011402 */
[----:B------:R-:W-:-:S04]  /*6620*/  IMAD.HI.U32 R0, R0, R32, RZ ;  /* 0x0000002000007227 */ /* 0x000fc800078e00ff */
[--C-:B------:R-:W-:Y:S01]  /*6630*/  @!P0 IMAD.IADD R16, R16, 0x1, -R9.reuse ;  /* 0x0000000110108824 */ /* 0x100fe200078e0a09 */
[C---:B------:R-:W-:Y:S01]  /*6640*/  ISETP.GT.U32.AND P0, PT, R9.reuse, R28, PT ;  /* 0x0000001c0900720c */ /* 0x040fe20003f04070 */
[----:B------:R-:W-:Y:S01]  /*6650*/  @!P3 IMAD.IADD R14, R14, 0x1, -R9 ;  /* 0x000000010e0eb824 */ /* 0x000fe200078e0a09 */
[C---:B------:R-:W-:Y:S01]  /*6660*/  ISETP.GT.U32.AND P3, PT, R9.reuse, R26, PT ;  /* 0x0000001a0900720c */ /* 0x040fe20003f64070 */
[----:B------:R-:W-:Y:S02]  /*6670*/  IMAD.MOV R0, RZ, RZ, -R0 ;  /* 0x000000ffff007224 */ /* 0x000fe400078e0a00 */
[----:B------:R-:W-:Y:S02]  /*6680*/  IMAD.MOV R3, RZ, RZ, -R3 ;  /* 0x000000ffff037224 */ /* 0x000fe400078e0a03 */
[----:B------:R-:W-:Y:S01]  /*6690*/  @!P5 IMAD.MOV R12, RZ, RZ, -R12 ;  /* 0x000000ffff0cd224 */ /* 0x000fe200078e0a0c */
[C---:B------:R-:W-:Y:S01]  /*66a0*/  ISETP.GT.U32.AND P5, PT, R9.reuse, R18, PT ;  /* 0x000000120900720c */ /* 0x040fe20003fa4070 */
[----:B------:R-:W-:Y:S01]  /*66b0*/  @!P2 IMAD.IADD R148, R148, 0x1, -R9 ;  /* 0x000000019494a824 */ /* 0x000fe200078e0a09 */
[C---:B------:R-:W-:Y:S01]  /*66c0*/  ISETP.GT.U32.AND P2, PT, R9.reuse, R22, PT ;  /* 0x000000160900720c */ /* 0x040fe20003f44070 */
[----:B------:R-:W-:-:S02]  /*66d0*/  IMAD R32, R9, R0, R32 ;  /* 0x0000000009207224 */ /* 0x000fc400078e0220 */
[C---:B------:R-:W-:Y:S01]  /*66e0*/  IMAD R30, R9.reuse, R3, R30 ;  /* 0x00000003091e7224 */ /* 0x040fe200078e021e */
[----:B------:R-:W-:Y:S01]  /*66f0*/  LOP3.LUT R3, R2, 0x40, RZ, 0xc0, !PT ;  /* 0x0000004002037812 */ /* 0x000fe200078ec0ff */
[--C-:B------:R-:W-:Y:S01]  /*6700*/  @!P4 IMAD.IADD R24, R24, 0x1, -R9.reuse ;  /* 0x000000011818c824 */ /* 0x100fe200078e0a09 */
[C---:B------:R-:W-:Y:S01]  /*6710*/  ISETP.GT.U32.AND P4, PT, R9.reuse, R32, PT ;  /* 0x000000200900720c */ /* 0x040fe20003f84070 */
[--C-:B------:R-:W-:Y:S01]  /*6720*/  @!P6 IMAD.IADD R20, R20, 0x1, -R9.reuse ;  /* 0x000000011414e824 */ /* 0x100fe200078e0a09 */
[----:B------:R-:W-:Y:S01]  /*6730*/  ISETP.GT.U32.AND P6, PT, R9, R30, PT ;  /* 0x0000001e0900720c */ /* 0x000fe20003fc4070 */
[--C-:B------:R-:W-:Y:S01]  /*6740*/  @!P0 IMAD.IADD R28, R28, 0x1, -R9.reuse ;  /* 0x000000011c1c8824 */ /* 0x100fe200078e0a09 */
[----:B------:R-:W-:Y:S01]  /*6750*/  ISETP.GE.AND P0, PT, R33, RZ, PT ;  /* 0x000000ff2100720c */ /* 0x000fe20003f06270 */
[--C-:B------:R-:W-:Y:S01]  /*6760*/  @!P3 IMAD.IADD R26, R26, 0x1, -R9.reuse ;  /* 0x000000011a1ab824 */ /* 0x100fe200078e0a09 */
[----:B------:R-:W-:Y:S01]  /*6770*/  ISETP.GE.AND P3, PT, R31, RZ, PT ;  /* 0x000000ff1f00720c */ /* 0x000fe20003f66270 */
[--C-:B------:R-:W-:Y:S01]  /*6780*/  @!P5 IMAD.IADD R18, R18, 0x1, -R9.reuse ;  /* 0x000000011212d824 */ /* 0x100fe200078e0a09 */
[----:B------:R-:W-:Y:S01]  /*6790*/  ISETP.GE.AND P5, PT, R27, RZ, PT ;  /* 0x000000ff1b00720c */ /* 0x000fe20003fa6270 */
[--C-:B------:R-:W-:Y:S01]  /*67a0*/  @!P2 IMAD.IADD R22, R22, 0x1, -R9.reuse ;  /* 0x000000011616a824 */ /* 0x100fe200078e0a09 */
[----:B------:R-:W-:Y:S01]  /*67b0*/  ISETP.GE.AND P2, PT, R29, RZ, PT ;  /* 0x000000ff1d00720c */ /* 0x000fe20003f46270 */
[----:B------:R-:W-:Y:S01]  /*67c0*/  @!P1 IMAD.MOV R148, RZ, RZ, -R148 ;  /* 0x000000ffff949224 */ /* 0x000fe200078e0a94 */
[----:B------:R-:W-:Y:S01]  /*67d0*/  SGXT R2, R11, 0x1 ;  /* 0x000000010b02781a */ /* 0x000fe20000000200 */
[--C-:B------:R-:W-:Y:S01]  /*67e0*/  @!P4 IMAD.IADD R32, R32, 0x1, -R9.reuse ;  /* 0x000000012020c824 */ /* 0x100fe200078e0a09 */
[----:B------:R-:W-:Y:S01]  /*67f0*/  ISETP.GT.U32.AND P1, PT, R9, R22, PT ;  /* 0x000000160900720c */ /* 0x000fe20003f24070 */
[--C-:B------:R-:W-:Y:S01]  /*6800*/  @!P6 IMAD.IADD R30, R30, 0x1, -R9.reuse ;  /* 0x000000011e1ee824 */ /* 0x100fe200078e0a09 */
[----:B------:R-:W-:Y:S01]  /*6810*/  ISETP.GE.AND P6, PT, R37, RZ, PT ;  /* 0x000000ff2500720c */ /* 0x000fe20003fc6270 */
[----:B------:R-:W-:Y:S01]  /*6820*/  @!P0 IMAD.MOV R18, RZ, RZ, -R18 ;  /* 0x000000ffff128224 */ /* 0x000fe200078e0a12 */
[C---:B------:R-:W-:Y:S01]  /*6830*/  ISETP.GT.U32.AND P0, PT, R9.reuse, R32, PT ;  /* 0x000000200900720c */ /* 0x040fe20003f04070 */
[----:B------:R-:W-:Y:S01]  /*6840*/  @!P3 IMAD.MOV R16, RZ, RZ, -R16 ;  /* 0x000000ffff10b224 */ /* 0x000fe200078e0a10 */
[C---:B------:R-:W-:Y:S01]  /*6850*/  ISETP.GT.U32.AND P3, PT, R9.reuse, R28, PT ;  /* 0x0000001c0900720c */ /* 0x040fe20003f64070 */
[----:B------:R-:W-:Y:S01]  /*6860*/  @!P5 IMAD.MOV R144, RZ, RZ, -R144 ;  /* 0x000000ffff90d224 */ /* 0x000fe200078e0a90 */
[C---:B------:R-:W-:Y:S01]  /*6870*/  ISETP.GT.U32.AND P4, PT, R9.reuse, R24, PT ;  /* 0x000000180900720c */ /* 0x040fe20003f84070 */
[----:B------:R-:W-:Y:S01]  /*6880*/  @!P2 IMAD.MOV R14, RZ, RZ, -R14 ;  /* 0x000000ffff0ea224 */ /* 0x000fe200078e0a0e */
[----:B------:R-:W-:Y:S01]  /*6890*/  ISETP.GT.U32.AND P2, PT, R9, R26, PT ;  /* 0x0000001a0900720c */ /* 0x000fe20003f44070 */
[----:B------:R-:W-:Y:S01]  /*68a0*/  IMAD.SHL.U32 R0, R53, 0x2, RZ ;  /* 0x0000000235007824 */ /* 0x000fe200078e00ff */
[----:B------:R-:W-:Y:S01]  /*68b0*/  ISETP.GT.U32.AND P5, PT, R9, R30, PT ;  /* 0x0000001e0900720c */ /* 0x000fe20003fa4070 */
[--C-:B------:R-:W-:Y:S01]  /*68c0*/  @!P1 IMAD.IADD R22, R22, 0x1, -R9.reuse ;  /* 0x0000000116169824 */ /* 0x100fe200078e0a09 */
[----:B------:R-:W-:Y:S01]  /*68d0*/  ISETP.GE.AND P1, PT, R45, RZ, PT ;  /* 0x000000ff2d00720c */ /* 0x000fe20003f26270 */
[----:B------:R-:W-:Y:S01]  /*68e0*/  @!P6 IMAD.MOV R20, RZ, RZ, -R20 ;  /* 0x000000ffff14e224 */ /* 0x000fe200078e0a14 */
[----:B------:R-:W-:Y:S01]  /*68f0*/  ISETP.GE.AND P6, PT, R39, RZ, PT ;  /* 0x000000ff2700720c */ /* 0x000fe20003fc6270 */
[--C-:B------:R-:W-:Y:S01]  /*6900*/  @!P0 IMAD.IADD R32, R32, 0x1, -R9.reuse ;  /* 0x0000000120208824 */ /* 0x100fe200078e0a09 */
[----:B------:R-:W-:Y:S01]  /*6910*/  ISETP.NE.AND P0, PT, R7, RZ, PT ;  /* 0x000000ff0700720c */ /* 0x000fe20003f05270 */
[--C-:B------:R-:W-:Y:S01]  /*6920*/  @!P3 IMAD.IADD R28, R28, 0x1, -R9.reuse ;  /* 0x000000011c1cb824 */ /* 0x100fe200078e0a09 */
[----:B------:R-:W-:Y:S01]  /*6930*/  LOP3.LUT R7, RZ, R7, RZ, 0x33, !PT ;  /* 0x00000007ff077212 */ /* 0x000fe200078e33ff */
[--C-:B------:R-:W-:Y:S01]  /*6940*/  @!P4 IMAD.IADD R24, R24, 0x1, -R9.reuse ;  /* 0x000000011818c824 */ /* 0x100fe200078e0a09 */
[----:B------:R-:W-:Y:S01]  /*6950*/  ISETP.GE.AND P3, PT, R51, RZ, PT ;  /* 0x000000ff3300720c */ /* 0x000fe20003f66270 */
[--C-:B------:R-:W-:Y:S01]  /*6960*/  @!P2 IMAD.IADD R26, R26, 0x1, -R9.reuse ;  /* 0x000000011a1aa824 */ /* 0x100fe200078e0a09 */
[----:B------:R-:W-:Y:S01]  /*6970*/  LOP3.LUT R2, R0, 0x90, R2, 0x78, !PT ;  /* 0x0000009000027812 */ /* 0x000fe200078e7802 */
[----:B------:R-:W-:Y:S01]  /*6980*/  @!P5 IMAD.IADD R30, R30, 0x1, -R9 ;  /* 0x000000011e1ed824 */ /* 0x000fe200078e0a09 */
[----:B------:R-:W-:Y:S01]  /*6990*/  SEL R143, R7, R36, !P0 ;  /* 0x00000024078f7207 */ /* 0x000fe20004000000 */
[----:B------:R-:W-:Y:S01]  /*69a0*/  IMAD R3, R3, 0x80, R0 ;  /* 0x0000008003037824 */ /* 0x000fe200078e0200 */
[----:B------:R-:W-:Y:S01]  /*69b0*/  ISETP.GE.AND P4, PT, R47, RZ, PT ;  /* 0x000000ff2f00720c */ /* 0x000fe20003f86270 */
[----:B------:R-:W-:Y:S01]  /*69c0*/  IMAD R9, R8, UR5, RZ ;  /* 0x0000000508097c24 */ /* 0x000fe2000f8e02ff */
[----:B------:R-:W-:Y:S01]  /*69d0*/  SEL R142, R7, R142, !P0 ;  /* 0x0000008e078e7207 */ /* 0x000fe20004000000 */
[----:B------:R-:W-:Y:S01]  /*69e0*/  IMAD R0, R53, UR60, RZ ;  /* 0x0000003c35007c24 */ /* 0x000fe2000f8e02ff */
[----:B------:R-:W-:Y:S01]  /*69f0*/  ISETP.GE.AND P2, PT, R49, RZ, PT ;  /* 0x000000ff3100720c */ /* 0x000fe20003f46270 */
[----:B------:R-:W-:Y:S01]  /*6a00*/  IMAD R37, R6, UR5, RZ ;  /* 0x0000000506257c24 */ /* 0x000fe2000f8e02ff */
[----:B------:R-:W-:Y:S01]  /*6a10*/  ISETP.GE.AND P5, PT, R25, RZ, PT ;  /* 0x000000ff1900720c */ /* 0x000fe20003fa6270 */
[----:B------:R-:W-:Y:S01]  /*6a20*/  ULDC UR5, c[0x0][0x240] ;  /* 0x0000900000057ab9 */ /* 0x000fe20000000800 */
[----:B------:R-:W-:Y:S01]  /*6a30*/  @!P1 IMAD.MOV R24, RZ, RZ, -R24 ;  /* 0x000000ffff189224 */ /* 0x000fe200078e0a18 */
[----:B------:R-:W-:Y:S01]  /*6a40*/  SEL R141, R7, R38, !P0 ;  /* 0x00000026078d7207 */ /* 0x000fe20004000000 */
[----:B------:R-:W-:Y:S01]  /*6a50*/  @!P6 IMAD.MOV R22, RZ, RZ, -R22 ;  /* 0x000000ffff16e224 */ /* 0x000fe200078e0a16 */
[----:B------:R-:W-:Y:S01]  /*6a60*/  LEA R8, P1, R9, UR8, 0x1 ;  /* 0x0000000809087c11 */ /* 0x000fe2000f8208ff */
[----:B------:R-:W-:Y:S01]  /*6a70*/  IMAD R143, R143, UR5, RZ ;  /* 0x000000058f8f7c24 */ /* 0x000fe2000f8e02ff */
[----:B------:R-:W-:Y:S01]  /*6a80*/  LEA R11, P6, R0, UR10, 0x1 ;  /* 0x0000000a000b7c11 */ /* 0x000fe2000f8c08ff */
[----:B------:R-:W-:Y:S01]  /*6a90*/  IMAD R142, R142, UR5, RZ ;  /* 0x000000058e8e7c24 */ /* 0x000fe2000f8e02ff */
[C---:B------:R-:W-:Y:S01]  /*6aa0*/  SEL R140, R7.reuse, R140, !P0 ;  /* 0x0000008c078c7207 */ /* 0x040fe20004000000 */
[----:B------:R-:W-:Y:S01]  /*6ab0*/  @!P3 IMAD.MOV R30, RZ, RZ, -R30 ;  /* 0x000000ffff1eb224 */ /* 0x000fe200078e0a1e */
[----:B------:R-:W-:Y:S01]  /*6ac0*/  SEL R139, R7, R40, !P0 ;  /* 0x00000028078b7207 */ /* 0x000fe20004000000 */
[----:B------:R-:W-:Y:S01]  /*6ad0*/  IMAD R141, R141, UR5, RZ ;  /* 0x000000058d8d7c24 */ /* 0x000fe2000f8e02ff */
[C---:B------:R-:W-:Y:S01]  /*6ae0*/  SEL R137, R7.reuse, R42, !P0 ;  /* 0x0000002a07897207 */ /* 0x040fe20004000000 */
[----:B------:R-:W-:Y:S01]  /*6af0*/  IMAD R140, R140, UR5, RZ ;  /* 0x000000058c8c7c24 */ /* 0x000fe2000f8e02ff */
[----:B------:R-:W-:Y:S01]  /*6b00*/  SEL R42, R7, R15, !P0 ;  /* 0x0000000f072a7207 */ /* 0x000fe20004000000 */
[----:B------:R-:W-:Y:S01]  /*6b10*/  IMAD R139, R139, UR5, RZ ;  /* 0x000000058b8b7c24 */ /* 0x000fe2000f8e02ff */
[----:B------:R-:W-:Y:S01]  /*6b20*/  SEL R15, R7, R12, !P0 ;  /* 0x0000000c070f7207 */ /* 0x000fe20004000000 */
[----:B------:R-:W-:Y:S01]  /*6b30*/  @!P4 IMAD.MOV R26, RZ, RZ, -R26 ;  /* 0x000000ffff1ac224 */ /* 0x000fe200078e0a1a */
[----:B------:R-:W-:Y:S01]  /*6b40*/  LEA.HI.X.SX32 R9, R9, UR9, 0x1, P1 ;  /* 0x0000000909097c11 */ /* 0x000fe200088f0eff */
[----:B------:R-:W-:Y:S01]  /*6b50*/  @!P2 IMAD.MOV R28, RZ, RZ, -R28 ;  /* 0x000000ffff1ca224 */ /* 0x000fe200078e0a1c */
[----:B------:R-:W-:Y:S01]  /*6b60*/  SEL R12, R7, R144, !P0 ;  /* 0x00000090070c7207 */ /* 0x000fe20004000000 */
[----:B------:R-:W-:Y:S01]  /*6b70*/  @!P5 IMAD.MOV R32, RZ, RZ, -R32 ;  /* 0x000000ffff20d224 */ /* 0x000fe200078e0a20 */
[-C--:B------:R-:W-:Y:S01]  /*6b80*/  LEA R145, P1, R143, R11.reuse, 0x1 ;  /* 0x0000000b8f917211 */ /* 0x080fe200078208ff */
[----:B------:R-:W-:Y:S01]  /*6b90*/  IMAD R137, R137, UR5, RZ ;  /* 0x0000000589897c24 */ /* 0x000fe2000f8e02ff */
[C---:B------:R-:W-:Y:S01]  /*6ba0*/  SEL R138, R7.reuse, R138, !P0 ;  /* 0x0000008a078a7207 */ /* 0x040fe20004000000 */
[----:B------:R-:W-:Y:S01]  /*6bb0*/  IMAD R42, R42, UR5, RZ ;  /* 0x000000052a2a7c24 */ /* 0x000fe2000f8e02ff */
[----:B------:R-:W-:Y:S01]  /*6bc0*/  LEA R144, P3, R142, R11, 0x1 ;  /* 0x0000000b8e907211 */ /* 0x000fe200078608ff */
[----:B------:R0:W-:Y:S01]  /*6bd0*/  STL [R1+0xec8], R145 ;  /* 0x000ec89101007387 */ /* 0x0001e20000100800 */
[C---:B------:R-:W-:Y:S01]  /*6be0*/  SEL R40, R7.reuse, R17, !P0 ;  /* 0x0000001107287207 */ /* 0x040fe20004000000 */
[----:B------:R-:W-:Y:S01]  /*6bf0*/  IMAD R138, R138, UR5, RZ ;  /* 0x000000058a8a7c24 */ /* 0x000fe2000f8e02ff */
[C---:B------:R-:W-:Y:S01]  /*6c00*/  SEL R136, R7.reuse, R136, !P0 ;  /* 0x0000008807887207 */ /* 0x040fe20004000000 */
[----:B------:R2:W-:Y:S01]  /*6c10*/  STL [R1+0x6e0], R144 ;  /* 0x0006e09001007387 */ /* 0x0005e20000100800 */
[----:B------:R-:W-:Y:S01]  /*6c20*/  SEL R17, R7, R146, !P0 ;  /* 0x0000009207117207 */ /* 0x000fe20004000000 */
[----:B------:R-:W-:Y:S01]  /*6c30*/  IMAD R40, R40, UR5, RZ ;  /* 0x0000000528287c24 */ /* 0x000fe2000f8e02ff */
[-C--:B------:R-:W-:Y:S01]  /*6c40*/  LEA R146, P4, R141, R11.reuse, 0x1 ;  /* 0x0000000b8d927211 */ /* 0x080fe200078808ff */
[----:B------:R-:W-:Y:S01]  /*6c50*/  IMAD R136, R136, UR5, RZ ;  /* 0x0000000588887c24 */ /* 0x000fe2000f8e02ff */
[----:B------:R-:W-:Y:S01]  /*6c60*/  LEA.HI.X.SX32 R0, R0, UR11, 0x1, P6 ;  /* 0x0000000b00007c11 */ /* 0x000fe2000b0f0eff */
[----:B------:R-:W-:Y:S01]  /*6c70*/  IMAD R17, R17, UR5, RZ ;  /* 0x0000000511117c24 */ /* 0x000fe2000f8e02ff */
[-C--:B0-----:R-:W-:Y:S01]  /*6c80*/  LEA R145, P5, R140, R11.reuse, 0x1 ;  /* 0x0000000b8c917211 */ /* 0x081fe200078a08ff */
[----:B------:R0:W-:Y:S01]  /*6c90*/  STL [R1+0x6e8], R146 ;  /* 0x0006e89201007387 */ /* 0x0001e20000100800 */
[----:B------:R-:W-:Y:S01]  /*6ca0*/  SEL R135, R7, R44, !P0 ;  /* 0x0000002c07877207 */ /* 0x000fe20004000000 */
[----:B------:R-:W-:Y:S01]  /*6cb0*/  IMAD R15, R15, UR5, RZ ;  /* 0x000000050f0f7c24 */ /* 0x000fe2000f8e02ff */
[----:B--2---:R-:W-:Y:S01]  /*6cc0*/  LEA R144, P6, R139, R11, 0x1 ;  /* 0x0000000b8b907211 */ /* 0x004fe200078c08ff */
[----:B------:R2:W-:Y:S01]  /*6cd0*/  STL [R1+0x6f0], R145 ;  /* 0x0006f09101007387 */ /* 0x0005e20000100800 */
[----:B------:R-:W-:Y:S01]  /*6ce0*/  SEL R133, R7, R46, !P0 ;  /* 0x0000002e07857207 */ /* 0x000fe20004000000 */
[----:B------:R-:W-:Y:S01]  /*6cf0*/  IMAD R135, R135, UR5, RZ ;  /* 0x0000000587877c24 */ /* 0x000fe2000f8e02ff */
[C---:B------:R-:W-:Y:S01]  /*6d00*/  SEL R131, R7.reuse, R48, !P0 ;  /* 0x0000003007837207 */ /* 0x040fe20004000000 */
[----:B------:R3:W-:Y:S01]  /*6d10*/  STL [R1+0x6f8], R144 ;  /* 0x0006f89001007387 */ /* 0x0007e20000100800 */
[----:B------:R-:W-:Y:S01]  /*6d20*/  SEL R129, R7, R50, !P0 ;  /* 0x0000003207817207 */ /* 0x000fe20004000000 */
[----:B------:R-:W-:Y:S01]  /*6d30*/  IMAD R133, R133, UR5, RZ ;  /* 0x0000000585857c24 */ /* 0x000fe2000f8e02ff */
        /* <DEDUP_REMOVED lines=44> */
[----:B------:R-:W-:Y:S01]  /*7000*/  LEA R6, P2, R37, UR8, 0x1 ;  /* 0x0000000825067c11 */ /* 0x000fe2000f8408ff */
[----:B------:R-:W-:Y:S01]  /*7010*/  IMAD R38, R38, UR5, RZ ;  /* 0x0000000526267c24 */ /* 0x000fe2000f8e02ff */
[C---:B------:R-:W-:Y:S01]  /*7020*/  SEL R134, R7.reuse, R134, !P0 ;  /* 0x0000008607867207 */ /* 0x040fe20004000000 */
        /* <DEDUP_REMOVED lines=49> */
[----:B------:R-:W-:Y:S01]  /*7340*/  SEL R85, R7, R172, !P0 ;  /* 0x000000ac07557207 */ /* 0x000fe20004000000 */
        /* <DEDUP_REMOVED lines=127> */
[-C--:B0-----:R-:W-:Y:S01]  /*7b40*/  LEA R146, P0, R138, R11.reuse, 0x1 ;  /* 0x0000000b8a927211 */ /* 0x081fe200078008ff */
[----:B------:R-:W-:Y:S01]  /*7b50*/  IMAD R30, R30, UR5, RZ ;  /* 0x000000051e1e7c24 */ /* 0x000fe2000f8e02ff */
[-C--:B--2---:R-:W-:Y:S01]  /*7b60*/  LEA.HI.X.SX32 R145, R143, R0.reuse, 0x1, P1 ;  /* 0x000000008f917211 */ /* 0x084fe200008f0eff */
[----:B------:R-:W-:Y:S01]  /*7b70*/  IMAD R32, R32, UR5, RZ ;  /* 0x0000000520207c24 */ /* 0x000fe2000f8e02ff */
[----:B------:R-:W-:Y:S01]  /*7b80*/  LEA.HI.X.SX32 R7, R37, UR9, 0x1, P2 ;  /* 0x0000000925077c11 */ /* 0x000fe200090f0eff */
[----:B------:R0:W-:Y:S01]  /*7b90*/  STL [R1+0x700], R146 ;  /* 0x0007009201007387 */ /* 0x0001e20000100800 */
[-C--:B---3--:R-:W-:Y:S01]  /*7ba0*/  LEA R144, P1, R137, R11.reuse, 0x1 ;  /* 0x0000000b89907211 */ /* 0x088fe200078208ff */
[----:B-1----:R-:W-:Y:S01]  /*7bb0*/  IMAD R37, R102, 0x3f, RZ ;  /* 0x0000003f66257824 */ /* 0x002fe200078e02ff */
[-C--:B------:R-:W-:Y:S01]  /*7bc0*/  LEA R143, P2, R136, R11.reuse, 0x1 ;  /* 0x0000000b888f7211 */ /* 0x080fe200078408ff */
[----:B------:R-:W-:Y:S01]  /*7bd0*/  STL [R1+0xec4], R145 ;  /* 0x000ec49101007387 */ /* 0x000fe20000100800 */
[-C--:B------:R-:W-:Y:S01]  /*7be0*/  LEA.HI.X.SX32 R142, R142, R0.reuse, 0x1, P3 ;  /* 0x000000008e8e7211 */ /* 0x080fe200018f0eff */
[----:B------:R-:W-:Y:S01]  /*7bf0*/  IMAD R39, R102, 0x3e, RZ ;  /* 0x0000003e66277824 */ /* 0x000fe200078e02ff */
[-C--:B------:R-:W-:Y:S01]  /*7c00*/  LEA.HI.X.SX32 R139, R139, R0.reuse, 0x1, P6 ;  /* 0x000000008b8b7211 */ /* 0x080fe200030f0eff */
[----:B------:R1:W-:Y:S01]  /*7c10*/  STL [R1+0x708], R144 ;  /* 0x0007089001007387 */ /* 0x0003e20000100800 */
[-C--:B------:R-:W-:Y:S01]  /*7c20*/  LEA.HI.X.SX32 R136, R136, R0.reuse, 0x1, P2 ;  /* 0x0000000088887211 */ /* 0x080fe200010f0eff */
[----:B------:R-:W-:Y:S01]  /*7c30*/  UIADD3 UR5, UR4, 0x8000, URZ ;  /* 0x0000800004057890 */ /* 0x000fe2000fffe03f */
[----:B0-----:R-:W-:Y:S01]  /*7c40*/  CS2R R146, SRZ ;  /* 0x0000000000927805 */ /* 0x001fe2000001ff00 */
[----:B------:R0:W-:Y:S01]  /*7c50*/  STL [R1+0x710], R143 ;  /* 0x0007108f01007387 */ /* 0x0001e20000100800 */
[----:B------:R-:W-:Y:S01]  /*7c60*/  UIADD3 UR11, UP0, UR20, 0x80, URZ ;  /* 0x00000080140b7890 */ /* 0x000fe2000ff1e03f */
[----:B------:R-:W-:Y:S01]  /*7c70*/  CS2R R148, SRZ ;  /* 0x0000000000947805 */ /* 0x000fe2000001ff00 */
[----:B------:R-:W-:Y:S01]  /*7c80*/  USHF.R.U32.HI UR5, URZ, 0x4, UR5 ;  /* 0x000000043f057899 */ /* 0x000fe20008011605 */
[----:B------:R2:W-:Y:S01]  /*7c90*/  STL [R1+0x6dc], R142 ;  /* 0x0006dc8e01007387 */ /* 0x0005e20000100800 */
[----:B------:R-:W-:Y:S01]  /*7ca0*/  UMOV UR8, URZ ;  /* 0x0000003f00087c82 */ /* 0x000fe20008000000 */
[-C--:B-1----:R-:W-:Y:S01]  /*7cb0*/  LEA R144, P3, R135, R11.reuse, 0x1 ;  /* 0x0000000b87907211 */ /* 0x082fe200078608ff */
[----:B------:R-:W-:Y:S01]  /*7cc0*/  USGXT.U32 UR22, UR5, 0xe ;  /* 0x0000000e0516789a */ /* 0x000fe20008000000 */
[----:B------:R-:W-:Y:S01]  /*7cd0*/  CS2R R150, SRZ ;  /* 0x0000000000967805 */ /* 0x000fe2000001ff00 */
[----:B------:R-:W-:Y:S01]  /*7ce0*/  USHF.L.U32 UR60, UR60, 0x6, URZ ;  /* 0x000000063c3c7899 */ /* 0x000fe2000800063f */
[-C--:B0-----:R-:W-:Y:S01]  /*7cf0*/  LEA.HI.X.SX32 R143, R141, R0.reuse, 0x1, P4 ;  /* 0x000000008d8f7211 */ /* 0x081fe200020f0eff */
[----:B------:R0:W-:Y:S01]  /*7d00*/  STL [R1+0x718], R144 ;  /* 0x0007189001007387 */ /* 0x0001e20000100800 */
[----:B------:R-:W-:Y:S01]  /*7d10*/  LEA.HI.X.SX32 R141, R140, R0, 0x1, P5 ;  /* 0x000000008c8d7211 */ /* 0x000fe200028f0eff */
[----:B------:R-:W-:Y:S01]  /*7d20*/  UIADD3.X UR12, UR8, 0x40000040, URZ, UP0, !UPT ;  /* 0x40000040080c7890 */ /* 0x000fe200087fe43f */
[-C--:B--2---:R-:W-:Y:S01]  /*7d30*/  LEA R142, P4, R134, R11.reuse, 0x1 ;  /* 0x0000000b868e7211 */ /* 0x084fe200078808ff */
[----:B------:R-:W-:Y:S01]  /*7d40*/  STL [R1+0x6e4], R143 ;  /* 0x0006e48f01007387 */ /* 0x000fe20000100800 */
[----:B------:R-:W-:Y:S01]  /*7d50*/  LEA R140, P5, R133, R11, 0x1 ;  /* 0x0000000b858c7211 */ /* 0x000fe200078a08ff */
[----:B------:R-:W-:-:S02]  /*7d60*/  UIADD3 UR14, UP0, UR22, 0x2, URZ ;  /* 0x00000002160e7890 */ /* 0x000fc4000ff1e03f */
[----:B------:R-:W-:Y:S01]  /*7d70*/  STL [R1+0x720], R142 ;  /* 0x0007208e01007387 */ /* 0x000fe20000100800 */
[-C--:B------:R-:W-:Y:S01]  /*7d80*/  LEA.HI.X.SX32 R133, R133, R0.reuse, 0x1, P5 ;  /* 0x0000000085857211 */ /* 0x080fe200028f0eff */
[----:B------:R-:W-:Y:S01]  /*7d90*/  UMOV UR9, URZ ;  /* 0x0000003f00097c82 */ /* 0x000fe20008000000 */
[----:B------:R-:W-:Y:S01]  /*7da0*/  USHF.R.S32.HI UR10, URZ, 0x1f, UR60 ;  /* 0x0000001f3f0a7899 */ /* 0x000fe2000801143c */
[----:B------:R1:W-:Y:S01]  /*7db0*/  STL [R1+0x6ec], R141 ;  /* 0x0006ec8d01007387 */ /* 0x0003e20000100800 */
[----:B------:R-:W-:Y:S01]  /*7dc0*/  UIADD3.X UR15, UR9, 0x40000040, URZ, UP0, !UPT ;  /* 0x40000040090f7890 */ /* 0x000fe200087fe43f */
[----:B0-----:R-:W-:Y:S01]  /*7dd0*/  CS2R R144, SRZ ;  /* 0x0000000000907805 */ /* 0x001fe2000001ff00 */
[----:B------:R-:W-:Y:S01]  /*7de0*/  USHF.L.U32 UR5, UR60, 0x1, URZ ;  /* 0x000000013c057899 */ /* 0x000fe2000800063f */
[----:B------:R0:W-:Y:S01]  /*7df0*/  STL [R1+0x728], R140 ;  /* 0x0007288c01007387 */ /* 0x0001e20000100800 */
[----:B------:R-:W-:Y:S01]  /*7e00*/  UMOV UR8, UR11 ;  /* 0x0000000b00087c82 */ /* 0x000fe20008000000 */
[----:B------:R-:W-:Y:S01]  /*7e10*/  UMOV UR9, UR12 ;  /* 0x0000000c00097c82 */ /* 0x000fe20008000000 */
[----:B------:R-:W-:Y:S01]  /*7e20*/  USHF.L.U64.HI UR60, UR60, 0x1, UR10 ;  /* 0x000000013c3c7899 */ /* 0x000fe2000801020a */
[----:B------:R2:W-:Y:S01]  /*7e30*/  STL [R1+0x6f4], R139 ;  /* 0x0006f48b01007387 */ /* 0x0005e20000100800 */
[----:B------:R-:W-:Y:S01]  /*7e40*/  UIADD3.64 UR10, UR8, 0x180, URZ ;  /* 0x00000180080a7897 */ /* 0x000fe2000fffe03f */
[-C--:B-1----:R-:W-:Y:S01]  /*7e50*/  LEA R141, P6, R132, R11.reuse, 0x1 ;  /* 0x0000000b848d7211 */ /* 0x082fe200078c08ff */
[----:B------:R-:W-:Y:S01]  /*7e60*/  UIADD3.64 UR10, UR8, 0x280, URZ ;  /* 0x00000280080a7897 */ /* 0x000fe2000fffe03f */
[----:B------:R-:W-:Y:S01]  /*7e70*/  CS2R R142, SRZ ;  /* 0x00000000008e7805 */ /* 0x000fe2000001ff00 */
[----:B------:R-:W-:Y:S01]  /*7e80*/  UIADD3.64 UR18, UR8, 0x200, URZ ;  /* 0x0000020008127897 */ /* 0x000fe2000fffe03f */
[-C--:B0-----:R-:W-:Y:S01]  /*7e90*/  LEA.HI.X.SX32 R140, R138, R0.reuse, 0x1, P0 ;  /* 0x000000008a8c7211 */ /* 0x081fe200000f0eff */
[----:B------:R-:W-:Y:S01]  /*7ea0*/  STL [R1+0x730], R141 ;  /* 0x0007308d01007387 */ /* 0x000fe20000100800 */
[-C--:B------:R-:W-:Y:S01]  /*7eb0*/  LEA.HI.X.SX32 R138, R137, R0.reuse, 0x1, P1 ;  /* 0x00000000898a7211 */ /* 0x080fe200008f0eff */
[----:B------:R-:W-:Y:S01]  /*7ec0*/  UIADD3.64 UR12, UR8, 0x80, URZ ;  /* 0x00000080080c7897 */ /* 0x000fe2000fffe03f */
[-C--:B--2---:R-:W-:Y:S01]  /*7ed0*/  LEA R139, P0, R131, R11.reuse, 0x1 ;  /* 0x0000000b838b7211 */ /* 0x084fe200078008ff */
[----:B------:R0:W-:Y:S01]  /*7ee0*/  STL [R1+0x6fc], R140 ;  /* 0x0006fc8c01007387 */ /* 0x0001e20000100800 */
[C---:B------:R-:W-:Y:S01]  /*7ef0*/  LEA R137, P1, R130.reuse, R11, 0x1 ;  /* 0x0000000b82897211 */ /* 0x040fe200078208ff */
[----:B------:R-:W-:Y:S01]  /*7f00*/  UMOV UR10, UR14 ;  /* 0x0000000e000a7c82 */ /* 0x000fe20008000000 */
[----:B------:R-:W-:Y:S01]  /*7f10*/  UMOV UR11, UR15 ;  /* 0x0000000f000b7c82 */ /* 0x000fe20008000000 */
[----:B------:R-:W-:Y:S01]  /*7f20*/  STL [R1+0x738], R139 ;  /* 0x0007388b01007387 */ /* 0x000fe20000100800 */
[----:B------:R-:W-:Y:S01]  /*7f30*/  LEA.HI.X.SX32 R130, R130, R0, 0x1, P1 ;  /* 0x0000000082827211 */ /* 0x000fe200008f0eff */
[----:B------:R-:W-:-:S02]  /*7f40*/  UIADD3.64 UR16, UR8, 0x100, URZ ;  /* 0x0000010008107897 */ /* 0x000fc4000fffe03f */
[----:B------:R1:W-:Y:S01]  /*7f50*/  STL [R1+0x704], R138 ;  /* 0x0007048a01007387 */ /* 0x0003e20000100800 */
[----:B------:R-:W-:Y:S01]  /*7f60*/  UIADD3.64 UR24, UR8, 0x300, URZ ;  /* 0x0000030008187897 */ /* 0x000fe2000fffe03f */
[----:B0-----:R-:W-:Y:S01]  /*7f70*/  CS2R R140, SRZ ;  /* 0x00000000008c7805 */ /* 0x001fe2000001ff00 */
[----:B------:R-:W-:Y:S01]  /*7f80*/  UIADD3.64 UR28, UR8, 0x380, URZ ;  /* 0x00000380081c7897 */ /* 0x000fe2000fffe03f */
[----:B------:R0:W-:Y:S01]  /*7f90*/  STL [R1+0x740], R137 ;  /* 0x0007408901007387 */ /* 0x0001e20000100800 */
[----:B------:R-:W-:Y:S02]  /*7fa0*/  UIADD3.64 UR32, UR8, 0x400, URZ ;  /* 0x0000040008207897 */ /* 0x000fe4000fffe03f */
[----:B------:R-:W-:Y:S01]  /*7fb0*/  UIADD3.64 UR36, UR8, 0x480, URZ ;  /* 0x0000048008247897 */ /* 0x000fe2000fffe03f */
[----:B------:R2:W-:Y:S01]  /*7fc0*/  STL [R1+0x70c], R136 ;  /* 0x00070c8801007387 */ /* 0x0005e20000100800 */
[----:B------:R-:W-:Y:S01]  /*7fd0*/  UIADD3.64 UR40, UR8, 0x500, URZ ;  /* 0x0000050008287897 */ /* 0x000fe2000fffe03f */
[----:B-1----:R-:W-:Y:S01]  /*7fe0*/  LEA R138, P2, R129, R11, 0x1 ;  /* 0x0000000b818a7211 */ /* 0x002fe200078408ff */
[----:B------:R-:W-:-:S02]  /*7ff0*/  UIADD3.64 UR44, UR8, 0x580, URZ ;  /* 0x00000580082c7897 */ /* 0x000fc4000fffe03f */
[----:B------:R-:W-:Y:S01]  /*8000*/  UIADD3.64 UR48, UR8, 0x600, URZ ;  /* 0x0000060008307897 */ /* 0x000fe2000fffe03f */
[-C--:B0-----:R-:W-:Y:S01]  /*8010*/  LEA.HI.X.SX32 R137, R135, R0.reuse, 0x1, P3 ;  /* 0x0000000087897211 */ /* 0x081fe200018f0eff */
[----:B------:R0:W-:Y:S01]  /*8020*/  STL [R1+0x748], R138 ;  /* 0x0007488a01007387 */ /* 0x0001e20000100800 */
[-C--:B------:R-:W-:Y:S01]  /*8030*/  LEA.HI.X.SX32 R135, R134, R0.reuse, 0x1, P4 ;  /* 0x0000000086877211 */ /* 0x080fe200020f0eff */
[----:B------:R-:W-:Y:S01]  /*8040*/  UIADD3.64 UR52, UR8, 0x680, URZ ;  /* 0x0000068008347897 */ /* 0x000fe2000fffe03f */
[-C--:B--2---:R-:W-:Y:S01]  /*8050*/  LEA R136, P3, R128, R11.reuse, 0x1 ;  /* 0x0000000b80887211 */ /* 0x084fe200078608ff */
[----:B------:R-:W-:Y:S01]  /*8060*/  STL [R1+0x714], R137 ;  /* 0x0007148901007387 */ /* 0x000fe20000100800 */
[C---:B------:R-:W-:Y:S01]  /*8070*/  LEA R134, P4, R127.reuse, R11, 0x1 ;  /* 0x0000000b7f867211 */ /* 0x040fe200078808ff */
[----:B------:R-:W-:Y:S02]  /*8080*/  UIADD3.64 UR56, UR8, 0x700, URZ ;  /* 0x0000070008387897 */ /* 0x000fe4000fffe03f */
[----:B------:R1:W-:Y:S01]  /*8090*/  STL [R1+0x750], R136 ;  /* 0x0007508801007387 */ /* 0x0003e20000100800 */
[----:B------:R-:W-:-:S02]  /*80a0*/  LEA.HI.X.SX32 R127, R127, R0, 0x1, P4 ;  /* 0x000000007f7f7211 */ /* 0x000fc400020f0eff */
[----:B0-----:R-:W-:Y:S01]  /*80b0*/  CS2R R138, SRZ ;  /* 0x00000000008a7805 */ /* 0x001fe2000001ff00 */
[----:B------:R-:W-:Y:S01]  /*80c0*/  UIADD3.64 UR14, UR10, 0x2, URZ ;  /* 0x000000020a0e7897 */ /* 0x000fe2000fffe03f */
[----:B------:R0:W-:Y:S01]  /*80d0*/  STL [R1+0x71c], R135 ;  /* 0x00071c8701007387 */ /* 0x0001e20000100800 */
[----:B------:R-:W-:-:S03]  /*80e0*/  UIADD3.64 UR18, UR10, 0x4, URZ ;  /* 0x000000040a127897 */ /* 0x000fc6000fffe03f */
[----:B------:R2:W-:Y:S01]  /*80f0*/  STL [R1+0x758], R134 ;  /* 0x0007588601007387 */ /* 0x0005e20000100800 */
[----:B-1----:R-:W-:-:S03]  /*8100*/  CS2R R136, SRZ ;  /* 0x0000000000887805 */ /* 0x002fc6000001ff00 */
[----:B------:R1:W-:Y:S01]  /*8110*/  STL [R1+0x724], R133 ;  /* 0x0007248501007387 */ /* 0x0003e20000100800 */
[----:B0-----:R-:W-:Y:S02]  /*8120*/  LEA R135, P5, R126, R11, 0x1 ;  /* 0x0000000b7e877211 */ /* 0x001fe400078a08ff */
[----:B--2---:R-:W-:-:S03]  /*8130*/  LEA.HI.X.SX32 R134, R132, R0, 0x1, P6 ;  /* 0x0000000084867211 */ /* 0x004fc600030f0eff */
[----:B------:R-:W-:Y:S01]  /*8140*/  STL [R1+0x760], R135 ;  /* 0x0007608701007387 */ /* 0x000fe20000100800 */
[----:B------:R-:W-:Y:S02]  /*8150*/  LEA.HI.X.SX32 R132, R131, R0, 0x1, P0 ;  /* 0x0000000083847211 */ /* 0x000fe400000f0eff */
[-C--:B-1----:R-:W-:Y:S01]  /*8160*/  LEA R133, P6, R125, R11.reuse, 0x1 ;  /* 0x0000000b7d857211 */ /* 0x082fe200078c08ff */
[----:B------:R0:W-:Y:S01]  /*8170*/  STL [R1+0x72c], R134 ;  /* 0x00072c8601007387 */ /* 0x0001e20000100800 */
[----:B------:R-:W-:-:S03]  /*8180*/  LEA R131, P0, R124, R11, 0x1 ;  /* 0x0000000b7c837211 */ /* 0x000fc600078008ff */
[----:B------:R-:W-:Y:S01]  /*8190*/  STL [R1+0x768], R133 ;  /* 0x0007688501007387 */ /* 0x000fe20000100800 */
[----:B------:R-:W-:-:S03]  /*81a0*/  LEA.HI.X.SX32 R124, R124, R0, 0x1, P0 ;  /* 0x000000007c7c7211 */ /* 0x000fc600000f0eff */
[----:B------:R1:W-:Y:S01]  /*81b0*/  STL [R1+0x734], R132 ;  /* 0x0007348401007387 */ /* 0x0003e20000100800 */
[----:B0-----:R-:W-:-:S03]  /*81c0*/  CS2R R134, SRZ ;  /* 0x0000000000867805 */ /* 0x001fc6000001ff00 */
[----:B------:R0:W-:Y:S04]  /*81d0*/  STL [R1+0x770], R131 ;  /* 0x0007708301007387 */ /* 0x0001e80000100800 */
[----:B------:R2:W-:Y:S01]  /*81e0*/  STL [R1+0x73c], R130 ;  /* 0x00073c8201007387 */ /* 0x0005e20000100800 */
[----:B-1----:R-:W-:Y:S02]  /*81f0*/  LEA R132, P1, R123, R11, 0x1 ;  /* 0x0000000b7b847211 */ /* 0x002fe400078208ff */
[----:B0-----:R-:W-:-:S03]  /*8200*/  LEA.HI.X.SX32 R131, R129, R0, 0x1, P2 ;  /* 0x0000000081837211 */ /* 0x001fc600010f0eff */
[----:B------:R0:W-:Y:S01]  /*8210*/  STL [R1+0x778], R132 ;  /* 0x0007788401007387 */ /* 0x0001e20000100800 */
[----:B------:R-:W-:Y:S02]  /*8220*/  LEA.HI.X.SX32 R129, R128, R0, 0x1, P3 ;  /* 0x0000000080817211 */ /* 0x000fe400018f0eff */
[-C--:B--2---:R-:W-:Y:S01]  /*8230*/  LEA R130, P2, R122, R11.reuse, 0x1 ;  /* 0x0000000b7a827211 */ /* 0x084fe200078408ff */
[----:B------:R-:W-:Y:S01]  /*8240*/  STL [R1+0x744], R131 ;  /* 0x0007448301007387 */ /* 0x000fe20000100800 */
[----:B------:R-:W-:-:S03]  /*8250*/  LEA R128, P3, R121, R11, 0x1 ;  /* 0x0000000b79807211 */ /* 0x000fc600078608ff */
[----:B------:R1:W-:Y:S01]  /*8260*/  STL [R1+0x780], R130 ;  /* 0x0007808201007387 */ /* 0x0003e20000100800 */
[----:B------:R-:W-:Y:S02]  /*8270*/  LEA.HI.X.SX32 R121, R121, R0, 0x1, P3 ;  /* 0x0000000079797211 */ /* 0x000fe400018f0eff */
[----:B0-----:R-:W-:Y:S01]  /*8280*/  CS2R R132, SRZ ;  /* 0x0000000000847805 */ /* 0x001fe2000001ff00 */
[----:B------:R0:W-:Y:S04]  /*8290*/  STL [R1+0x74c], R129 ;  /* 0x00074c8101007387 */ /* 0x0001e80000100800 */
        /* <DEDUP_REMOVED lines=401> */
[----:B------:R-:W-:Y:S01]  /*9bb0*/  STL [R1+0xa50], R36 ;  /* 0x000a502401007387 */ /* 0x000fe20000100800 */
[----:B------:R-:W-:Y:S02]  /*9bc0*/  LEA.HI.X.SX32 R21, R21, R0, 0x1, P2 ;  /* 0x0000000015157211 */ /* 0x000fe400010f0eff */
[----:B0-----:R-:W-:Y:S01]  /*9bd0*/  CS2R R40, SRZ ;  /* 0x0000000000287805 */ /* 0x001fe2000001ff00 */
[----:B------:R0:W-:Y:S04]  /*9be0*/  STL [R1+0xa1c], R35 ;  /* 0x000a1c2301007387 */ /* 0x0001e80000100800 */
[----:B------:R1:W-:Y:S04]  /*9bf0*/  STL [R1+0xa58], R34 ;  /* 0x000a582201007387 */ /* 0x0003e80000100800 */
[----:B------:R2:W-:Y:S01]  /*9c00*/  STL [R1+0xa24], R33 ;  /* 0x000a242101007387 */ /* 0x0005e20000100800 */
[----:B0-----:R-:W-:-:S02]  /*9c10*/  LEA R35, P3, R19, R11, 0x1 ;  /* 0x0000000b13237211 */ /* 0x001fc400078608ff */
[----:B-1----:R-:W-:-:S03]  /*9c20*/  LEA.HI.X.SX32 R34, R31, R0, 0x1, P4 ;  /* 0x000000001f227211 */ /* 0x002fc600020f0eff */
[----:B------:R-:W-:Y:S01]  /*9c30*/  STL [R1+0xa60], R35 ;  /* 0x000a602301007387 */ /* 0x000fe20000100800 */
[----:B------:R-:W-:Y:S02]  /*9c40*/  LEA.HI.X.SX32 R31, R29, R0, 0x1, P5 ;  /* 0x000000001d1f7211 */ /* 0x000fe400028f0eff */
[-C--:B--2---:R-:W-:Y:S01]  /*9c50*/  LEA R33, P4, R17, R11.reuse, 0x1 ;  /* 0x0000000b11217211 */ /* 0x084fe200078808ff */
        /* <DEDUP_REMOVED lines=10> */
[----:B------:R-:W-:Y:S01]  /*9d00*/  STL [R1+0xa78], R31 ;  /* 0x000a781f01007387 */ /* 0x000fe20000100800 */
[----:B------:R-:W-:Y:S02]  /*9d10*/  LEA.HI.X.SX32 R25, R23, R0, 0x1, P1 ;  /* 0x0000000017197211 */ /* 0x000fe400008f0eff */
[-C--:B--2---:R-:W-:Y:S01]  /*9d20*/  LEA R27, P0, R12, R11.reuse, 0x1 ;  /* 0x0000000b0c1b7211 */ /* 0x084fe200078008ff */
[----:B------:R-:W-:Y:S01]  /*9d30*/  STL [R1+0xa44], R29 ;  /* 0x000a441d01007387 */ /* 0x000fe20000100800 */
[----:B------:R-:W-:-:S03]  /*9d40*/  LEA R23, P1, R14, R11, 0x1 ;  /* 0x0000000b0e177211 */ /* 0x000fc600078208ff */
[----:B------:R-:W-:Y:S01]  /*9d50*/  STL [R1+0xa80], R27 ;  /* 0x000a801b01007387 */ /* 0x000fe20000100800 */
[----:B------:R-:W-:-:S03]  /*9d60*/  LEA.HI.X.SX32 R14, R14, R0, 0x1, P1 ;  /* 0x000000000e0e7211 */ /* 0x000fc600008f0eff */
[----:B------:R0:W-:Y:S04]  /*9d70*/  STL [R1+0xa4c], R25 ;  /* 0x000a4c1901007387 */ /* 0x0001e80000100800 */
[----:B------:R1:W-:Y:S04]  /*9d80*/  STL [R1+0xa88], R23 ;  /* 0x000a881701007387 */ /* 0x0003e80000100800 */
[----:B------:R2:W-:Y:S01]  /*9d90*/  STL [R1+0xa54], R21 ;  /* 0x000a541501007387 */ /* 0x0005e20000100800 */
[----:B0-----:R-:W-:Y:S02]  /*9da0*/  LEA R25, P2, R16, R11, 0x1 ;  /* 0x0000000b10197211 */ /* 0x001fe400078408ff */
[----:B-1----:R-:W-:-:S03]  /*9db0*/  LEA.HI.X.SX32 R23, R19, R0, 0x1, P3 ;  /* 0x0000000013177211 */ /* 0x002fc600018f0eff */
[----:B------:R-:W-:Y:S01]  /*9dc0*/  STL [R1+0xa90], R25 ;  /* 0x000a901901007387 */ /* 0x000fe20000100800 */
[----:B------:R-:W-:Y:S02]  /*9dd0*/  LEA.HI.X.SX32 R19, R17, R0, 0x1, P4 ;  /* 0x0000000011137211 */ /* 0x000fe400020f0eff */
[-C--:B--2---:R-:W-:Y:S01]  /*9de0*/  LEA R21, P3, R18, R11.reuse, 0x1 ;  /* 0x0000000b12157211 */ /* 0x084fe200078608ff */
[----:B------:R-:W-:Y:S01]  /*9df0*/  STL [R1+0xa5c], R23 ;  /* 0x000a5c1701007387 */ /* 0x000fe20000100800 */
[----:B------:R-:W-:-:S03]  /*9e00*/  LEA R17, P4, R20, R11, 0x1 ;  /* 0x0000000b14117211 */ /* 0x000fc600078808ff */
[----:B------:R-:W-:Y:S04]  /*9e10*/  STL [R1+0xa98], R21 ;  /* 0x000a981501007387 */ /* 0x000fe80000100800 */
        /* <DEDUP_REMOVED lines=16> */
[----:B------:R0:W-:Y:S01]  /*9f20*/  STL [R1+0xebc], R13 ;  /* 0x000ebc0d01007387 */ /* 0x0001e20000100800 */
[----:B------:R-:W-:Y:S01]  /*9f30*/  IMAD R16, R102, 0x3d, RZ ;  /* 0x0000003d66107824 */ /* 0x000fe200078e02ff */
[-C--:B--2---:R-:W-:Y:S02]  /*9f40*/  LEA R14, P2, R30, R11.reuse, 0x1 ;  /* 0x0000000b1e0e7211 */ /* 0x084fe400078408ff */
[----:B------:R1:W-:Y:S04]  /*9f50*/  STL [R1+0xa8c], R12 ;  /* 0x000a8c0c01007387 */ /* 0x0003e80000100800 */
[----:B------:R2:W-:Y:S01]  /*9f60*/  STL [R1+0xec0], R14 ;  /* 0x000ec00e01007387 */ /* 0x0005e20000100800 */
[----:B0-----:R-:W-:Y:S02]  /*9f70*/  LEA.HI.X.SX32 R13, R18, R0, 0x1, P3 ;  /* 0x00000000120d7211 */ /* 0x001fe400018f0eff */
[----:B-1----:R-:W-:-:S03]  /*9f80*/  LEA R12, P3, R32, R11, 0x1 ;  /* 0x0000000b200c7211 */ /* 0x002fc600078608ff */
[----:B------:R0:W-:Y:S01]  /*9f90*/  STL [R1+0xa94], R13 ;  /* 0x000a940d01007387 */ /* 0x0001e20000100800 */
[-C--:B------:R-:W-:Y:S02]  /*9fa0*/  LEA.HI.X.SX32 R11, R20, R0.reuse, 0x1, P4 ;  /* 0x00000000140b7211 */ /* 0x080fe400020f0eff */
[----:B--2---:R-:W-:Y:S01]  /*9fb0*/  LEA.HI.X.SX32 R14, R28, R0, 0x1, P1 ;  /* 0x000000001c0e7211 */ /* 0x004fe200008f0eff */
[----:B------:R1:W-:Y:S01]  /*9fc0*/  STL [R1+0xeac], R12 ;  /* 0x000eac0c01007387 */ /* 0x0003e20000100800 */
[----:B------:R-:W-:-:S03]  /*9fd0*/  CS2R R28, SRZ ;  /* 0x00000000001c7805 */ /* 0x000fc6000001ff00 */
[----:B------:R2:W-:Y:S01]  /*9fe0*/  STL [R1+0xa9c], R11 ;  /* 0x000a9c0b01007387 */ /* 0x0005e20000100800 */
[-C--:B0-----:R-:W-:Y:S02]  /*9ff0*/  LEA.HI.X.SX32 R13, R22, R0.reuse, 0x1, P5 ;  /* 0x00000000160d7211 */ /* 0x081fe400028f0eff */
[----:B-1----:R-:W-:-:S03]  /*a000*/  LEA.HI.X.SX32 R12, R24, R0, 0x1, P6 ;  /* 0x00000000180c7211 */ /* 0x002fc600030f0eff */
[----:B------:R-:W-:Y:S01]  /*a010*/  STL [R1+0xe98], R13 ;  /* 0x000e980d01007387 */ /* 0x000fe20000100800 */
[----:B------:R-:W-:Y:S02]  /*a020*/  CS2R R24, SRZ ;  /* 0x0000000000187805 */ /* 0x000fe4000001ff00 */
[----:B--2---:R-:W-:Y:S01]  /*a030*/  LEA.HI.X.SX32 R11, R26, R0, 0x1, P0 ;  /* 0x000000001a0b7211 */ /* 0x004fe200000f0eff */
[----:B------:R0:W-:Y:S01]  /*a040*/  STL [R1+0xe9c], R12 ;  /* 0x000e9c0c01007387 */ /* 0x0001e20000100800 */
[----:B------:R-:W-:-:S03]  /*a050*/  CS2R R26, SRZ ;  /* 0x00000000001a7805 */ /* 0x000fc6000001ff00 */
[----:B------:R1:W-:Y:S04]  /*a060*/  STL [R1+0xea0], R11 ;  /* 0x000ea00b01007387 */ /* 0x0003e80000100800 */
[----:B------:R2:W-:Y:S01]  /*a070*/  STL [R1+0xea4], R14 ;  /* 0x000ea40e01007387 */ /* 0x0005e20000100800 */
[----:B0-----:R-:W-:Y:S01]  /*a080*/  IMAD.WIDE R12, R37, 0x2, R6 ;  /* 0x00000002250c7825 */ /* 0x001fe200078e0206 */
[-C--:B-1----:R-:W-:Y:S02]  /*a090*/  LEA.HI.X.SX32 R11, R30, R0.reuse, 0x1, P2 ;  /* 0x000000001e0b7211 */ /* 0x082fe400010f0eff */
[----:B------:R-:W-:Y:S02]  /*a0a0*/  CS2R R30, SRZ ;  /* 0x00000000001e7805 */ /* 0x000fe4000001ff00 */
[----:B------:R-:W-:-:S02]  /*a0b0*/  LEA.HI.X.SX32 R0, R32, R0, 0x1, P3 ;  /* 0x0000000020007211 */ /* 0x000fc400018f0eff */
[----:B------:R-:W-:Y:S01]  /*a0c0*/  CS2R R32, SRZ ;  /* 0x0000000000207805 */ /* 0x000fe2000001ff00 */
[----:B--2---:R-:W-:Y:S01]  /*a0d0*/  IMAD.WIDE R14, R37, 0x2, R8 ;  /* 0x00000002250e7825 */ /* 0x004fe200078e0208 */
[----:B------:R-:W-:Y:S01]  /*a0e0*/  STL [R1+0xea8], R11 ;  /* 0x000ea80b01007387 */ /* 0x000fe20000100800 */
[----:B------:R-:W-:-:S03]  /*a0f0*/  CS2R R36, SRZ ;  /* 0x0000000000247805 */ /* 0x000fc6000001ff00 */
[----:B------:R-:W-:Y:S04]  /*a100*/  STL [R1+0xaac], R12 ;  /* 0x000aac0c01007387 */ /* 0x000fe80000100800 */
[----:B------:R0:W-:Y:S04]  /*a110*/  STL [R1+0xaa4], R0 ;  /* 0x000aa40001007387 */ /* 0x0001e80000100800 */
[----:B------:R1:W-:Y:S04]  /*a120*/  STL [R1+0xaa8], R13 ;  /* 0x000aa80d01007387 */ /* 0x0003e80000100800 */
[----:B------:R-:W-:Y:S01]  /*a130*/  STL [R1+0xab4], R14 ;  /* 0x000ab40e01007387 */ /* 0x000fe20000100800 */
[----:B0-----:R-:W-:-:S03]  /*a140*/  IMAD R0, R102, 0x3c, RZ ;  /* 0x0000003c66007824 */ /* 0x001fc600078e02ff */
[----:B------:R0:W-:Y:S01]  /*a150*/  STL [R1+0xab0], R15 ;  /* 0x000ab00f01007387 */ /* 0x0001e20000100800 */
[----:B-1----:R-:W-:-:S05]  /*a160*/  IMAD.WIDE R12, R39, 0x2, R6 ;  /* 0x00000002270c7825 */ /* 0x002fca00078e0206 */
[----:B------:R-:W-:Y:S01]  /*a170*/  STL [R1+0xabc], R12 ;  /* 0x000abc0c01007387 */ /* 0x000fe20000100800 */
[----:B0-----:R-:W-:-:S03]  /*a180*/  IMAD.WIDE R14, R39, 0x2, R8 ;  /* 0x00000002270e7825 */ /* 0x001fc600078e0208 */
[----:B------:R0:W-:Y:S01]  /*a190*/  STL [R1+0xab8], R13 ;  /* 0x000ab80d01007387 */ /* 0x0001e20000100800 */
[----:B------:R-:W-:-:S03]  /*a1a0*/  CS2R R38, SRZ ;  /* 0x0000000000267805 */ /* 0x000fc6000001ff00 */
[----:B------:R-:W-:Y:S04]  /*a1b0*/  STL [R1+0xac4], R14 ;  /* 0x000ac40e01007387 */ /* 0x000fe80000100800 */
[----:B------:R1:W-:Y:S01]  /*a1c0*/  STL [R1+0xac0], R15 ;  /* 0x000ac00f01007387 */ /* 0x0003e20000100800 */
[----:B0-----:R-:W-:-:S04]  /*a1d0*/  IMAD.WIDE R12, R16, 0x2, R6 ;  /* 0x00000002100c7825 */ /* 0x001fc800078e0206 */
[--C-:B------:R-:W-:Y:S01]  /*a1e0*/  IMAD.WIDE R16, R16, 0x2, R8.reuse ;  /* 0x0000000210107825 */ /* 0x100fe200078e0208 */
[----:B------:R-:W-:Y:S03]  /*a1f0*/  STL [R1+0xacc], R12 ;  /* 0x000acc0c01007387 */ /* 0x000fe60000100800 */
[C---:B-1----:R-:W-:Y:S01]  /*a200*/  IMAD.WIDE R14, R0.reuse, 0x2, R8 ;  /* 0x00000002000e7825 */ /* 0x042fe200078e0208 */
[----:B------:R0:W-:Y:S04]  /*a210*/  STL [R1+0xac8], R13 ;  /* 0x000ac80d01007387 */ /* 0x0001e80000100800 */
[----:B------:R1:W-:Y:S04]  /*a220*/  STL [R1+0xad4], R16 ;  /* 0x000ad41001007387 */ /* 0x0003e80000100800 */
[----:B------:R-:W-:Y:S01]  /*a230*/  STL [R1+0xad0], R17 ;  /* 0x000ad01101007387 */ /* 0x000fe20000100800 */
[----:B0-----:R-:W-:-:S04]  /*a240*/  IMAD.WIDE R12, R0, 0x2, R6 ;  /* 0x00000002000c7825 */ /* 0x001fc800078e0206 */
[C---:B------:R-:W-:Y:S01]  /*a250*/  IMAD R0, R102.reuse, 0x3a, RZ ;  /* 0x0000003a66007824 */ /* 0x040fe200078e02ff */
[----:B------:R-:W-:Y:S01]  /*a260*/  STL [R1+0xadc], R12 ;  /* 0x000adc0c01007387 */ /* 0x000fe20000100800 */
[----:B-1----:R-:W-:-:S03]  /*a270*/  IMAD R16, R102, 0x3b, RZ ;  /* 0x0000003b66107824 */ /* 0x002fc600078e02ff */
[----:B------:R0:W-:Y:S04]  /*a280*/  STL [R1+0xad8], R13 ;  /* 0x000ad80d01007387 */ /* 0x0001e80000100800 */
        /* <DEDUP_REMOVED lines=178> */
[C---:B------:R-:W-:Y:S01]  /*adb0*/  IMAD.SHL.U32 R0, R102.reuse, 0x20, RZ ;  /* 0x0000002066007824 */ /* 0x040fe200078e00ff */
        /* <DEDUP_REMOVED lines=220> */
[----:B------:R-:W-:Y:S04]  /*bb80*/  STL [R1+0xe74], R16 ;  /* 0x000e741001007387 */ /* 0x000fe80000100800 */
[----:B------:R1:W-:Y:S01]  /*bb90*/  STL [R1+0xe70], R17 ;  /* 0x000e701101007387 */ /* 0x0003e20000100800 */
[----:B0-----:R-:W-:-:S05]  /*bba0*/  IMAD.WIDE R12, R0, 0x2, R6 ;  /* 0x00000002000c7825 */ /* 0x001fca00078e0206 */
[----:B------:R-:W-:Y:S01]  /*bbb0*/  STL [R1+0xe7c], R12 ;  /* 0x000e7c0c01007387 */ /* 0x000fe20000100800 */
[----:B-1----:R-:W-:-:S03]  /*bbc0*/  IMAD.WIDE R16, R102, 0x2, R6 ;  /* 0x0000000266107825 */ /* 0x002fc600078e0206 */
[----:B------:R0:W-:Y:S04]  /*bbd0*/  STL [R1+0xe78], R13 ;  /* 0x000e780d01007387 */ /* 0x0001e80000100800 */
[----:B------:R1:W-:Y:S04]  /*bbe0*/  STL [R1+0xe84], R14 ;  /* 0x000e840e01007387 */ /* 0x0003e80000100800 */
[----:B------:R-:W-:Y:S01]  /*bbf0*/  STL [R1+0xe80], R15 ;  /* 0x000e800f01007387 */ /* 0x000fe20000100800 */
[----:B0-----:R-:W-:-:S03]  /*bc00*/  IMAD.WIDE R12, R102, 0x2, R8 ;  /* 0x00000002660c7825 */ /* 0x001fc600078e0208 */
[----:B------:R-:W-:Y:S04]  /*bc10*/  STL [R1+0xe8c], R16 ;  /* 0x000e8c1001007387 */ /* 0x000fe80000100800 */
[----:B------:R-:W-:Y:S01]  /*bc20*/  STL [R1+0xe88], R17 ;  /* 0x000e881101007387 */ /* 0x000fe20000100800 */
[C---:B-1----:R-:W-:Y:S02]  /*bc30*/  LOP3.LUT R14, R3.reuse, 0x20, RZ, 0x3c, !PT ;  /* 0x00000020030e7812 */ /* 0x042fe400078e3cff */
[----:B------:R-:W-:Y:S01]  /*bc40*/  LOP3.LUT R14, R3, 0x50, RZ, 0x3c, !PT ;  /* 0x00000050030e7812 */ /* 0x000fe200078e3cff */
[----:B------:R0:W-:Y:S01]  /*bc50*/  STL [R1+0xe94], R12 ;  /* 0x000e940c01007387 */ /* 0x0001e20000100800 */
[----:B------:R-:W-:-:S03]  /*bc60*/  LOP3.LUT R14, R2, 0x20, RZ, 0x3c, !PT ;  /* 0x00000020020e7812 */ /* 0x000fc600078e3cff */
[----:B------:R1:W-:Y:S04]  /*bc70*/  STL [R1+0xe90], R13 ;  /* 0x000e900d01007387 */ /* 0x0003e80000100800 */
[----:B------:R-:W-:Y:S04]  /*bc80*/  STL [R1+0x400], RZ ;  /* 0x000400ff01007387 */ /* 0x000fe80000100800 */
[----:B------:R-:W-:Y:S01]  /*bc90*/  STL [R1+0x404], RZ ;  /* 0x000404ff01007387 */ /* 0x000fe20000100800 */
[----:B0-----:R-:W-:Y:S01]  /*bca0*/  IMAD.SHL.U32 R12, R102, 0x40, RZ ;  /* 0x00000040660c7824 */ /* 0x001fe200078e00ff */
[----:B-1----:R-:W-:-:S02]  /*bcb0*/  SHF.R.S32.HI R13, RZ, 0x6, R103 ;  /* 0x00000006ff0d7819 */ /* 0x002fc40000011467 */
[----:B------:R-:W-:Y:S01]  /*bcc0*/  CS2R R102, SRZ ;  /* 0x0000000000667805 */ /* 0x000fe2000001ff00 */
[----:B------:R-:W-:Y:S01]  /*bcd0*/  STL [R1+0x408], RZ ;  /* 0x000408ff01007387 */ /* 0x000fe20000100800 */
[----:B------:R-:W-:-:S03]  /*bce0*/  SHF.R.S32.HI R11, RZ, 0x1f, R12 ;  /* 0x0000001fff0b7819 */ /* 0x000fc6000001140c */
[----:B------:R-:W-:Y:S01]  /*bcf0*/  STL [R1+0x40c], RZ ;  /* 0x00040cff01007387 */ /* 0x000fe20000100800 */
[C---:B------:R-:W-:Y:S01]  /*bd00*/  SHF.L.U64.HI R0, R12.reuse, 0x1, R11 ;  /* 0x000000010c007819 */ /* 0x040fe2000001020b */
[----:B------:R-:W-:Y:S02]  /*bd10*/  IMAD.SHL.U32 R12, R12, 0x2, RZ ;  /* 0x000000020c0c7824 */ /* 0x000fe400078e00ff */
[----:B------:R-:W-:Y:S01]  /*bd20*/  STL [R1+0x410], RZ ;  /* 0x000410ff01007387 */ /* 0x000fe20000100800 */
[C---:B------:R-:W-:Y:S02]  /*bd30*/  LOP3.LUT R11, R3.reuse, 0x10, RZ, 0x3c, !PT ;  /* 0x00000010030b7812 */ /* 0x040fe400078e3cff */
[C---:B------:R-:W-:Y:S01]  /*bd40*/  LOP3.LUT R11, R3.reuse, 0x40, RZ, 0x3c, !PT ;  /* 0x00000040030b7812 */ /* 0x040fe200078e3cff */
[----:B------:R-:W-:Y:S01]  /*bd50*/  STL [R1+0x414], RZ ;  /* 0x000414ff01007387 */ /* 0x000fe20000100800 */
[C---:B------:R-:W-:Y:S02]  /*bd60*/  LOP3.LUT R11, R3.reuse, 0x70, RZ, 0x3c, !PT ;  /* 0x00000070030b7812 */ /* 0x040fe400078e3cff */
[----:B------:R-:W-:Y:S01]  /*bd70*/  LOP3.LUT R11, R2, 0x60, RZ, 0x3c, !PT ;  /* 0x00000060020b7812 */ /* 0x000fe200078e3cff */
[----:B------:R-:W-:Y:S04]  /*bd80*/  STL [R1+0x418], RZ ;  /* 0x000418ff01007387 */ /* 0x000fe80000100800 */
        /* <DEDUP_REMOVED lines=249> */
[----:B------:R-:W-:Y:S04]  /*cd20*/  STL [R1], RZ ;  /* 0x000000ff01007387 */ /* 0x000fe80000100800 */
        /* <DEDUP_REMOVED lines=127> */
[----:B------:R0:W-:Y:S02]  /*d520*/  STL [R1+0xef0], R13 ;  /* 0x000ef00d01007387 */ /* 0x0001e40000100800 */
[----:B0-----:R-:W-:-:S02]  /*d530*/  LOP3.LUT R13, R3, 0x30, RZ, 0x3c, !PT ;  /* 0x00000030030d7812 */ /* 0x001fc400078e3cff */
[----:B------:R-:W-:Y:S02]  /*d540*/  LOP3.LUT R13, R3, 0x60, RZ, 0x3c, !PT ;  /* 0x00000060030d7812 */ /* 0x000fe400078e3cff */
[----:B------:R-:W-:-:S05]  /*d550*/  LOP3.LUT R13, R2, 0x40, RZ, 0x3c, !PT ;  /* 0x00000040020d7812 */ /* 0x000fca00078e3cff */
[----:B------:R0:W-:Y:S04]  /*d560*/  STL [R1+0xee8], R13 ;  /* 0x000ee80d01007387 */ /* 0x0001e80000100800 */
[----:B------:R0:W-:Y:S02]  /*d570*/  STL [R1+0xee4], R11 ;  /* 0x000ee40b01007387 */ /* 0x0001e40000100800 */
.L_x_1:
[----:B------:R-:W2:Y:S01]  /*d580*/  LDL R15, [R1+0xe90] ;  /* 0x000e9000010f7983 */ /* 0x000ea20000100800 */
[----:B0-----:R-:W0:Y:S03]  /*d590*/  LDC R11, c[0x0][0x230] ;  /* 0x00008c00ff0b7b82 */ /* 0x001e260000000800 */
[----:B------:R-:W2:Y:S04]  /*d5a0*/  LDL R14, [R1+0xe94] ;  /* 0x000e9400010e7983 */ /* 0x000ea80000100800 */
[----:B------:R-:W-:Y:S04]  /*d5b0*/  STL.64 [R1+0x1198], R150 ;  /* 0x0011989601007387 */ /* 0x000fe80000100a00 */
[----:B------:R-:W-:Y:S04]  /*d5c0*/  STL.64 [R1+0x1190], R148 ;  /* 0x0011909401007387 */ /* 0x000fe80000100a00 */
[----:B------:R-:W-:Y:S04]  /*d5d0*/  STL.64 [R1+0x1188], R146 ;  /* 0x0011889201007387 */ /* 0x000fe80000100a00 */
[----:B------:R1:W-:Y:S04]  /*d5e0*/  STL.64 [R1+0x1180], R144 ;  /* 0x0011809001007387 */ /* 0x0003e80000100a00 */
[----:B-1----:R-:W3:Y:S04]  /*d5f0*/  LDL R144, [R1+0xe68] ;  /* 0x000e680001907983 */ /* 0x002ee80000100800 */
[----:B------:R-:W4:Y:S04]  /*d600*/  LDL R145, [R1+0xe6c] ;  /* 0x000e6c0001917983 */ /* 0x000f280000100800 */
        /* <DEDUP_REMOVED lines=11> */
[----:B------:R-:W4:Y:S01]  /*d6c0*/  LDL R137, [R1+0xe8c] ;  /* 0x000e8c0001897983 */ /* 0x000f220000100800 */
[----:B0-----:R-:W-:Y:S01]  /*d6d0*/  IMAD R11, R251, -0x40, R11 ;  /* 0xffffffc0fb0b7824 */ /* 0x001fe200078e020b */
[----:B------:R-:W-:-:S02]  /*d6e0*/  PRMT R175, RZ, 0x7610, R175 ;  /* 0x00007610ffaf7816 */ /* 0x000fc400000000af */
[----:B------:R-:W-:Y:S01]  /*d6f0*/  STL.64 [R1+0x1158], R134 ;  /* 0x0011588601007387 */ /* 0x000fe20000100a00 */
[----:B------:R-:W-:Y:S02]  /*d700*/  PRMT R171, RZ, 0x7610, R171 ;  /* 0x00007610ffab7816 */ /* 0x000fe400000000ab */
[C---:B------:R-:W-:Y:S01]  /*d710*/  ISETP.GT.AND P1, PT, R11.reuse, 0x1, PT ;  /* 0x000000010b00780c */ /* 0x040fe20003f24270 */
[----:B------:R-:W-:Y:S01]  /*d720*/  STL.64 [R1+0x1150], R132 ;  /* 0x0011508401007387 */ /* 0x000fe20000100a00 */
[----:B------:R-:W-:Y:S02]  /*d730*/  ISETP.GT.AND P0, PT, R11, RZ, PT ;  /* 0x000000ff0b00720c */ /* 0x000fe40003f04270 */
[----:B------:R-:W-:Y:S01]  /*d740*/  PRMT R172, RZ, 0x7610, R172 ;  /* 0x00007610ffac7816 */ /* 0x000fe200000000ac */
[----:B------:R-:W-:Y:S01]  /*d750*/  STL.64 [R1+0x1148], R130 ;  /* 0x0011488201007387 */ /* 0x000fe20000100a00 */
[----:B------:R-:W-:Y:S02]  /*d760*/  PRMT R176, RZ, 0x7610, R176 ;  /* 0x00007610ffb07816 */ /* 0x000fe400000000b0 */
[----:B------:R-:W-:Y:S01]  /*d770*/  PRMT R167, RZ, 0x7610, R167 ;  /* 0x00007610ffa77816 */ /* 0x000fe200000000a7 */
[----:B------:R-:W-:Y:S01]  /*d780*/  STL.64 [R1+0x1140], R128 ;  /* 0x0011408001007387 */ /* 0x000fe20000100a00 */
[----:B------:R-:W-:-:S02]  /*d790*/  PRMT R168, RZ, 0x7610, R168 ;  /* 0x00007610ffa87816 */ /* 0x000fc400000000a8 */
[----:B------:R-:W-:Y:S01]  /*d7a0*/  PRMT R173, RZ, 0x7610, R173 ;  /* 0x00007610ffad7816 */ /* 0x000fe200000000ad */
[----:B------:R-:W-:Y:S01]  /*d7b0*/  STL.64 [R1+0x1138], R126 ;  /* 0x0011387e01007387 */ /* 0x000fe20000100a00 */
[----:B------:R-:W-:Y:S02]  /*d7c0*/  PRMT R174, RZ, 0x7610, R174 ;  /* 0x00007610ffae7816 */ /* 0x000fe400000000ae */
        /* <DEDUP_REMOVED lines=21> */
[----:B-----5:R-:W-:Y:S01]  /*d920*/  PRMT R237, RZ, 0x7610, R237 ;  /* 0x00007610ffed7816 */ /* 0x020fe200000000ed */
        /* <DEDUP_REMOVED lines=102> */
[----:B------:R0:W-:Y:S01]  /*df90*/  STL.64 [R1+0xfe8], R42 ;  /* 0x000fe82a01007387 */ /* 0x0001e20000100a00 */
[----:B------:R-:W-:Y:S02]  /*dfa0*/  PRMT R194, RZ, 0x7610, R194 ;  /* 0x00007610ffc27816 */ /* 0x000fe400000000c2 */
[----:B------:R-:W-:Y:S01]  /*dfb0*/  PRMT R193, RZ, 0x7610, R193 ;  /* 0x00007610ffc17816 */ /* 0x000fe200000000c1 */
[----:B------:R1:W-:Y:S01]  /*dfc0*/  STL.64 [R1+0xfe0], R40 ;  /* 0x000fe02801007387 */ /* 0x0003e20000100a00 */
        /* <DEDUP_REMOVED lines=24> */
[----:B------:R-:W-:Y:S02]  /*e150*/  MOV R151, UR49 ;  /* 0x0000003100977c02 */ /* 0x000fe40008000f00 */
[----:B------:R-:W-:Y:S01]  /*e160*/  MOV R150, UR48 ;  /* 0x0000003000967c02 */ /* 0x000fe20008000f00 */
[----:B------:R2:W-:Y:S01]  /*e170*/  STL [R1+0xf18], R10 ;  /* 0x000f180a01007387 */ /* 0x0005e20000100800 */
[----:B------:R-:W-:Y:S02]  /*e180*/  MOV R149, UR53 ;  /* 0x0000003500957c02 */ /* 0x000fe40008000f00 */
[----:B------:R-:W-:Y:S01]  /*e190*/  MOV R148, UR52 ;  /* 0x0000003400947c02 */ /* 0x000fe20008000f00 */
[----:B------:R-:W-:Y:S01]  /*e1a0*/  STL [R1+0xf14], R5 ;  /* 0x000f140501007387 */ /* 0x000fe20000100800 */
[----:B------:R-:W-:-:S02]  /*e1b0*/  MOV R147, UR57 ;  /* 0x0000003900937c02 */ /* 0x000fc40008000f00 */
[----:B------:R-:W-:Y:S01]  /*e1c0*/  MOV R146, UR56 ;  /* 0x0000003800927c02 */ /* 0x000fe20008000f00 */
[----:B------:R3:W-:Y:S04]  /*e1d0*/  STL [R1+0xf10], R4 ;  /* 0x000f100401007387 */ /* 0x0007e80000100800 */
[----:B0-----:R-:W4:Y:S04]  /*e1e0*/  LDL R43, [R1+0xe60] ;  /* 0x000e6000012b7983 */ /* 0x001f280000100800 */
[----:B-1----:R-:W4:Y:S04]  /*e1f0*/  LDL R40, [R1+0xe64] ;  /* 0x000e640001287983 */ /* 0x002f280000100800 */
[----:B--2---:R-:W2:Y:S04]  /*e200*/  LDL R24, [R1+0xe58] ;  /* 0x000e580001187983 */ /* 0x004ea80000100800 */
[----:B------:R-:W2:Y:S04]  /*e210*/  LDL R10, [R1+0xe5c] ;  /* 0x000e5c00010a7983 */ /* 0x000ea80000100800 */
[----:B------:R-:W2:Y:S04]  /*e220*/  LDL R37, [R1+0xe50] ;  /* 0x000e500001257983 */ /* 0x000ea80000100800 */
[----:B------:R-:W2:Y:S04]  /*e230*/  LDL R35, [R1+0xe54] ;  /* 0x000e540001237983 */ /* 0x000ea80000100800 */
[----:B------:R-:W2:Y:S04]  /*e240*/  LDL R32, [R1+0xe48] ;  /* 0x000e480001207983 */ /* 0x000ea80000100800 */
[----:B------:R-:W2:Y:S04]  /*e250*/  LDL R29, [R1+0xe4c] ;  /* 0x000e4c00011d7983 */ /* 0x000ea80000100800 */
[----:B------:R-:W2:Y:S04]  /*e260*/  LDL R48, [R1+0xe40] ;  /* 0x000e400001307983 */ /* 0x000ea80000100800 */
[----:B------:R-:W2:Y:S04]  /*e270*/  LDL R47, [R1+0xe44] ;  /* 0x000e4400012f7983 */ /* 0x000ea80000100800 */
[----:B------:R-:W2:Y:S01]  /*e280*/  LDL R26, [R1+0xe38] ;  /* 0x000e3800011a7983 */ /* 0x000ea20000100800 */
[----:B------:R-:W-:-:S03]  /*e290*/  ISETP.GT.AND P2, PT, R11, 0x2, PT ;  /* 0x000000020b00780c */ /* 0x000fc60003f44270 */
[----:B------:R3:W2:Y:S01]  /*e2a0*/  @P1 LDG.E.U16 R175, desc[UR6][R14.64] ;  /* 0x000000060eaf1981 */ /* 0x0006a2000c1e1500 */
[----:B------:R-:W-:-:S03]  /*e2b0*/  PRMT R27, RZ, 0x7610, R27 ;  /* 0x00007610ff1b7816 */ /* 0x000fc6000000001b */
[----:B------:R-:W2:Y:S04]  /*e2c0*/  @P0 LDG.E.U16 R171, desc[UR6][R8.64] ;  /* 0x0000000608ab0981 */ /* 0x000ea8000c1e1500 */
[----:B------:R-:W2:Y:S01]  /*e2d0*/  @P0 LDG.E.U16 R172, desc[UR6][R6.64] ;  /* 0x0000000606ac0981 */ /* 0x000ea2000c1e1500 */
[----:B---3--:R-:W-:Y:S01]  /*e2e0*/  @P1 IMAD.MOV.U32 R15, RZ, RZ, R136 ;  /* 0x000000ffff0f1224 */ /* 0x008fe200078e0088 */
[----:B------:R-:W-:Y:S02]  /*e2f0*/  PRMT R88, RZ, 0x7610, R88 ;  /* 0x00007610ff587816 */ /* 0x000fe40000000058 */
[----:B------:R-:W3:Y:S01]  /*e300*/  LDL R4, [R1+0xe3c] ;  /* 0x000e3c0001047983 */ /* 0x000ee20000100800 */
[----:B----4-:R-:W-:Y:S01]  /*e310*/  @P1 IMAD.MOV.U32 R14, RZ, RZ, R137 ;  /* 0x000000ffff0e1224 */ /* 0x010fe200078e0089 */
[----:B------:R-:W-:-:S02]  /*e320*/  ISETP.GT.AND P0, PT, R11, 0x3, PT ;  /* 0x000000030b00780c */ /* 0x000fc40003f04270 */
[----:B------:R-:W4:Y:S04]  /*e330*/  LDL R45, [R1+0xe30] ;  /* 0x000e3000012d7983 */ /* 0x000f280000100800 */
[----:B------:R0:W4:Y:S01]  /*e340*/  @P1 LDG.E.U16 R176, desc[UR6][R14.64] ;  /* 0x000000060eb01981 */ /* 0x000122000c1e1500 */
[----:B------:R-:W-:Y:S02]  /*e350*/  PRMT R85, RZ, 0x7610, R85 ;  /* 0x00007610ff557816 */ /* 0x000fe40000000055 */
[----:B------:R-:W-:Y:S01]  /*e360*/  PRMT R46, RZ, 0x7610, R46 ;  /* 0x00007610ff2e7816 */ /* 0x000fe2000000002e */
[----:B------:R-:W4:Y:S01]  /*e370*/  LDL R44, [R1+0xe34] ;  /* 0x000e3400012c7983 */ /* 0x000f220000100800 */
[----:B0-----:R-:W-:Y:S02]  /*e380*/  @P2 IMAD.MOV.U32 R14, RZ, RZ, R139 ;  /* 0x000000ffff0e2224 */ /* 0x001fe400078e008b */
[----:B------:R-:W-:-:S05]  /*e390*/  @P2 IMAD.MOV.U32 R15, RZ, RZ, R138 ;  /* 0x000000ffff0f2224 */ /* 0x000fca00078e008a */
[----:B------:R0:W4:Y:S01]  /*e3a0*/  @P2 LDG.E.U16 R27, desc[UR6][R14.64] ;  /* 0x000000060e1b2981 */ /* 0x000122000c1e1500 */
[----:B------:R-:W-:Y:S01]  /*e3b0*/  ISETP.GT.AND P1, PT, R11, 0x4, PT ;  /* 0x000000040b00780c */ /* 0x000fe20003f24270 */
[----:B0-----:R-:W-:Y:S02]  /*e3c0*/  @P2 IMAD.MOV.U32 R14, RZ, RZ, R141 ;  /* 0x000000ffff0e2224 */ /* 0x001fe400078e008d */
[----:B------:R-:W-:-:S05]  /*e3d0*/  @P2 IMAD.MOV.U32 R15, RZ, RZ, R140 ;  /* 0x000000ffff0f2224 */ /* 0x000fca00078e008c */
[----:B------:R0:W4:Y:S02]  /*e3e0*/  @P2 LDG.E.U16 R88, desc[UR6][R14.64] ;  /* 0x000000060e582981 */ /* 0x000124000c1e1500 */
[----:B0-----:R-:W-:Y:S02]  /*e3f0*/  @P0 IMAD.MOV.U32 R14, RZ, RZ, R143 ;  /* 0x000000ffff0e0224 */ /* 0x001fe400078e008f */
[----:B------:R-:W-:-:S05]  /*e400*/  @P0 IMAD.MOV.U32 R15, RZ, RZ, R142 ;  /* 0x000000ffff0f0224 */ /* 0x000fca00078e008e */
[----:B------:R0:W4:Y:S01]  /*e410*/  @P0 LDG.E.U16 R85, desc[UR6][R14.64] ;  /* 0x000000060e550981 */ /* 0x000122000c1e1500 */
[----:B------:R-:W-:Y:S02]  /*e420*/  ISETP.GT.AND P2, PT, R11, 0x5, PT ;  /* 0x000000050b00780c */ /* 0x000fe40003f44270 */
[----:B------:R-:W-:Y:S01]  /*e430*/  PRMT R81, RZ, 0x7610, R81 ;  /* 0x00007610ff517816 */ /* 0x000fe20000000051 */
[----:B0-----:R-:W-:Y:S02]  /*e440*/  @P0 IMAD.MOV.U32 R14, RZ, RZ, R145 ;  /* 0x000000ffff0e0224 */ /* 0x001fe400078e0091 */
[----:B------:R-:W-:-:S05]  /*e450*/  @P0 IMAD.MOV.U32 R15, RZ, RZ, R144 ;  /* 0x000000ffff0f0224 */ /* 0x000fca00078e0090 */
[----:B------:R0:W4:Y:S01]  /*e460*/  @P0 LDG.E.U16 R46, desc[UR6][R14.64] ;  /* 0x000000060e2e0981 */ /* 0x000122000c1e1500 */
[----:B------:R-:W-:Y:S02]  /*e470*/  PRMT R80, RZ, 0x7610, R80 ;  /* 0x00007610ff507816 */ /* 0x000fe40000000050 */
[----:B------:R-:W-:Y:S02]  /*e480*/  ISETP.GT.AND P0, PT, R11, 0x6, PT ;  /* 0x000000060b00780c */ /* 0x000fe40003f04270 */
[----:B------:R-:W-:Y:S02]  /*e490*/  PRMT R70, RZ, 0x7610, R70 ;  /* 0x00007610ff467816 */ /* 0x000fe40000000046 */
[----:B------:R-:W-:Y:S02]  /*e4a0*/  PRMT R69, RZ, 0x7610, R69 ;  /* 0x00007610ff457816 */ /* 0x000fe40000000045 */
[----:B------:R-:W-:Y:S01]  /*e4b0*/  PRMT R59, RZ, 0x7610, R59 ;  /* 0x00007610ff3b7816 */ /* 0x000fe2000000003b */
[----:B0-----:R-:W-:-:S02]  /*e4c0*/  @P1 IMAD.MOV.U32 R15, RZ, RZ, R43 ;  /* 0x000000ffff0f1224 */ /* 0x001fc400078e002b */
[----:B------:R-:W4:Y:S01]  /*e4d0*/  LDL R43, [R1+0xe20] ;  /* 0x000e2000012b7983 */ /* 0x000f220000100800 */
[----:B------:R-:W-:-:S03]  /*e4e0*/  @P1 IMAD.MOV.U32 R14, RZ, RZ, R40 ;  /* 0x000000ffff0e1224 */ /* 0x000fc600078e0028 */
[----:B------:R-:W4:Y:S04]  /*e4f0*/  LDL R40, [R1+0xe24] ;  /* 0x000e240001287983 */ /* 0x000f280000100800 */
[----:B------:R2:W4:Y:S02]  /*e500*/  @P1 LDG.E.U16 R81, desc[UR6][R14.64] ;  /* 0x000000060e511981 */ /* 0x000524000c1e1500 */
[----:B--2---:R-:W-:Y:S02]  /*e510*/  @P1 IMAD.MOV.U32 R14, RZ, RZ, R10 ;  /* 0x000000ffff0e1224 */ /* 0x004fe400078e000a */
[----:B------:R-:W-:Y:S01]  /*e520*/  @P1 IMAD.MOV.U32 R15, RZ, RZ, R24 ;  /* 0x000000ffff0f1224 */ /* 0x000fe200078e0018 */
[----:B------:R-:W2:Y:S04]  /*e530*/  LDL R10, [R1+0xe2c] ;  /* 0x000e2c00010a7983 */ /* 0x000ea80000100800 */
[----:B------:R-:W2:Y:S04]  /*e540*/  LDL R24, [R1+0xe28] ;  /* 0x000e280001187983 */ /* 0x000ea80000100800 */
[----:B------:R0:W2:Y:S02]  /*e550*/  @P1 LDG.E.U16 R80, desc[UR6][R14.64] ;  /* 0x000000060e501981 */ /* 0x0000a4000c1e1500 */
[----:B0-----:R-:W-:-:S02]  /*e560*/  @P2 IMAD.MOV.U32 R14, RZ, RZ, R35 ;  /* 0x000000ffff0e2224 */ /* 0x001fc400078e0023 */
[----:B------:R-:W-:Y:S01]  /*e570*/  @P2 IMAD.MOV.U32 R15, RZ, RZ, R37 ;  /* 0x000000ffff0f2224 */ /* 0x000fe200078e0025 */
[----:B------:R-:W2:Y:S04]  /*e580*/  LDL R35, [R1+0xe14] ;  /* 0x000e140001237983 */ /* 0x000ea80000100800 */
[----:B------:R0:W2:Y:S04]  /*e590*/  @P2 LDG.E.U16 R70, desc[UR6][R14.64] ;  /* 0x000000060e462981 */ /* 0x0000a8000c1e1500 */
[----:B------:R-:W2:Y:S01]  /*e5a0*/  LDL R37, [R1+0xe10] ;  /* 0x000e100001257983 */ /* 0x000ea20000100800 */
[----:B0-----:R-:W-:-:S02]  /*e5b0*/  @P2 IMAD.MOV.U32 R14, RZ, RZ, R29 ;  /* 0x000000ffff0e2224 */ /* 0x001fc400078e001d */
[----:B------:R-:W-:Y:S01]  /*e5c0*/  @P2 IMAD.MOV.U32 R15, RZ, RZ, R32 ;  /* 0x000000ffff0f2224 */ /* 0x000fe200078e0020 */
[----:B------:R-:W2:Y:S04]  /*e5d0*/  LDL R29, [R1+0xe1c] ;  /* 0x000e1c00011d7983 */ /* 0x000ea80000100800 */
[----:B------:R-:W2:Y:S04]  /*e5e0*/  LDL R32, [R1+0xe18] ;  /* 0x000e180001207983 */ /* 0x000ea80000100800 */
[----:B------:R0:W2:Y:S02]  /*e5f0*/  @P2 LDG.E.U16 R69, desc[UR6][R14.64] ;  /* 0x000000060e452981 */ /* 0x0000a4000c1e1500 */
[----:B0-----:R-:W-:-:S02]  /*e600*/  @P0 IMAD.MOV.U32 R14, RZ, RZ, R47 ;  /* 0x000000ffff0e0224 */ /* 0x001fc400078e002f */
[----:B------:R-:W-:Y:S01]  /*e610*/  @P0 IMAD.MOV.U32 R15, RZ, RZ, R48 ;  /* 0x000000ffff0f0224 */ /* 0x000fe200078e0030 */
[C---:B------:R-:W-:Y:S01]  /*e620*/  ISETP.GT.AND P1, PT, R11.reuse, 0x7, PT ;  /* 0x000000070b00780c */ /* 0x040fe20003f24270 */
[----:B------:R-:W2:Y:S04]  /*e630*/  LDL R48, [R1+0xe00] ;  /* 0x000e000001307983 */ /* 0x000ea80000100800 */
[----:B------:R0:W2:Y:S01]  /*e640*/  @P0 LDG.E.U16 R59, desc[UR6][R14.64] ;  /* 0x000000060e3b0981 */ /* 0x0000a2000c1e1500 */
[----:B------:R-:W-:Y:S02]  /*e650*/  PRMT R58, RZ, 0x7610, R58 ;  /* 0x00007610ff3a7816 */ /* 0x000fe4000000003a */
[----:B------:R-:W-:Y:S01]  /*e660*/  ISETP.GT.AND P2, PT, R11, 0x8, PT ;  /* 0x000000080b00780c */ /* 0x000fe20003f44270 */
[----:B------:R-:W2:Y:S01]  /*e670*/  LDL R47, [R1+0xe04] ;  /* 0x000e0400012f7983 */ /* 0x000ea20000100800 */
[----:B0-----:R-:W-:-:S03]  /*e680*/  @P0 IMAD.MOV.U32 R15, RZ, RZ, R26 ;  /* 0x000000ffff0f0224 */ /* 0x001fc600078e001a */
[----:B------:R-:W2:Y:S01]  /*e690*/  LDL R26, [R1+0xe08] ;  /* 0x000e0800011a7983 */ /* 0x000ea20000100800 */
[----:B---3--:R-:W-:-:S03]  /*e6a0*/  @P0 IMAD.MOV.U32 R14, RZ, RZ, R4 ;  /* 0x000000ffff0e0224 */ /* 0x008fc600078e0004 */
[----:B------:R-:W3:Y:S01]  /*e6b0*/  LDL R4, [R1+0xe0c] ;  /* 0x000e0c0001047983 */ /* 0x000ee20000100800 */
[----:B------:R-:W-:-:S03]  /*e6c0*/  PRMT R49, RZ, 0x7610, R49 ;  /* 0x00007610ff317816 */ /* 0x000fc60000000031 */
[----:B------:R4:W3:Y:S01]  /*e6d0*/  @P0 LDG.E.U16 R58, desc[UR6][R14.64] ;  /* 0x000000060e3a0981 */ /* 0x0008e2000c1e1500 */
[----:B------:R-:W-:Y:S01]  /*e6e0*/  PRMT R41, RZ, 0x7610, R41 ;  /* 0x00007610ff297816 */ /* 0x000fe20000000029 */
[----:B----4-:R-:W-:Y:S02]  /*e6f0*/  @P1 IMAD.MOV.U32 R14, RZ, RZ, R44 ;  /* 0x000000ffff0e1224 */ /* 0x010fe400078e002c */
[----:B------:R-:W-:Y:S01]  /*e700*/  @P1 IMAD.MOV.U32 R15, RZ, RZ, R45 ;  /* 0x000000ffff0f1224 */ /* 0x000fe200078e002d */
[----:B------:R-:W-:Y:S01]  /*e710*/  ISETP.GT.AND P0, PT, R11, 0x9, PT ;  /* 0x000000090b00780c */ /* 0x000fe20003f04270 */
[----:B------:R-:W4:Y:S04]  /*e720*/  LDL R45, [R1+0xdf0] ;  /* 0x000df000012d7983 */ /* 0x000f280000100800 */
[----:B------:R2:W4:Y:S04]  /*e730*/  @P1 LDG.E.U16 R49, desc[UR6][R14.64] ;  /* 0x000000060e311981 */ /* 0x000528000c1e1500 */
[----:B------:R-:W4:Y:S01]  /*e740*/  LDL R44, [R1+0xdf4] ;  /* 0x000df400012c7983 */ /* 0x000f220000100800 */
[----:B--2---:R-:W-:-:S03]  /*e750*/  @P1 IMAD.MOV.U32 R14, RZ, RZ, R10 ;  /* 0x000000ffff0e1224 */ /* 0x004fc600078e000a */
[----:B------:R-:W2:Y:S01]  /*e760*/  LDL R10, [R1+0xdfc] ;  /* 0x000dfc00010a7983 */ /* 0x000ea20000100800 */
[----:B------:R-:W-:-:S03]  /*e770*/  @P1 IMAD.MOV.U32 R15, RZ, RZ, R24 ;  /* 0x000000ffff0f1224 */ /* 0x000fc600078e0018 */
[----:B------:R-:W4:Y:S04]  /*e780*/  LDL R24, [R1+0xdf8] ;  /* 0x000df80001187983 */ /* 0x000f280000100800 */
[----:B------:R0:W4:Y:S02]  /*e790*/  @P1 LDG.E.U16 R41, desc[UR6][R14.64] ;  /* 0x000000060e291981 */ /* 0x000124000c1e1500 */
[----:B0-----:R-:W-:Y:S02]  /*e7a0*/  @P2 IMAD.MOV.U32 R14, RZ, RZ, R40 ;  /* 0x000000ffff0e2224 */ /* 0x001fe400078e0028 */
[----:B------:R-:W-:Y:S01]  /*e7b0*/  @P2 IMAD.MOV.U32 R15, RZ, RZ, R43 ;  /* 0x000000ffff0f2224 */ /* 0x000fe200078e002b */
[----:B------:R-:W4:Y:S04]  /*e7c0*/  LDL R40, [R1+0xde4] ;  /* 0x000de40001287983 */ /* 0x000f280000100800 */
[----:B------:R0:W4:Y:S04]  /*e7d0*/  @P2 LDG.E.U16 R167, desc[UR6][R14.64] ;  /* 0x000000060ea72981 */ /* 0x000128000c1e1500 */
[----:B------:R-:W4:Y:S01]  /*e7e0*/  LDL R43, [R1+0xde0] ;  /* 0x000de000012b7983 */ /* 0x000f220000100800 */
[----:B0-----:R-:W-:-:S03]  /*e7f0*/  @P2 IMAD.MOV.U32 R14, RZ, RZ, R29 ;  /* 0x000000ffff0e2224 */ /* 0x001fc600078e001d */
[----:B------:R-:W4:Y:S01]  /*e800*/  LDL R29, [R1+0xdec] ;  /* 0x000dec00011d7983 */ /* 0x000f220000100800 */
[----:B------:R-:W-:-:S03]  /*e810*/  @P2 IMAD.MOV.U32 R15, RZ, RZ, R32 ;  /* 0x000000ffff0f2224 */ /* 0x000fc600078e0020 */
[----:B------:R-:W4:Y:S04]  /*e820*/  LDL R32, [R1+0xde8] ;  /* 0x000de80001207983 */ /* 0x000f280000100800 */
[----:B------:R0:W4:Y:S02]  /*e830*/  @P2 LDG.E.U16 R168, desc[UR6][R14.64] ;  /* 0x000000060ea82981 */ /* 0x000124000c1e1500 */
[----:B0-----:R-:W-:Y:S02]  /*e840*/  @P0 IMAD.MOV.U32 R14, RZ, RZ, R35 ;  /* 0x000000ffff0e0224 */ /* 0x001fe400078e0023 */
[----:B------:R-:W-:Y:S01]  /*e850*/  @P0 IMAD.MOV.U32 R15, RZ, RZ, R37 ;  /* 0x000000ffff0f0224 */ /* 0x000fe200078e0025 */
[C---:B------:R-:W-:Y:S01]  /*e860*/  ISETP.GT.AND P1, PT, R11.reuse, 0xa, PT ;  /* 0x0000000a0b00780c */ /* 0x040fe20003f24270 */
[----:B------:R-:W4:Y:S04]  /*e870*/  LDL R37, [R1+0xdd0] ;  /* 0x000dd00001257983 */ /* 0x000f280000100800 */
[----:B------:R0:W4:Y:S01]  /*e880*/  @P0 LDG.E.U16 R173, desc[UR6][R14.64] ;  /* 0x000000060ead0981 */ /* 0x000122000c1e1500 */
[----:B------:R-:W-:-:S02]  /*e890*/  ISETP.GT.AND P2, PT, R11, 0xb, PT ;  /* 0x0000000b0b00780c */ /* 0x000fc40003f44270 */
[----:B------:R-:W-:Y:S01]  /*e8a0*/  PRMT R38, RZ, 0x7610, R38 ;  /* 0x00007610ff267816 */ /* 0x000fe20000000026 */
[----:B------:R-:W4:Y:S01]  /*e8b0*/  LDL R35, [R1+0xdd4] ;  /* 0x000dd40001237983 */ /* 0x000f220000100800 */
[----:B0-----:R-:W-:-:S03]  /*e8c0*/  @P0 IMAD.MOV.U32 R15, RZ, RZ, R26 ;  /* 0x000000ffff0f0224 */ /* 0x001fc600078e001a */
[----:B------:R-:W4:Y:S01]  /*e8d0*/  LDL R26, [R1+0xdd8] ;  /* 0x000dd800011a7983 */ /* 0x000f220000100800 */
[----:B---3--:R-:W-:-:S03]  /*e8e0*/  @P0 IMAD.MOV.U32 R14, RZ, RZ, R4 ;  /* 0x000000ffff0e0224 */ /* 0x008fc600078e0004 */
[----:B------:R-:W3:Y:S04]  /*e8f0*/  LDL R4, [R1+0xddc] ;  /* 0x000ddc0001047983 */ /* 0x000ee80000100800 */
[----:B------:R0:W3:Y:S01]  /*e900*/  @P0 LDG.E.U16 R174, desc[UR6][R14.64] ;  /* 0x000000060eae0981 */ /* 0x0000e2000c1e1500 */
[----:B------:R-:W-:Y:S01]  /*e910*/  PRMT R42, RZ, 0x7610, R42 ;  /* 0x00007610ff2a7816 */ /* 0x000fe2000000002a */
[----:B0-----:R-:W-:Y:S02]  /*e920*/  @P1 IMAD.MOV.U32 R14, RZ, RZ, R47 ;  /* 0x000000ffff0e1224 */ /* 0x001fe400078e002f */
[----:B------:R-:W-:Y:S01]  /*e930*/  @P1 IMAD.MOV.U32 R15, RZ, RZ, R48 ;  /* 0x000000ffff0f1224 */ /* 0x000fe200078e0030 */
[----:B------:R-:W-:Y:S01]  /*e940*/  ISETP.GT.AND P0, PT, R11, 0xc, PT ;  /* 0x0000000c0b00780c */ /* 0x000fe20003f04270 */
[----:B------:R-:W3:Y:S04]  /*e950*/  LDL R48, [R1+0xdc0] ;  /* 0x000dc00001307983 */ /* 0x000ee80000100800 */
[----:B------:R2:W3:Y:S01]  /*e960*/  @P1 LDG.E.U16 R38, desc[UR6][R14.64] ;  /* 0x000000060e261981 */ /* 0x0004e2000c1e1500 */
[----:B------:R-:W-:-:S03]  /*e970*/  PRMT R71, RZ, 0x7610, R71 ;  /* 0x00007610ff477816 */ /* 0x000fc60000000047 */
[----:B------:R-:W3:Y:S01]  /*e980*/  LDL R47, [R1+0xdc4] ;  /* 0x000dc400012f7983 */ /* 0x000ee20000100800 */
[----:B------:R-:W-:Y:S02]  /*e990*/  PRMT R5, RZ, 0x7610, R5 ;  /* 0x00007610ff057816 */ /* 0x000fe40000000005 */
[----:B------:R-:W-:Y:S01]  /*e9a0*/  PRMT R79, RZ, 0x7610, R79 ;  /* 0x00007610ff4f7816 */ /* 0x000fe2000000004f */
[----:B--2---:R-:W-:Y:S02]  /*e9b0*/  @P1 IMAD.MOV.U32 R14, RZ, RZ, R10 ;  /* 0x000000ffff0e1224 */ /* 0x004fe400078e000a */
[----:B------:R-:W2:Y:S01]  /*e9c0*/  LDL R10, [R1+0xdcc] ;  /* 0x000dcc00010a7983 */ /* 0x000ea20000100800 */
[----:B----4-:R-:W-:-:S03]  /*e9d0*/  @P1 IMAD.MOV.U32 R15, RZ, RZ, R24 ;  /* 0x000000ffff0f1224 */ /* 0x010fc600078e0018 */
        /* <DEDUP_REMOVED lines=14> */
[----:B------:R-:W-:Y:S01]  /*eac0*/  ISETP.GT.AND P1, PT, R11, 0xd, PT ;  /* 0x0000000d0b00780c */ /* 0x000fe20003f24270 */
[----:B------:R-:W4:Y:S04]  /*ead0*/  LDL R43, [R1+0xda0] ;  /* 0x000da000012b7983 */ /* 0x000f280000100800 */
[----:B------:R0:W4:Y:S01]  /*eae0*/  @P0 LDG.E.U16 R79, desc[UR6][R14.64] ;  /* 0x000000060e4f0981 */ /* 0x000122000c1e1500 */
[----:B------:R-:W-:-:S03]  /*eaf0*/  PRMT R78, RZ, 0x7610, R78 ;  /* 0x00007610ff4e7816 */ /* 0x000fc6000000004e */
[----:B------:R-:W4:Y:S01]  /*eb00*/  LDL R40, [R1+0xda4] ;  /* 0x000da40001287983 */ /* 0x000f220000100800 */
[----:B0-----:R-:W-:-:S03]  /*eb10*/  @P0 IMAD.MOV.U32 R15, RZ, RZ, R26 ;  /* 0x000000ffff0f0224 */ /* 0x001fc600078e001a */
[----:B------:R-:W4:Y:S01]  /*eb20*/  LDL R26, [R1+0xda8] ;  /* 0x000da800011a7983 */ /* 0x000f220000100800 */
[----:B---3--:R-:W-:-:S03]  /*eb30*/  @P0 IMAD.MOV.U32 R14, RZ, RZ, R4 ;  /* 0x000000ffff0e0224 */ /* 0x008fc600078e0004 */
[----:B------:R-:W3:Y:S01]  /*eb40*/  LDL R4, [R1+0xdac] ;  /* 0x000dac0001047983 */ /* 0x000ee20000100800 */
[C---:B------:R-:W-:Y:S02]  /*eb50*/  ISETP.GT.AND P2, PT, R11.reuse, 0xe, PT ;  /* 0x0000000e0b00780c */ /* 0x040fe40003f44270 */
[----:B------:R-:W-:Y:S01]  /*eb60*/  PRMT R68, RZ, 0x7610, R68 ;  /* 0x00007610ff447816 */ /* 0x000fe20000000044 */
[----:B------:R0:W3:Y:S01]  /*eb70*/  @P0 LDG.E.U16 R78, desc[UR6][R14.64] ;  /* 0x000000060e4e0981 */ /* 0x0000e2000c1e1500 */
[----:B------:R-:W-:Y:S01]  /*eb80*/  PRMT R67, RZ, 0x7610, R67 ;  /* 0x00007610ff437816 */ /* 0x000fe20000000043 */
[----:B0-----:R-:W-:Y:S02]  /*eb90*/  @P1 IMAD.MOV.U32 R14, RZ, RZ, R35 ;  /* 0x000000ffff0e1224 */ /* 0x001fe400078e0023 */
[----:B------:R-:W-:Y:S01]  /*eba0*/  @P1 IMAD.MOV.U32 R15, RZ, RZ, R37 ;  /* 0x000000ffff0f1224 */ /* 0x000fe200078e0025 */
[----:B------:R-:W3:Y:S04]  /*ebb0*/  LDL R35, [R1+0xd9c] ;  /* 0x000d9c0001237983 */ /* 0x000ee80000100800 */
[----:B------:R-:W3:Y:S04]  /*ebc0*/  LDL R37, [R1+0xd98] ;  /* 0x000d980001257983 */ /* 0x000ee80000100800 */
[----:B------:R2:W3:Y:S01]  /*ebd0*/  @P1 LDG.E.U16 R68, desc[UR6][R14.64] ;  /* 0x000000060e441981 */ /* 0x0004e2000c1e1500 */
[----:B------:R-:W-:-:S02]  /*ebe0*/  ISETP.GT.AND P0, PT, R11, 0xf, PT ;  /* 0x0000000f0b00780c */ /* 0x000fc40003f04270 */
[----:B------:R-:W-:Y:S02]  /*ebf0*/  PRMT R57, RZ, 0x7610, R57 ;  /* 0x00007610ff397816 */ /* 0x000fe40000000039 */
        /* <DEDUP_REMOVED lines=22> */
[----:B------:R-:W-:-:S02]  /*ed60*/  PRMT R36, RZ, 0x7610, R36 ;  /* 0x00007610ff247816 */ /* 0x000fc40000000024 */
[----:B------:R-:W-:Y:S01]  /*ed70*/  ISETP.GT.AND P2, PT, R11, 0x11, PT ;  /* 0x000000110b00780c */ /* 0x000fe20003f44270 */
[----:B------:R-:W4:Y:S01]  /*ed80*/  LDL R44, [R1+0xd74] ;  /* 0x000d7400012c7983 */ /* 0x000f220000100800 */
[----:B0-----:R-:W-:-:S03]  /*ed90*/  @P0 IMAD.MOV.U32 R15, RZ, RZ, R26 ;  /* 0x000000ffff0f0224 */ /* 0x001fc600078e001a */
[----:B------:R-:W4:Y:S01]  /*eda0*/  LDL R26, [R1+0xd78] ;  /* 0x000d7800011a7983 */ /* 0x000f220000100800 */
[----:B---3--:R-:W-:-:S03]  /*edb0*/  @P0 IMAD.MOV.U32 R14, RZ, RZ, R4 ;  /* 0x000000ffff0e0224 */ /* 0x008fc600078e0004 */
[----:B------:R-:W3:Y:S04]  /*edc0*/  LDL R4, [R1+0xd7c] ;  /* 0x000d7c0001047983 */ /* 0x000ee80000100800 */
[----:B------:R0:W3:Y:S02]  /*edd0*/  @P0 LDG.E.U16 R36, desc[UR6][R14.64] ;  /* 0x000000060e240981 */ /* 0x0000e4000c1e1500 */
[----:B0-----:R-:W-:Y:S02]  /*ede0*/  @P1 IMAD.MOV.U32 R14, RZ, RZ, R40 ;  /* 0x000000ffff0e1224 */ /* 0x001fe400078e0028 */
[----:B------:R-:W-:Y:S01]  /*edf0*/  @P1 IMAD.MOV.U32 R15, RZ, RZ, R43 ;  /* 0x000000ffff0f1224 */ /* 0x000fe200078e002b */
[----:B------:R-:W3:Y:S04]  /*ee00*/  LDL R40, [R1+0xd6c] ;  /* 0x000d6c0001287983 */ /* 0x000ee80000100800 */
[----:B------:R0:W3:Y:S04]  /*ee10*/  @P1 LDG.E.U16 R163, desc[UR6][R14.64] ;  /* 0x000000060ea31981 */ /* 0x0000e8000c1e1500 */
[----:B------:R-:W3:Y:S01]  /*ee20*/  LDL R43, [R1+0xd68] ;  /* 0x000d6800012b7983 */ /* 0x000ee20000100800 */
[----:B0-----:R-:W-:-:S02]  /*ee30*/  @P1 IMAD.MOV.U32 R14, RZ, RZ, R35 ;  /* 0x000000ffff0e1224 */ /* 0x001fc400078e0023 */
[----:B------:R-:W-:Y:S01]  /*ee40*/  @P1 IMAD.MOV.U32 R15, RZ, RZ, R37 ;  /* 0x000000ffff0f1224 */ /* 0x000fe200078e0025 */
[----:B------:R-:W-:Y:S01]  /*ee50*/  ISETP.GT.AND P0, PT, R11, 0x12, PT ;  /* 0x000000120b00780c */ /* 0x000fe20003f04270 */
[----:B------:R-:W3:Y:S04]  /*ee60*/  LDL R37, [R1+0xd58] ;  /* 0x000d580001257983 */ /* 0x000ee80000100800 */
[----:B------:R2:W3:Y:S04]  /*ee70*/  @P1 LDG.E.U16 R164, desc[UR6][R14.64] ;  /* 0x000000060ea41981 */ /* 0x0004e8000c1e1500 */
[----:B------:R-:W3:Y:S01]  /*ee80*/  LDL R35, [R1+0xd5c] ;  /* 0x000d5c0001237983 */ /* 0x000ee20000100800 */
[----:B------:R-:W-:Y:S01]  /*ee90*/  PRMT R86, RZ, 0x7610, R86 ;  /* 0x00007610ff567816 */ /* 0x000fe20000000056 */
[----:B--2---:R-:W-:-:S02]  /*eea0*/  @P2 IMAD.MOV.U32 R14, RZ, RZ, R10 ;  /* 0x000000ffff0e2224 */ /* 0x004fc400078e000a */
[----:B------:R-:W2:Y:S01]  /*eeb0*/  LDL R10, [R1+0xd64] ;  /* 0x000d6400010a7983 */ /* 0x000ea20000100800 */
[----:B----4-:R-:W-:-:S03]  /*eec0*/  @P2 IMAD.MOV.U32 R15, RZ, RZ, R24 ;  /* 0x000000ffff0f2224 */ /* 0x010fc600078e0018 */
[----:B------:R-:W4:Y:S04]  /*eed0*/  LDL R24, [R1+0xd60] ;  /* 0x000d600001187983 */ /* 0x000f280000100800 */
[----:B------:R0:W4:Y:S02]  /*eee0*/  @P2 LDG.E.U16 R169, desc[UR6][R14.64] ;  /* 0x000000060ea92981 */ /* 0x000124000c1e1500 */
[----:B0-----:R-:W-:Y:S02]  /*eef0*/  @P2 IMAD.MOV.U32 R14, RZ, RZ, R29 ;  /* 0x000000ffff0e2224 */ /* 0x001fe400078e001d */
        /* <DEDUP_REMOVED lines=15> */
[----:B------:R-:W3:Y:S01]  /*eff0*/  LDL R4, [R1+0xd4c] ;  /* 0x000d4c0001047983 */ /* 0x000ee20000100800 */
[----:B------:R-:W-:-:S03]  /*f000*/  PRMT R84, RZ, 0x7610, R84 ;  /* 0x00007610ff547816 */ /* 0x000fc60000000054 */
[----:B------:R0:W3:Y:S01]  /*f010*/  @P0 LDG.E.U16 R90, desc[UR6][R14.64] ;  /* 0x000000060e5a0981 */ /* 0x0000e2000c1e1500 */
[----:B------:R-:W-:Y:S01]  /*f020*/  PRMT R83, RZ, 0x7610, R83 ;  /* 0x00007610ff537816 */ /* 0x000fe20000000053 */
        /* <DEDUP_REMOVED lines=30> */
[----:B------:R-:W4:Y:S01]  /*f210*/  LDL R26, [R1+0xd1c] ;  /* 0x000d1c00011a7983 */ /* 0x000f220000100800 */
[C---:B------:R-:W-:Y:S01]  /*f220*/  ISETP.GT.AND P1, PT, R11.reuse, 0x16, PT ;  /* 0x000000160b00780c */ /* 0x040fe20003f24270 */
[----:B---3--:R-:W-:Y:S01]  /*f230*/  @P0 IMAD.MOV.U32 R14, RZ, RZ, R4 ;  /* 0x000000ffff0e0224 */ /* 0x008fe200078e0004 */
[----:B------:R-:W-:Y:S01]  /*f240*/  PRMT R65, RZ, 0x7610, R65 ;  /* 0x00007610ff417816 */ /* 0x000fe20000000041 */
[----:B------:R-:W3:Y:S01]  /*f250*/  LDL R4, [R1+0xd14] ;  /* 0x000d140001047983 */ /* 0x000ee20000100800 */
[----:B------:R-:W-:-:S02]  /*f260*/  ISETP.GT.AND P2, PT, R11, 0x17, PT ;  /* 0x000000170b00780c */ /* 0x000fc40003f44270 */
[----:B------:R-:W-:Y:S02]  /*f270*/  PRMT R55, RZ, 0x7610, R55 ;  /* 0x00007610ff377816 */ /* 0x000fe40000000037 */
[----:B------:R0:W3:Y:S01]  /*f280*/  @P0 LDG.E.U16 R65, desc[UR6][R14.64] ;  /* 0x000000060e410981 */ /* 0x0000e2000c1e1500 */
[----:B------:R-:W-:-:S04]  /*f290*/  PRMT R54, RZ, 0x7610, R54 ;  /* 0x00007610ff367816 */ /* 0x000fc80000000036 */
[----:B0-----:R-:W-:Y:S02]  /*f2a0*/  @P1 IMAD.MOV.U32 R14, RZ, RZ, R47 ;  /* 0x000000ffff0e1224 */ /* 0x001fe400078e002f */
[----:B------:R-:W-:Y:S01]  /*f2b0*/  @P1 IMAD.MOV.U32 R15, RZ, RZ, R48 ;  /* 0x000000ffff0f1224 */ /* 0x000fe200078e0030 */
[----:B------:R-:W-:Y:S01]  /*f2c0*/  PRMT R34, RZ, 0x7610, R34 ;  /* 0x00007610ff227816 */ /* 0x000fe20000000022 */
[----:B------:R-:W3:Y:S04]  /*f2d0*/  LDL R48, [R1+0xcc0] ;  /* 0x000cc00001307983 */ /* 0x000ee80000100800 */
[----:B------:R0:W3:Y:S01]  /*f2e0*/  @P1 LDG.E.U16 R55, desc[UR6][R14.64] ;  /* 0x000000060e371981 */ /* 0x0000e2000c1e1500 */
[----:B------:R-:W-:Y:S02]  /*f2f0*/  ISETP.GT.AND P0, PT, R11, 0x18, PT ;  /* 0x000000180b00780c */ /* 0x000fe40003f04270 */
[----:B------:R-:W-:Y:S01]  /*f300*/  PRMT R33, RZ, 0x7610, R33 ;  /* 0x00007610ff217816 */ /* 0x000fe20000000021 */
[----:B------:R-:W3:Y:S01]  /*f310*/  LDL R47, [R1+0xcc4] ;  /* 0x000cc400012f7983 */ /* 0x000ee20000100800 */
[----:B0-----:R-:W-:-:S02]  /*f320*/  @P1 IMAD.MOV.U32 R14, RZ, RZ, R44 ;  /* 0x000000ffff0e1224 */ /* 0x001fc400078e002c */
[----:B------:R-:W-:Y:S01]  /*f330*/  @P1 IMAD.MOV.U32 R15, RZ, RZ, R45 ;  /* 0x000000ffff0f1224 */ /* 0x000fe200078e002d */
[----:B------:R-:W3:Y:S04]  /*f340*/  LDL R44, [R1+0xd0c] ;  /* 0x000d0c00012c7983 */ /* 0x000ee80000100800 */
[----:B------:R-:W3:Y:S04]  /*f350*/  LDL R45, [R1+0xd08] ;  /* 0x000d0800012d7983 */ /* 0x000ee80000100800 */
[----:B------:R2:W3:Y:S01]  /*f360*/  @P1 LDG.E.U16 R54, desc[UR6][R14.64] ;  /* 0x000000060e361981 */ /* 0x0004e2000c1e1500 */
[----:B------:R-:W-:Y:S01]  /*f370*/  ISETP.GT.AND P1, PT, R11, 0x19, PT ;  /* 0x000000190b00780c */ /* 0x000fe20003f24270 */
[----:B--2---:R-:W-:-:S02]  /*f380*/  @P2 IMAD.MOV.U32 R14, RZ, RZ, R10 ;  /* 0x000000ffff0e2224 */ /* 0x004fc400078e000a */
[----:B------:R-:W2:Y:S01]  /*f390*/  LDL R10, [R1+0xd04] ;  /* 0x000d0400010a7983 */ /* 0x000ea20000100800 */
[----:B----4-:R-:W-:-:S03]  /*f3a0*/  @P2 IMAD.MOV.U32 R15, RZ, RZ, R24 ;  /* 0x000000ffff0f2224 */ /* 0x010fc600078e0018 */
[----:B------:R-:W4:Y:S04]  /*f3b0*/  LDL R24, [R1+0xd00] ;  /* 0x000d000001187983 */ /* 0x000f280000100800 */
[----:B------:R0:W4:Y:S02]  /*f3c0*/  @P2 LDG.E.U16 R34, desc[UR6][R14.64] ;  /* 0x000000060e222981 */ /* 0x000124000c1e1500 */
[----:B0-----:R-:W-:Y:S02]  /*f3d0*/  @P2 IMAD.MOV.U32 R14, RZ, RZ, R40 ;  /* 0x000000ffff0e2224 */ /* 0x001fe400078e0028 */
[----:B------:R-:W-:Y:S01]  /*f3e0*/  @P2 IMAD.MOV.U32 R15, RZ, RZ, R43 ;  /* 0x000000ffff0f2224 */ /* 0x000fe200078e002b */
[----:B------:R-:W4:Y:S04]  /*f3f0*/  LDL R40, [R1+0xcfc] ;  /* 0x000cfc0001287983 */ /* 0x000f280000100800 */
[----:B------:R-:W4:Y:S04]  /*f400*/  LDL R43, [R1+0xcf8] ;  /* 0x000cf800012b7983 */ /* 0x000f280000100800 */
[----:B------:R0:W4:Y:S02]  /*f410*/  @P2 LDG.E.U16 R33, desc[UR6][R14.64] ;  /* 0x000000060e212981 */ /* 0x000124000c1e1500 */
[----:B0-----:R-:W-:-:S02]  /*f420*/  @P0 IMAD.MOV.U32 R14, RZ, RZ, R35 ;  /* 0x000000ffff0e0224 */ /* 0x001fc400078e0023 */
[----:B------:R-:W-:Y:S01]  /*f430*/  @P0 IMAD.MOV.U32 R15, RZ, RZ, R37 ;  /* 0x000000ffff0f0224 */ /* 0x000fe200078e0025 */
[----:B------:R-:W4:Y:S04]  /*f440*/  LDL R35, [R1+0xcf4] ;  /* 0x000cf40001237983 */ /* 0x000f280000100800 */
[----:B------:R-:W4:Y:S04]  /*f450*/  LDL R37, [R1+0xcf0] ;  /* 0x000cf00001257983 */ /* 0x000f280000100800 */
[----:B------:R0:W4:Y:S02]  /*f460*/  @P0 LDG.E.U16 R159, desc[UR6][R14.64] ;  /* 0x000000060e9f0981 */ /* 0x000124000c1e1500 */
[----:B0-----:R-:W-:-:S02]  /*f470*/  @P0 IMAD.MOV.U32 R15, RZ, RZ, R32 ;  /* 0x000000ffff0f0224 */ /* 0x001fc400078e0020 */
[----:B------:R-:W4:Y:S01]  /*f480*/  LDL R32, [R1+0xce8] ;  /* 0x000ce80001207983 */ /* 0x000f220000100800 */
[----:B------:R-:W-:-:S03]  /*f490*/  @P0 IMAD.MOV.U32 R14, RZ, RZ, R26 ;  /* 0x000000ffff0e0224 */ /* 0x000fc600078e001a */
[----:B------:R-:W4:Y:S04]  /*f4a0*/  LDL R26, [R1+0xcec] ;  /* 0x000cec00011a7983 */ /* 0x000f280000100800 */
[----:B------:R0:W4:Y:S02]  /*f4b0*/  @P0 LDG.E.U16 R160, desc[UR6][R14.64] ;  /* 0x000000060ea00981 */ /* 0x000124000c1e1500 */
[----:B0-----:R-:W-:Y:S02]  /*f4c0*/  @P1 IMAD.MOV.U32 R15, RZ, RZ, R29 ;  /* 0x000000ffff0f1224 */ /* 0x001fe400078e001d */
[----:B------:R-:W4:Y:S01]  /*f4d0*/  LDL R29, [R1+0xce0] ;  /* 0x000ce000011d7983 */ /* 0x000f220000100800 */
[----:B------:R-:W-:Y:S01]  /*f4e0*/  ISETP.GT.AND P2, PT, R11, 0x1a, PT ;  /* 0x0000001a0b00780c */ /* 0x000fe20003f44270 */
[----:B---3--:R-:W-:-:S02]  /*f4f0*/  @P1 IMAD.MOV.U32 R14, RZ, RZ, R4 ;  /* 0x000000ffff0e1224 */ /* 0x008fc400078e0004 */
[----:B------:R-:W3:Y:S04]  /*f500*/  LDL R4, [R1+0xce4] ;  /* 0x000ce40001047983 */ /* 0x000ee80000100800 */
[----:B------:R0:W3:Y:S01]  /*f510*/  @P1 LDG.E.U16 R165, desc[UR6][R14.64] ;  /* 0x000000060ea51981 */ /* 0x0000e2000c1e1500 */
[----:B------:R-:W-:Y:S01]  /*f520*/  ISETP.GT.AND P0, PT, R11, 0x1b, PT ;  /* 0x0000001b0b00780c */ /* 0x000fe20003f04270 */
[----:B0-----:R-:W-:Y:S02]  /*f530*/  @P1 IMAD.MOV.U32 R14, RZ, RZ, R44 ;  /* 0x000000ffff0e1224 */ /* 0x001fe400078e002c */
[----:B------:R-:W3:Y:S01]  /*f540*/  LDL R44, [R1+0xcdc] ;  /* 0x000cdc00012c7983 */ /* 0x000ee20000100800 */
[----:B------:R-:W-:-:S03]  /*f550*/  @P1 IMAD.MOV.U32 R15, RZ, RZ, R45 ;  /* 0x000000ffff0f1224 */ /* 0x000fc600078e002d */
[----:B------:R-:W3:Y:S04]  /*f560*/  LDL R45, [R1+0xcd8] ;  /* 0x000cd800012d7983 */ /* 0x000ee80000100800 */
[----:B------:R2:W3:Y:S01]  /*f570*/  @P1 LDG.E.U16 R166, desc[UR6][R14.64] ;  /* 0x000000060ea61981 */ /* 0x0004e2000c1e1500 */
[----:B------:R-:W-:Y:S02]  /*f580*/  PRMT R72, RZ, 0x7610, R72 ;  /* 0x00007610ff487816 */ /* 0x000fe40000000048 */
[----:B------:R-:W-:Y:S02]  /*f590*/  ISETP.GT.AND P1, PT, R11, 0x1c, PT ;  /* 0x0000001c0b00780c */ /* 0x000fe40003f24270 */
        /* <DEDUP_REMOVED lines=23> */
[----:B------:R-:W-:Y:S01]  /*f710*/  ISETP.GT.AND P2, PT, R11, 0x1d, PT ;  /* 0x0000001d0b00780c */ /* 0x000fe20003f44270 */
[----:B---3--:R-:W-:Y:S01]  /*f720*/  @P1 IMAD.MOV.U32 R14, RZ, RZ, R4 ;  /* 0x000000ffff0e1224 */ /* 0x008fe200078e0004 */
[----:B------:R-:W-:Y:S01]  /*f730*/  PRMT R75, RZ, 0x7610, R75 ;  /* 0x00007610ff4b7816 */ /* 0x000fe2000000004b */
[----:B------:R-:W3:Y:S01]  /*f740*/  LDL R4, [R1+0xcac] ;  /* 0x000cac0001047983 */ /* 0x000ee20000100800 */
[----:B------:R-:W-:-:S04]  /*f750*/  PRMT R74, RZ, 0x7610, R74 ;  /* 0x00007610ff4a7816 */ /* 0x000fc8000000004a */
[----:B------:R0:W3:Y:S01]  /*f760*/  @P1 LDG.E.U16 R75, desc[UR6][R14.64] ;  /* 0x000000060e4b1981 */ /* 0x0000e2000c1e1500 */
[----:B------:R-:W-:Y:S02]  /*f770*/  ISETP.GT.AND P0, PT, R11, 0x1e, PT ;  /* 0x0000001e0b00780c */ /* 0x000fe40003f04270 */
[----:B------:R-:W-:Y:S01]  /*f780*/  PRMT R64, RZ, 0x7610, R64 ;  /* 0x00007610ff407816 */ /* 0x000fe20000000040 */
[----:B0-----:R-:W-:Y:S02]  /*f790*/  @P1 IMAD.MOV.U32 R14, RZ, RZ, R44 ;  /* 0x000000ffff0e1224 */ /* 0x001fe400078e002c */
[----:B------:R-:W3:Y:S01]  /*f7a0*/  LDL R44, [R1+0xca4] ;  /* 0x000ca400012c7983 */ /* 0x000ee20000100800 */
[----:B------:R-:W-:-:S03]  /*f7b0*/  @P1 IMAD.MOV.U32 R15, RZ, RZ, R45 ;  /* 0x000000ffff0f1224 */ /* 0x000fc600078e002d */
[----:B------:R-:W3:Y:S04]  /*f7c0*/  LDL R45, [R1+0xca0] ;  /* 0x000ca000012d7983 */ /* 0x000ee80000100800 */
[----:B------:R2:W3:Y:S01]  /*f7d0*/  @P1 LDG.E.U16 R74, desc[UR6][R14.64] ;  /* 0x000000060e4a1981 */ /* 0x0004e2000c1e1500 */
[----:B------:R-:W-:Y:S02]  /*f7e0*/  PRMT R63, RZ, 0x7610, R63 ;  /* 0x00007610ff3f7816 */ /* 0x000fe4000000003f */
[----:B------:R-:W-:Y:S02]  /*f7f0*/  PRMT R53, RZ, 0x7610, R53 ;  /* 0x00007610ff357816 */ /* 0x000fe40000000035 */
[----:B------:R-:W-:Y:S02]  /*f800*/  ISETP.GT.AND P1, PT, R11, 0x1f, PT ;  /* 0x0000001f0b00780c */ /* 0x000fe40003f24270 */
[----:B------:R-:W-:-:S02]  /*f810*/  PRMT R52, RZ, 0x7610, R52 ;  /* 0x00007610ff347816 */ /* 0x000fc40000000034 */
[----:B------:R-:W-:Y:S01]  /*f820*/  PRMT R31, RZ, 0x7610, R31 ;  /* 0x00007610ff1f7816 */ /* 0x000fe2000000001f */
[----:B--2---:R-:W-:Y:S02]  /*f830*/  @P2 IMAD.MOV.U32 R14, RZ, RZ, R10 ;  /* 0x000000ffff0e2224 */ /* 0x004fe400078e000a */
        /* <DEDUP_REMOVED lines=11> */
[----:B------:R-:W-:Y:S01]  /*f8f0*/  PRMT R30, RZ, 0x7610, R30 ;  /* 0x00007610ff1e7816 */ /* 0x000fe2000000001e */
[----:B------:R-:W4:Y:S04]  /*f900*/  LDL R48, [R1+0xaf0] ;  /* 0x000af00001307983 */ /* 0x000f280000100800 */
[----:B------:R0:W4:Y:S01]  /*f910*/  @P0 LDG.E.U16 R53, desc[UR6][R14.64] ;  /* 0x000000060e350981 */ /* 0x000122000c1e1500 */
[----:B------:R-:W-:-:S02]  /*f920*/  PRMT R91, RZ, 0x7610, R91 ;  /* 0x00007610ff5b7816 */ /* 0x000fc4000000005b */
[----:B------:R-:W-:Y:S01]  /*f930*/  PRMT R73, RZ, 0x7610, R73 ;  /* 0x00007610ff497816 */ /* 0x000fe20000000049 */
[----:B------:R-:W4:Y:S01]  /*f940*/  LDL R47, [R1+0xaf4] ;  /* 0x000af400012f7983 */ /* 0x000f220000100800 */
        /* <DEDUP_REMOVED lines=12> */
[C---:B------:R-:W-:Y:S01]  /*fa10*/  ISETP.GT.AND P0, PT, R11.reuse, 0x20, PT ;  /* 0x000000200b00780c */ /* 0x040fe20003f04270 */
[----:B---3--:R-:W-:Y:S02]  /*fa20*/  @P1 IMAD.MOV.U32 R14, RZ, RZ, R4 ;  /* 0x000000ffff0e1224 */ /* 0x008fe400078e0004 */
[----:B------:R-:W3:Y:S04]  /*fa30*/  LDL R4, [R1+0xc7c] ;  /* 0x000c7c0001047983 */ /* 0x000ee80000100800 */
[----:B------:R0:W3:Y:S01]  /*fa40*/  @P1 LDG.E.U16 R30, desc[UR6][R14.64] ;  /* 0x000000060e1e1981 */ /* 0x0000e2000c1e1500 */
[----:B------:R-:W-:-:S05]  /*fa50*/  ISETP.GT.AND P1, PT, R11, 0x21, PT ;  /* 0x000000210b00780c */ /* 0x000fca0003f24270 */
[----:B0-----:R-:W-:Y:S02]  /*fa60*/  @P0 IMAD.MOV.U32 R14, RZ, RZ, R44 ;  /* 0x000000ffff0e0224 */ /* 0x001fe400078e002c */
[----:B------:R-:W-:Y:S01]  /*fa70*/  @P0 IMAD.MOV.U32 R15, RZ, RZ, R45 ;  /* 0x000000ffff0f0224 */ /* 0x000fe200078e002d */
[----:B------:R-:W3:Y:S04]  /*fa80*/  LDL R44, [R1+0xc74] ;  /* 0x000c7400012c7983 */ /* 0x000ee80000100800 */
[----:B------:R-:W3:Y:S04]  /*fa90*/  LDL R45, [R1+0xc70] ;  /* 0x000c7000012d7983 */ /* 0x000ee80000100800 */
[----:B------:R2:W3:Y:S02]  /*faa0*/  @P0 LDG.E.U16 R154, desc[UR6][R14.64] ;  /* 0x000000060e9a0981 */ /* 0x0004e4000c1e1500 */
[----:B--2---:R-:W-:-:S02]  /*fab0*/  @P0 IMAD.MOV.U32 R14, RZ, RZ, R10 ;  /* 0x000000ffff0e0224 */ /* 0x004fc400078e000a */
[----:B------:R-:W2:Y:S01]  /*fac0*/  LDL R10, [R1+0xc6c] ;  /* 0x000c6c00010a7983 */ /* 0x000ea20000100800 */
[----:B----4-:R-:W-:-:S03]  /*fad0*/  @P0 IMAD.MOV.U32 R15, RZ, RZ, R24 ;  /* 0x000000ffff0f0224 */ /* 0x010fc600078e0018 */
[----:B------:R-:W4:Y:S04]  /*fae0*/  LDL R24, [R1+0xc68] ;  /* 0x000c680001187983 */ /* 0x000f280000100800 */
[----:B------:R0:W4:Y:S01]  /*faf0*/  @P0 LDG.E.U16 R153, desc[UR6][R14.64] ;  /* 0x000000060e990981 */ /* 0x000122000c1e1500 */
[----:B------:R-:W-:Y:S01]  /*fb00*/  ISETP.GT.AND P0, PT, R11, 0x22, PT ;  /* 0x000000220b00780c */ /* 0x000fe20003f04270 */
        /* <DEDUP_REMOVED lines=21> */
[----:B------:R-:W-:-:S05]  /*fc60*/  ISETP.GT.AND P0, PT, R11, 0x24, PT ;  /* 0x000000240b00780c */ /* 0x000fca0003f04270 */
[----:B0-----:R-:W-:Y:S02]  /*fc70*/  @P1 IMAD.MOV.U32 R14, RZ, RZ, R44 ;  /* 0x000000ffff0e1224 */ /* 0x001fe400078e002c */
[----:B------:R-:W3:Y:S01]  /*fc80*/  LDL R44, [R1+0xc44] ;  /* 0x000c4400012c7983 */ /* 0x000ee20000100800 */
[----:B------:R-:W-:-:S03]  /*fc90*/  @P1 IMAD.MOV.U32 R15, RZ, RZ, R45 ;  /* 0x000000ffff0f1224 */ /* 0x000fc600078e002d */
[----:B------:R-:W3:Y:S04]  /*fca0*/  LDL R45, [R1+0xc40] ;  /* 0x000c4000012d7983 */ /* 0x000ee80000100800 */
[----:B------:R2:W3:Y:S01]  /*fcb0*/  @P1 LDG.E.U16 R252, desc[UR6][R14.64] ;  /* 0x000000060efc1981 */ /* 0x0004e2000c1e1500 */
[----:B------:R-:W-:Y:S02]  /*fcc0*/  PRMT R60, RZ, 0x7610, R60 ;  /* 0x00007610ff3c7816 */ /* 0x000fe4000000003c */
[----:B------:R-:W-:Y:S01]  /*fcd0*/  PRMT R62, RZ, 0x7610, R62 ;  /* 0x00007610ff3e7816 */ /* 0x000fe2000000003e */
[----:B--2---:R-:W-:Y:S02]  /*fce0*/  @P1 IMAD.MOV.U32 R14, RZ, RZ, R10 ;  /* 0x000000ffff0e1224 */ /* 0x004fe400078e000a */
        /* <DEDUP_REMOVED lines=28> */
[----:B------:R-:W-:-:S04]  /*feb0*/  ISETP.GT.AND P1, PT, R11, 0x27, PT ;  /* 0x000000270b00780c */ /* 0x000fc80003f24270 */
[----:B0-----:R-:W-:Y:S02]  /*fec0*/  @P0 IMAD.MOV.U32 R14, RZ, RZ, R44 ;  /* 0x000000ffff0e0224 */ /* 0x001fe400078e002c */
[----:B------:R-:W3:Y:S01]  /*fed0*/  LDL R44, [R1+0xc14] ;  /* 0x000c1400012c7983 */ /* 0x000ee20000100800 */
[----:B------:R-:W-:-:S03]  /*fee0*/  @P0 IMAD.MOV.U32 R15, RZ, RZ, R45 ;  /* 0x000000ffff0f0224 */ /* 0x000fc600078e002d */
[----:B------:R-:W3:Y:S04]  /*fef0*/  LDL R45, [R1+0xc10] ;  /* 0x000c1000012d7983 */ /* 0x000ee80000100800 */
[----:B------:R2:W3:Y:S01]  /*ff00*/  @P0 LDG.E.U16 R51, desc[UR6][R14.64] ;  /* 0x000000060e330981 */ /* 0x0004e2000c1e1500 */
[----:B------:R-:W-:Y:S02]  /*ff10*/  PRMT R50, RZ, 0x7610, R50 ;  /* 0x00007610ff327816 */ /* 0x000fe40000000032 */
[----:B------:R-:W-:Y:S02]  /*ff20*/  PRMT R28, RZ, 0x7610, R28 ;  /* 0x00007610ff1c7816 */ /* 0x000fe4000000001c */
[----:B------:R-:W-:Y:S01]  /*ff30*/  PRMT R25, RZ, 0x7610, R25 ;  /* 0x00007610ff197816 */ /* 0x000fe20000000019 */
        /* <DEDUP_REMOVED lines=32> */
[----:B------:R2:W3:Y:S02]  /*10140*/  @P1 LDG.E.U16 R157, desc[UR6][R14.64] ;  /* 0x000000060e9d1981 */ /* 0x0004e4000c1e1500 */
        /* <DEDUP_REMOVED lines=184> */
[----:B------:R-:W4:Y:S04]  /*10cd0*/  LDL.LU R32, [R1+0xad8] ;  /* 0x000ad80001207983 */ /* 0x000f280000300800 */
[----:B------:R0:W4:Y:S01]  /*10ce0*/  @P0 LDG.E.U16 R155, desc[UR6][R14.64] ;  /* 0x000000060e9b0981 */ /* 0x000122000c1e1500 */
[----:B------:R-:W-:-:S03]  /*10cf0*/  ISETP.GT.AND P1, PT, R11, 0x3b, PT ;  /* 0x0000003b0b00780c */ /* 0x000fc60003f24270 */
[----:B------:R-:W4:Y:S04]  /*10d00*/  LDL R82, [R1+0xab0] ;  /* 0x000ab00001527983 */ /* 0x000f280000100800 */
[----:B------:R-:W4:Y:S01]  /*10d10*/  LDL R89, [R1+0xa74] ;  /* 0x000a740001597983 */ /* 0x000f220000100800 */
[----:B0-----:R-:W-:-:S03]  /*10d20*/  @P0 IMAD.MOV.U32 R15, RZ, RZ, R29 ;  /* 0x000000ffff0f0224 */ /* 0x001fc600078e001d */
[----:B------:R-:W4:Y:S01]  /*10d30*/  LDL R29, [R1+0xac0] ;  /* 0x000ac000011d7983 */ /* 0x000f220000100800 */
[----:B---3--:R-:W-:-:S03]  /*10d40*/  @P0 IMAD.MOV.U32 R14, RZ, RZ, R4 ;  /* 0x000000ffff0e0224 */ /* 0x008fc600078e0004 */
[----:B------:R-:W3:Y:S04]  /*10d50*/  LDL R4, [R1+0xac4] ;  /* 0x000ac40001047983 */ /* 0x000ee80000100800 */
[----:B------:R0:W3:Y:S01]  /*10d60*/  @P0 LDG.E.U16 R156, desc[UR6][R14.64] ;  /* 0x000000060e9c0981 */ /* 0x0000e2000c1e1500 */
[----:B------:R-:W-:-:S03]  /*10d70*/  ISETP.GT.AND P0, PT, R11, 0x3c, PT ;  /* 0x0000003c0b00780c */ /* 0x000fc60003f04270 */
[----:B------:R-:W3:Y:S01]  /*10d80*/  LDL R87, [R1+0xa78] ;  /* 0x000a780001577983 */ /* 0x000ee20000100800 */
[----:B0-----:R-:W-:Y:S02]  /*10d90*/  @P1 IMAD.MOV.U32 R14, RZ, RZ, R47 ;  /* 0x000000ffff0e1224 */ /* 0x001fe400078e002f */
[----:B------:R-:W-:Y:S01]  /*10da0*/  @P1 IMAD.MOV.U32 R15, RZ, RZ, R48 ;  /* 0x000000ffff0f1224 */ /* 0x000fe200078e0030 */
[----:B------:R-:W3:Y:S04]  /*10db0*/  LDL R47, [R1+0xaa8] ;  /* 0x000aa800012f7983 */ /* 0x000ee80000100800 */
[----:B------:R2:W3:Y:S04]  /*10dc0*/  @P1 LDG.E.U16 R223, desc[UR6][R14.64] ;  /* 0x000000060edf1981 */ /* 0x0004e8000c1e1500 */
[----:B------:R-:W3:Y:S01]  /*10dd0*/  LDL R48, [R1+0xab4] ;  /* 0x000ab40001307983 */ /* 0x000ee20000100800 */
[----:B--2---:R-:W-:-:S03]  /*10de0*/  @P1 IMAD.MOV.U32 R14, RZ, RZ, R10 ;  /* 0x000000ffff0e1224 */ /* 0x004fc600078e000a */
        /* <DEDUP_REMOVED lines=12> */
[----:B------:R-:W-:-:S05]  /*10eb0*/  @P0 IMAD.MOV.U32 R15, RZ, RZ, R32 ;  /* 0x000000ffff0f0224 */ /* 0x000fca00078e0020 */
[----:B------:R0:W4:Y:S01]  /*10ec0*/  @P0 LDG.E.U16 R221, desc[UR6][R14.64] ;  /* 0x000000060edd0981 */ /* 0x000122000c1e1500 */
[----:B------:R-:W-:Y:S01]  /*10ed0*/  ISETP.GT.AND P0, PT, R11, 0x3e, PT ;  /* 0x0000003e0b00780c */ /* 0x000fe20003f04270 */
[----:B0-----:R-:W-:Y:S02]  /*10ee0*/  @P1 IMAD.MOV.U32 R14, RZ, RZ, R37 ;  /* 0x000000ffff0e1224 */ /* 0x001fe400078e0025 */
[----:B------:R-:W-:Y:S01]  /*10ef0*/  @P1 IMAD.MOV.U32 R15, RZ, RZ, R40 ;  /* 0x000000ffff0f1224 */ /* 0x000fe200078e0028 */
[----:B------:R-:W4:Y:S04]  /*10f00*/  LDL R37, [R1+0xea0] ;  /* 0x000ea00001257983 */ /* 0x000f280000100800 */
[----:B------:R0:W4:Y:S04]  /*10f10*/  @P1 LDG.E.U16 R220, desc[UR6][R14.64] ;  /* 0x000000060edc1981 */ /* 0x000128000c1e1500 */
[----:B------:R-:W4:Y:S01]  /*10f20*/  LDL R40, [R1+0xa98] ;  /* 0x000a980001287983 */ /* 0x000f220000100800 */
[----:B0-----:R-:W-:-:S02]  /*10f30*/  @P1 IMAD.MOV.U32 R14, RZ, RZ, R26 ;  /* 0x000000ffff0e1224 */ /* 0x001fc400078e001a */
[----:B------:R-:W-:Y:S01]  /*10f40*/  @P1 IMAD.MOV.U32 R15, RZ, RZ, R35 ;  /* 0x000000ffff0f1224 */ /* 0x000fe200078e0023 */
[----:B------:R-:W4:Y:S04]  /*10f50*/  LDL R26, [R1+0xec8] ;  /* 0x000ec800011a7983 */ /* 0x000f280000100800 */
[----:B------:R0:W4:Y:S04]  /*10f60*/  @P1 LDG.E.U16 R219, desc[UR6][R14.64] ;  /* 0x000000060edb1981 */ /* 0x000128000c1e1500 */
[----:B------:R-:W4:Y:S01]  /*10f70*/  LDL R35, [R1+0xa54] ;  /* 0x000a540001237983 */ /* 0x000f220000100800 */
[----:B0-----:R-:W-:-:S03]  /*10f80*/  @P0 IMAD.MOV.U32 R15, RZ, RZ, R29 ;  /* 0x000000ffff0f0224 */ /* 0x001fc600078e001d */
[----:B------:R-:W4:Y:S01]  /*10f90*/  LDL R29, [R1+0xeb8] ;  /* 0x000eb800011d7983 */ /* 0x000f220000100800 */
[----:B---3--:R-:W-:Y:S02]  /*10fa0*/  @P0 IMAD.MOV.U32 R14, RZ, RZ, R4 ;  /* 0x000000ffff0e0224 */ /* 0x008fe400078e0004 */
[----:B------:R-:W0:Y:S01]  /*10fb0*/  S2R R4, SR_TID.X ;  /* 0x0000000000047919 */ /* 0x000e220000002100 */
[----:B------:R-:W-:Y:S02]  /*10fc0*/  ISETP.GT.AND P1, PT, R11, 0x3f, PT ;  /* 0x0000003f0b00780c */ /* 0x000fe40003f24270 */
[----:B------:R2:W3:Y:S01]  /*10fd0*/  @P0 LDG.E.U16 R218, desc[UR6][R14.64] ;  /* 0x000000060eda0981 */ /* 0x0004e2000c1e1500 */
[----:B0-----:R-:W-:Y:S01]  /*10fe0*/  LOP3.LUT R4, R4, 0x3f, RZ, 0xc0, !PT ;  /* 0x0000003f04047812 */ /* 0x001fe200078ec0ff */
[----:B--2---:R-:W-:Y:S02]  /*10ff0*/  @P0 IMAD.MOV.U32 R14, RZ, RZ, R10 ;  /* 0x000000ffff0e0224 */ /* 0x004fe400078e000a */
[----:B----4-:R-:W-:-:S02]  /*11000*/  @P0 IMAD.MOV.U32 R15, RZ, RZ, R24 ;  /* 0x000000ffff0f0224 */ /* 0x010fc400078e0018 */
[----:B------:R-:W2:Y:S04]  /*11010*/  LDL R24, [R1+0xa58] ;  /* 0x000a580001187983 */ /* 0x000ea80000100800 */
[----:B------:R0:W4:Y:S04]  /*11020*/  @P0 LDG.E.U16 R217, desc[UR6][R14.64] ;  /* 0x000000060ed90981 */ /* 0x000128000c1e1500 */
[----:B------:R-:W3:Y:S01]  /*11030*/  LDL.LU R10, [R1+0x6f4] ;  /* 0x0006f400010a7983 */ /* 0x000ee20000300800 */
[----:B0-----:R-:W-:Y:S02]  /*11040*/  @P1 IMAD.MOV.U32 R14, RZ, RZ, R48 ;  /* 0x000000ffff0e1224 */ /* 0x001fe400078e0030 */
[----:B------:R-:W-:Y:S01]  /*11050*/  @P1 IMAD.MOV.U32 R15, RZ, RZ, R82 ;  /* 0x000000ffff0f1224 */ /* 0x000fe200078e0052 */
[----:B------:R-:W-:Y:S01]  /*11060*/  ISETP.GE.AND P0, PT, R4, R11, PT ;  /* 0x0000000b0400720c */ /* 0x000fe20003f06270 */
[----:B------:R-:W4:Y:S04]  /*11070*/  LDL R82, [R1+0xa34] ;  /* 0x000a340001527983 */ /* 0x000f280000100800 */
[----:B------:R0:W3:Y:S04]  /*11080*/  @P1 LDG.E.U16 R216, desc[UR6][R14.64] ;  /* 0x000000060ed81981 */ /* 0x0000e8000c1e1500 */
[----:B------:R-:W3:Y:S01]  /*11090*/  LDL R48, [R1+0xa38] ;  /* 0x000a380001307983 */ /* 0x000ee20000100800 */
[----:B0-----:R-:W-:-:S02]  /*110a0*/  @P1 IMAD.MOV.U32 R14, RZ, RZ, R45 ;  /* 0x000000ffff0e1224 */ /* 0x001fc400078e002d */
[----:B------:R-:W-:Y:S01]  /*110b0*/  @P1 IMAD.MOV.U32 R15, RZ, RZ, R47 ;  /* 0x000000ffff0f1224 */ /* 0x000fe200078e002f */
[----:B------:R-:W3:Y:S04]  /*110c0*/  LDL R45, [R1+0xa18] ;  /* 0x000a1800012d7983 */ /* 0x000ee80000100800 */
[----:B------:R0:W3:Y:S01]  /*110d0*/  @P1 LDG.E.U16 R215, desc[UR6][R14.64] ;  /* 0x000000060ed71981 */ /* 0x0000e2000c1e1500 */
[----:B------:R-:W-:Y:S01]  /*110e0*/  BAR.SYNC.DEFER_BLOCKING 0x0 ;  /* 0x0000000000007b1d */ /* 0x000fe20000010000 */
[----:B0-----:R-:W-:-:S05]  /*110f0*/  @!P0 IMAD.MOV.U32 R15, RZ, RZ, R44 ;  /* 0x000000ffff0f8224 */ /* 0x001fca00078e002c */
[----:B------:R-:W3:Y:S04]  /*11100*/  LDL R47, [R1+0xa14] ;  /* 0x000a1400012f7983 */ /* 0x000ee80000100800 */
[----:B------:R-:W3:Y:S01]  /*11110*/  LDL R44, [R1+0x9f4] ;  /* 0x0009f400012c7983 */ /* 0x000ee20000100800 */
[----:B------:R-:W-:-:S03]  /*11120*/  @!P0 IMAD.MOV.U32 R14, RZ, RZ, R26 ;  /* 0x000000ffff0e8224 */ /* 0x000fc600078e001a */
[----:B------:R-:W3:Y:S04]  /*11130*/  LDL R26, [R1+0x9f8] ;  /* 0x0009f800011a7983 */ /* 0x000ee80000100800 */
[----:B------:R0:W3:Y:S02]  /*11140*/  @!P0 LDG.E.U16 R212, desc[UR6][R14.64] ;  /* 0x000000060ed48981 */ /* 0x0000e4000c1e1500 */
[----:B0-----:R-:W-:Y:S02]  /*11150*/  @!P0 IMAD.MOV.U32 R14, RZ, RZ, R29 ;  /* 0x000000ffff0e8224 */ /* 0x001fe400078e001d */
[----:B------:R-:W-:Y:S01]  /*11160*/  @!P0 IMAD.MOV.U32 R15, RZ, RZ, R37 ;  /* 0x000000ffff0f8224 */ /* 0x000fe200078e0025 */
[----:B------:R-:W3:Y:S04]  /*11170*/  LDL R29, [R1+0x9d8] ;  /* 0x0009d800011d7983 */ /* 0x000ee80000100800 */
[----:B------:R0:W3:Y:S04]  /*11180*/  @!P0 LDG.E.U16 R211, desc[UR6][R14.64] ;  /* 0x000000060ed38981 */ /* 0x0000e8000c1e1500 */
[----:B------:R-:W3:Y:S01]  /*11190*/  LDL R37, [R1+0x9d4] ;  /* 0x0009d40001257983 */ /* 0x000ee20000100800 */
[----:B0-----:R-:W-:-:S02]  /*111a0*/  @!P0 IMAD.MOV.U32 R14, RZ, RZ, R40 ;  /* 0x000000ffff0e8224 */ /* 0x001fc400078e0028 */
[----:B------:R-:W-:Y:S01]  /*111b0*/  @!P0 IMAD.MOV.U32 R15, RZ, RZ, R43 ;  /* 0x000000ffff0f8224 */ /* 0x000fe200078e002b */
[----:B------:R-:W3:Y:S04]  /*111c0*/  LDL R40, [R1+0x9b8] ;  /* 0x0009b80001287983 */ /* 0x000ee80000100800 */
[----:B------:R0:W3:Y:S04]  /*111d0*/  @!P0 LDG.E.U16 R210, desc[UR6][R14.64] ;  /* 0x000000060ed28981 */ /* 0x0000e8000c1e1500 */
[----:B------:R-:W3:Y:S01]  /*111e0*/  LDL R43, [R1+0x9b4] ;  /* 0x0009b400012b7983 */ /* 0x000ee20000100800 */
[----:B0-----:R-:W-:-:S02]  /*111f0*/  @!P0 IMAD.MOV.U32 R14, RZ, RZ, R87 ;  /* 0x000000ffff0e8224 */ /* 0x001fc400078e0057 */
[----:B------:R-:W-:-:S05]  /*11200*/  @!P0 IMAD.MOV.U32 R15, RZ, RZ, R89 ;  /* 0x000000ffff0f8224 */ /* 0x000fca00078e0059 */
[----:B------:R0:W3:Y:S02]  /*11210*/  @!P0 LDG.E.U16 R209, desc[UR6][R14.64] ;  /* 0x000000060ed18981 */ /* 0x0000e4000c1e1500 */
[----:B0-----:R-:W-:Y:S02]  /*11220*/  @!P0 IMAD.MOV.U32 R15, RZ, RZ, R35 ;  /* 0x000000ffff0f8224 */ /* 0x001fe400078e0023 */
[----:B------:R-:W3:Y:S01]  /*11230*/  LDL R35, [R1+0x994] ;  /* 0x0009940001237983 */ /* 0x000ee20000100800 */
[----:B--2---:R-:W-:-:S03]  /*11240*/  @!P0 IMAD.MOV.U32 R14, RZ, RZ, R24 ;  /* 0x000000ffff0e8224 */ /* 0x004fc600078e0018 */
[----:B------:R-:W2:Y:S04]  /*11250*/  LDL R24, [R1+0x998] ;  /* 0x0009980001187983 */ /* 0x000ea80000100800 */
[----:B------:R4:W2:Y:S02]  /*11260*/  @!P0 LDG.E.U16 R208, desc[UR6][R14.64] ;  /* 0x000000060ed08981 */ /* 0x0008a4000c1e1500 */
[----:B----4-:R-:W-:Y:S02]  /*11270*/  @!P0 IMAD.MOV.U32 R15, RZ, RZ, R82 ;  /* 0x000000ffff0f8224 */ /* 0x010fe400078e0052 */
[----:B------:R-:W4:Y:S01]  /*11280*/  LDL R82, [R1+0x974] ;  /* 0x0009740001527983 */ /* 0x000f220000100800 */
[----:B---3--:R-:W-:-:S03]  /*11290*/  @!P0 IMAD.MOV.U32 R14, RZ, RZ, R48 ;  /* 0x000000ffff0e8224 */ /* 0x008fc600078e0030 */
[----:B------:R-:W3:Y:S04]  /*112a0*/  LDL R48, [R1+0x978] ;  /* 0x0009780001307983 */ /* 0x000ee80000100800 */
[----:B------:R0:W3:Y:S02]  /*112b0*/  @!P0 LDG.E.U16 R207, desc[UR6][R14.64] ;  /* 0x000000060ecf8981 */ /* 0x0000e4000c1e1500 */
[----:B0-----:R-:W-:Y:S02]  /*112c0*/  @!P0 IMAD.MOV.U32 R14, RZ, RZ, R45 ;  /* 0x000000ffff0e8224 */ /* 0x001fe400078e002d */
[----:B------:R-:W3:Y:S01]  /*112d0*/  LDL R45, [R1+0x958] ;  /* 0x00095800012d7983 */ /* 0x000ee20000100800 */
[----:B------:R-:W-:-:S03]  /*112e0*/  @!P0 IMAD.MOV.U32 R15, RZ, RZ, R47 ;  /* 0x000000ffff0f8224 */ /* 0x000fc600078e002f */
        /* <DEDUP_REMOVED lines=13> */
[----:B------:R-:W-:Y:S01]  /*113c0*/  @!P0 IMAD.MOV.U32 R15, RZ, RZ, R43 ;  /* 0x000000ffff0f8224 */ /* 0x000fe200078e002b */
[----:B------:R-:W3:Y:S04]  /*113d0*/  LDL R40, [R1+0x8f8] ;  /* 0x0008f80001287983 */ /* 0x000ee80000100800 */
[----:B------:R-:W3:Y:S04]  /*113e0*/  LDL R43, [R1+0x8f4] ;  /* 0x0008f400012b7983 */ /* 0x000ee80000100800 */
[----:B------:R0:W3:Y:S02]  /*113f0*/  @!P0 LDG.E.U16 R203, desc[UR6][R14.64] ;  /* 0x000000060ecb8981 */ /* 0x0000e4000c1e1500 */
[----:B0-----:R-:W-:-:S02]  /*11400*/  @!P0 IMAD.MOV.U32 R15, RZ, RZ, R35 ;  /* 0x000000ffff0f8224 */ /* 0x001fc400078e0023 */
        /* <DEDUP_REMOVED lines=31> */
[----:B--2---:R-:W-:-:S03]  /*11600*/  @!P0 IMAD.MOV.U32 R14, RZ, RZ, R24 ;  /* 0x000000ffff0e8224 */ /* 0x004fc600078e0018 */
[----:B------:R-:W2:Y:S04]  /*11610*/  LDL R24, [R1+0x818] ;  /* 0x0008180001187983 */ /* 0x000ea80000100800 */
[----:B------:R4:W2:Y:S02]  /*11620*/  @!P0 LDG.E.U16 R196, desc[UR6][R14.64] ;  /* 0x000000060ec48981 */ /* 0x0008a4000c1e1500 */
[----:B----4-:R-:W-:Y:S02]  /*11630*/  @!P0 IMAD.MOV.U32 R15, RZ, RZ, R82 ;  /* 0x000000ffff0f8224 */ /* 0x010fe400078e0052 */
[----:B---3--:R-:W-:-:S05]  /*11640*/  @!P0 IMAD.MOV.U32 R14, RZ, RZ, R48 ;  /* 0x000000ffff0e8224 */ /* 0x008fca00078e0030 */
[----:B------:R0:W3:Y:S02]  /*11650*/  @!P0 LDG.E.U16 R195, desc[UR6][R14.64] ;  /* 0x000000060ec38981 */ /* 0x0000e4000c1e1500 */
[----:B0-----:R-:W-:Y:S02]  /*11660*/  @!P0 IMAD.MOV.U32 R14, RZ, RZ, R45 ;  /* 0x000000ffff0e8224 */ /* 0x001fe400078e002d */
[----:B------:R-:W4:Y:S01]  /*11670*/  LDL R45, [R1+0x7f8] ;  /* 0x0007f800012d7983 */ /* 0x000f220000100800 */
        /* <DEDUP_REMOVED lines=20> */
[----:B------:R-:W0:Y:S03]  /*117c0*/  S2R R145, SR_TID.X ;  /* 0x0000000000917919 */ /* 0x000e260000002100 */
[----:B------:R-:W-:Y:S04]  /*117d0*/  STL [R1+0xf1c], R3 ;  /* 0x000f1c0301007387 */ /* 0x000fe80000100800 */
[----:B------:R-:W-:Y:S04]  /*117e0*/  STS.U16 [R3+UR4], R171 ;  /* 0x000000ab03007988 */ /* 0x000fe80008000404 */
[----:B------:R-:W-:Y:S04]  /*117f0*/  STS.U16 [R3+UR4+0x4000], R172 ;  /* 0x004000ac03007988 */ /* 0x000fe80008000404 */
[----:B------:R-:W-:Y:S04]  /*11800*/  STS.U16 [R3+UR4+0x400], R167 ;  /* 0x000400a703007988 */ /* 0x000fe80008000404 */
[----:B------:R-:W-:Y:S01]  /*11810*/  STS.U16 [R3+UR4+0x4400], R168 ;  /* 0x004400a803007988 */ /* 0x000fe20008000404 */
[----:B0-----:R-:W-:-:S05]  /*11820*/  LOP3.LUT R145, R145, 0x3f, RZ, 0xc0, !PT ;  /* 0x0000003f91917812 */ /* 0x001fca00078ec0ff */
[----:B------:R-:W-:Y:S01]  /*11830*/  IMAD.SHL.U32 R48, R145, 0x2, RZ ;  /* 0x0000000291307824 */ /* 0x000fe200078e00ff */
[----:B------:R-:W-:Y:S04]  /*11840*/  STS.U16 [R3+UR4+0x800], R163 ;  /* 0x000800a303007988 */ /* 0x000fe80008000404 */
        /* <DEDUP_REMOVED lines=8> */
[----:B------:R-:W-:Y:S01]  /*118d0*/  STS.U16 [R3+UR4+0x5800], R17 ;  /* 0x0058001103007988 */ /* 0x000fe20008000404 */
[----:B--2---:R-:W-:-:S02]  /*118e0*/  @!P0 IMAD.MOV.U32 R14, RZ, RZ, R24 ;  /* 0x000000ffff0e8224 */ /* 0x004fc400078e0018 */
[----:B------:R-:W0:Y:S03]  /*118f0*/  S2R R24, SR_TID.X ;  /* 0x0000000000187919 */ /* 0x000e260000002100 */
[----:B------:R4:W2:Y:S04]  /*11900*/  @!P0 LDG.E.U16 R190, desc[UR6][R14.64] ;  /* 0x000000060ebe8981 */ /* 0x0008a8000c1e1500 */
[----:B------:R-:W-:Y:S04]  /*11910*/  STS.U16 [R3+UR4+0x1c00], R16 ;  /* 0x001c001003007988 */ /* 0x000fe80008000404 */
[----:B------:R1:W-:Y:S01]  /*11920*/  STS.U16 [R3+UR4+0x5c00], R13 ;  /* 0x005c000d03007988 */ /* 0x0003e20008000404 */
[----:B----4-:R-:W-:-:S02]  /*11930*/  @!P0 IMAD.MOV.U32 R14, RZ, RZ, R45 ;  /* 0x000000ffff0e8224 */ /* 0x010fc400078e002d */
[----:B---3--:R-:W-:Y:S02]  /*11940*/  @!P0 IMAD.MOV.U32 R15, RZ, RZ, R47 ;  /* 0x000000ffff0f8224 */ /* 0x008fe400078e002f */
[----:B------:R-:W3:Y:S04]  /*11950*/  LDL.LU R47, [R1+0x774] ;  /* 0x00077400012f7983 */ /* 0x000ee80000300800 */
[----:B------:R4:W2:Y:S02]  /*11960*/  @!P0 LDG.E.U16 R189, desc[UR6][R14.64] ;  /* 0x000000060ebd8981 */ /* 0x0008a4000c1e1500 */
[----:B----4-:R-:W-:Y:S01]  /*11970*/  @!P0 IMAD.MOV.U32 R15, RZ, RZ, R44 ;  /* 0x000000ffff0f8224 */ /* 0x010fe200078e002c */
[----:B0-----:R-:W-:-:S05]  /*11980*/  LOP3.LUT R24, R24, 0x40, RZ, 0xc0, !PT ;  /* 0x0000004018187812 */ /* 0x001fca00078ec0ff */
[----:B------:R-:W-:Y:S02]  /*11990*/  IMAD R24, R24, 0x80, R48 ;  /* 0x0000008018187824 */ /* 0x000fe400078e0230 */
[----:B------:R-:W-:Y:S02]  /*119a0*/  @!P0 IMAD.MOV.U32 R14, RZ, RZ, R26 ;  /* 0x000000ffff0e8224 */ /* 0x000fe400078e001a */
[----:B------:R-:W4:Y:S04]  /*119b0*/  LDL.LU R26, [R1+0x754] ;  /* 0x00075400011a7983 */ /* 0x000f280000300800 */
[----:B------:R-:W2:Y:S04]  /*119c0*/  LDL.LU R45, [R1+0x758] ;  /* 0x00075800012d7983 */ /* 0x000ea80000300800 */
[----:B------:R0:W2:Y:S02]  /*119d0*/  @!P0 LDG.E.U16 R188, desc[UR6][R14.64] ;  /* 0x000000060ebc8981 */ /* 0x0000a4000c1e1500 */
[----:B0-----:R-:W-:-:S02]  /*119e0*/  @!P0 IMAD.MOV.U32 R14, RZ, RZ, R29 ;  /* 0x000000ffff0e8224 */ /* 0x001fc400078e001d */
[----:B------:R-:W-:Y:S02]  /*119f0*/  @!P0 IMAD.MOV.U32 R15, RZ, RZ, R37 ;  /* 0x000000ffff0f8224 */ /* 0x000fe400078e0025 */
[----:B------:R-:W2:Y:S04]  /*11a00*/  LDL.LU R37, [R1+0x734] ;  /* 0x0007340001257983 */ /* 0x000ea80000300800 */
[----:B------:R-:W2:Y:S04]  /*11a10*/  LDL.LU R29, [R1+0x738] ;  /* 0x00073800011d7983 */ /* 0x000ea80000300800 */
[----:B------:R0:W2:Y:S02]  /*11a20*/  @!P0 LDG.E.U16 R187, desc[UR6][R14.64] ;  /* 0x000000060ebb8981 */ /* 0x0000a4000c1e1500 */
[----:B0-----:R-:W-:-:S02]  /*11a30*/  @!P0 IMAD.MOV.U32 R14, RZ, RZ, R40 ;  /* 0x000000ffff0e8224 */ /* 0x001fc400078e0028 */
[----:B------:R-:W-:Y:S02]  /*11a40*/  @!P0 IMAD.MOV.U32 R15, RZ, RZ, R43 ;  /* 0x000000ffff0f8224 */ /* 0x000fe400078e002b */
[----:B------:R-:W2:Y:S04]  /*11a50*/  LDL.LU R43, [R1+0x714] ;  /* 0x00071400012b7983 */ /* 0x000ea80000300800 */
[----:B------:R-:W2:Y:S04]  /*11a60*/  LDL.LU R40, [R1+0x718] ;  /* 0x0007180001287983 */ /* 0x000ea80000300800 */
[----:B------:R0:W2:Y:S04]  /*11a70*/  @!P0 LDG.E.U16 R186, desc[UR6][R14.64] ;  /* 0x000000060eba8981 */ /* 0x0000a8000c1e1500 */
[----:B------:R-:W2:Y:S04]  /*11a80*/  LDL R100, [R1+0xaa4] ;  /* 0x000aa40001647983 */ /* 0x000ea80000100800 */
[----:B------:R-:W2:Y:S01]  /*11a90*/  LDL R99, [R1+0xeac] ;  /* 0x000eac0001637983 */ /* 0x000ea20000100800 */
[----:B0-----:R-:W-:-:S03]  /*11aa0*/  @!P0 IMAD.MOV.U32 R14, RZ, RZ, R35 ;  /* 0x000000ffff0e8224 */ /* 0x001fc600078e0023 */
[----:B------:R-:W2:Y:S04]  /*11ab0*/  LDL R98, [R1+0xe9c] ;  /* 0x000e9c0001627983 */ /* 0x000ea80000100800 */
        /* <DEDUP_REMOVED lines=10> */
[----:B-1----:R-:W2:Y:S04]  /*11b60*/  LDL R3, [R1+0xa10] ;  /* 0x000a100001037983 */ /* 0x002ea80000100800 */
[----:B------:R-:W2:Y:S04]  /*11b70*/  LDL.LU R44, [R1+0x6f8] ;  /* 0x0006f800012c7983 */ /* 0x000ea80000300800 */
[----:B------:R-:W-:Y:S01]  /*11b80*/  STL [R1+0xf28], R10 ;  /* 0x000f280a01007387 */ /* 0x000fe20000100800 */
[----:B---3--:R-:W-:-:S05]  /*11b90*/  @!P0 IMAD.MOV.U32 R15, RZ, RZ, R47 ;  /* 0x000000ffff0f8224 */ /* 0x008fca00078e002f */
[----:B------:R4:W3:Y:S02]  /*11ba0*/  @!P0 LDG.E.U16 R185, desc[UR6][R14.64] ;  /* 0x000000060eb98981 */ /* 0x0008e4000c1e1500 */
[----:B----4-:R-:W-:Y:S02]  /*11bb0*/  @!P0 IMAD.MOV.U32 R15, RZ, RZ, R26 ;  /* 0x000000ffff0f8224 */ /* 0x010fe400078e001a */
[----:B--2---:R-:W-:-:S05]  /*11bc0*/  @!P0 IMAD.MOV.U32 R14, RZ, RZ, R45 ;  /* 0x000000ffff0e8224 */ /* 0x004fca00078e002d */
[----:B------:R0:W2:Y:S02]  /*11bd0*/  @!P0 LDG.E.U16 R184, desc[UR6][R14.64] ;  /* 0x000000060eb88981 */ /* 0x0000a4000c1e1500 */
[----:B0-----:R-:W-:Y:S02]  /*11be0*/  @!P0 IMAD.MOV.U32 R15, RZ, RZ, R37 ;  /* 0x000000ffff0f8224 */ /* 0x001fe400078e0025 */
[----:B------:R-:W-:-:S05]  /*11bf0*/  @!P0 IMAD.MOV.U32 R14, RZ, RZ, R29 ;  /* 0x000000ffff0e8224 */ /* 0x000fca00078e001d */
[----:B------:R0:W4:Y:S02]  /*11c00*/  @!P0 LDG.E.U16 R183, desc[UR6][R14.64] ;  /* 0x000000060eb78981 */ /* 0x000124000c1e1500 */
        /* <DEDUP_REMOVED lines=10> */
[----:B------:R-:W-:Y:S01]  /*11cb0*/  @!P0 IMAD.MOV.U32 R15, RZ, RZ, R98 ;  /* 0x000000ffff0f8224 */ /* 0x000fe200078e0062 */
[----:B------:R-:W-:Y:S01]  /*11cc0*/  LOP3.LUT R24, R24, 0x10, RZ, 0x3c, !PT ;  /* 0x0000001018187812 */ /* 0x000fe200078e3cff */
[----:B------:R-:W3:Y:S04]  /*11cd0*/  LDL R98, [R1+0x9ec] ;  /* 0x0009ec0001627983 */ /* 0x000ee80000100800 */
[----:B------:R0:W4:Y:S04]  /*11ce0*/  @!P0 LDG.E.U16 R179, desc[UR6][R14.64] ;  /* 0x000000060eb38981 */ /* 0x000128000c1e1500 */
[----:B------:R-:W2:Y:S01]  /*11cf0*/  LDL R97, [R1+0x9cc] ;  /* 0x0009cc0001617983 */ /* 0x000ea20000100800 */
[----:B0-----:R-:W-:-:S02]  /*11d00*/  @!P0 IMAD.MOV.U32 R14, RZ, RZ, R95 ;  /* 0x000000ffff0e8224 */ /* 0x001fc400078e005f */
[----:B------:R-:W-:Y:S01]  /*11d10*/  @!P0 IMAD.MOV.U32 R15, RZ, RZ, R96 ;  /* 0x000000ffff0f8224 */ /* 0x000fe200078e0060 */
[----:B------:R0:W-:Y:S04]  /*11d20*/  STS.U16 [R24+UR4+0x80], R175 ;  /* 0x000080af18007988 */ /* 0x0001e80008000404 */
[----:B------:R1:W4:Y:S01]  /*11d30*/  @!P0 LDG.E.U16 R178, desc[UR6][R14.64] ;  /* 0x000000060eb28981 */ /* 0x000322000c1e1500 */
[----:B------:R-:W0:Y:S03]  /*11d40*/  S2R R145, SR_TID.X ;  /* 0x0000000000917919 */ /* 0x000e260000002100 */
[----:B------:R-:W4:Y:S01]  /*11d50*/  LDL R96, [R1+0x9ac] ;  /* 0x0009ac0001607983 */ /* 0x000f220000100800 */
[----:B-1----:R-:W-:-:S03]  /*11d60*/  @!P0 IMAD.MOV.U32 R14, RZ, RZ, R35 ;  /* 0x000000ffff0e8224 */ /* 0x002fc600078e0023 */
[----:B------:R-:W3:Y:S01]  /*11d70*/  LDL R35, [R1+0x9f0] ;  /* 0x0009f00001237983 */ /* 0x000ee20000100800 */
[----:B------:R-:W-:-:S03]  /*11d80*/  @!P0 IMAD.MOV.U32 R15, RZ, RZ, R94 ;  /* 0x000000ffff0f8224 */ /* 0x000fc600078e005e */
[----:B------:R1:W-:Y:S04]  /*11d90*/  STS.U16 [R24+UR4+0x4080], R176 ;  /* 0x004080b018007988 */ /* 0x0003e80008000404 */
[----:B------:R1:W4:Y:S01]  /*11da0*/  @!P0 LDG.E.U16 R177, desc[UR6][R14.64] ;  /* 0x000000060eb18981 */ /* 0x000322000c1e1500 */
[----:B0-----:R-:W-:-:S03]  /*11db0*/  PRMT R175, RZ, 0x7610, R175 ;  /* 0x00007610ffaf7816 */ /* 0x001fc600000000af */
[----:B------:R-:W4:Y:S04]  /*11dc0*/  LDL R95, [R1+0x98c] ;  /* 0x00098c00015f7983 */ /* 0x000f280000100800 */
[----:B------:R-:W4:Y:S01]  /*11dd0*/  LDL R94, [R1+0x990] ;  /* 0x00099000015e7983 */ /* 0x000f220000100800 */
[----:B-1----:R-:W-:-:S03]  /*11de0*/  @!P0 IMAD.MOV.U32 R14, RZ, RZ, R89 ;  /* 0x000000ffff0e8224 */ /* 0x002fc600078e0059 */
[----:B------:R-:W2:Y:S01]  /*11df0*/  LDL R89, [R1+0x9d0] ;  /* 0x0009d00001597983 */ /* 0x000ea20000100800 */
[----:B------:R-:W-:Y:S01]  /*11e00*/  PRMT R176, RZ, 0x7610, R176 ;  /* 0x00007610ffb07816 */ /* 0x000fe200000000b0 */
[----:B------:R-:W-:Y:S02]  /*11e10*/  @!P0 IMAD.MOV.U32 R15, RZ, RZ, R92 ;  /* 0x000000ffff0f8224 */ /* 0x000fe400078e005c */
[----:B------:R-:W-:Y:S04]  /*11e20*/  STS.U16 [R24+UR4+0x480], R173 ;  /* 0x000480ad18007988 */ /* 0x000fe80008000404 */
[----:B------:R0:W4:Y:S01]  /*11e30*/  @!P0 LDG.E.U16 R176, desc[UR6][R14.64] ;  /* 0x000000060eb08981 */ /* 0x000122000c1e1500 */
[----:B------:R-:W-:-:S03]  /*11e40*/  LOP3.LUT R145, R145, 0x3f, RZ, 0xc0, !PT ;  /* 0x0000003f91917812 */ /* 0x000fc600078ec0ff */
[----:B------:R-:W4:Y:S01]  /*11e50*/  LDL R92, [R1+0x96c] ;  /* 0x00096c00015c7983 */ /* 0x000f220000100800 */
[----:B0-----:R-:W-:-:S03]  /*11e60*/  @!P0 IMAD.MOV.U32 R14, RZ, RZ, R82 ;  /* 0x000000ffff0e8224 */ /* 0x001fc600078e0052 */
[----:B------:R-:W4:Y:S01]  /*11e70*/  LDL R82, [R1+0x9b0] ;  /* 0x0009b00001527983 */ /* 0x000f220000100800 */
[----:B------:R-:W-:-:S03]  /*11e80*/  @!P0 IMAD.MOV.U32 R15, RZ, RZ, R87 ;  /* 0x000000ffff0f8224 */ /* 0x000fc600078e0057 */
[----:B------:R0:W-:Y:S04]  /*11e90*/  STS.U16 [R24+UR4+0x4480], R174 ;  /* 0x004480ae18007988 */ /* 0x0001e80008000404 */
[----:B------:R1:W4:Y:S01]  /*11ea0*/  @!P0 LDG.E.U16 R175, desc[UR6][R14.64] ;  /* 0x000000060eaf8981 */ /* 0x000322000c1e1500 */
[----:B------:R-:W-:-:S03]  /*11eb0*/  IMAD.SHL.U32 R10, R145, 0x2, RZ ;  /* 0x00000002910a7824 */ /* 0x000fc600078e00ff */
[----:B------:R-:W4:Y:S01]  /*11ec0*/  LDL R87, [R1+0x970] ;  /* 0x0009700001577983 */ /* 0x000f220000100800 */
[----:B-1----:R-:W-:Y:S02]  /*11ed0*/  @!P0 IMAD.MOV.U32 R14, RZ, RZ, R3 ;  /* 0x000000ffff0e8224 */ /* 0x002fe400078e0003 */
[----:B------:R-:W1:Y:S01]  /*11ee0*/  S2R R3, SR_TID.X ;  /* 0x0000000000037919 */ /* 0x000e620000002100 */
[----:B------:R-:W-:Y:S04]  /*11ef0*/  STS.U16 [R24+UR4+0x880], R169 ;  /* 0x000880a918007988 */ /* 0x000fe80008000404 */
[----:B------:R-:W-:Y:S04]  /*11f00*/  STS.U16 [R24+UR4+0x4880], R170 ;  /* 0x004880aa18007988 */ /* 0x000fe80008000404 */
[----:B------:R-:W-:Y:S01]  /*11f10*/  STS.U16 [R24+UR4+0xc80], R165 ;  /* 0x000c80a518007988 */ /* 0x000fe20008000404 */
[----:B------:R-:W-:-:S03]  /*11f20*/  @!P0 IMAD.MOV.U32 R15, RZ, RZ, R48 ;  /* 0x000000ffff0f8224 */ /* 0x000fc600078e0030 */
[----:B------:R-:W-:Y:S04]  /*11f30*/  STS.U16 [R24+UR4+0x4c80], R166 ;  /* 0x004c80a618007988 */ /* 0x000fe80008000404 */
[----:B------:R-:W-:Y:S04]  /*11f40*/  STS.U16 [R24+UR4+0x1080], R161 ;  /* 0x001080a118007988 */ /* 0x000fe80008000404 */
[----:B------:R-:W-:Y:S04]  /*11f50*/  STS.U16 [R24+UR4+0x5080], R162 ;  /* 0x005080a218007988 */ /* 0x000fe80008000404 */
[----:B------:R-:W-:Y:S01]  /*11f60*/  STS.U16 [R24+UR4+0x1480], R157 ;  /* 0x0014809d18007988 */ /* 0x000fe20008000404 */
[----:B-1----:R-:W-:-:S03]  /*11f70*/  LOP3.LUT R3, R3, 0x40, RZ, 0xc0, !PT ;  /* 0x0000004003037812 */ /* 0x002fc600078ec0ff */
[----:B------:R-:W-:Y:S01]  /*11f80*/  STS.U16 [R24+UR4+0x5480], R158 ;  /* 0x0054809e18007988 */ /* 0x000fe20008000404 */
[----:B0-----:R-:W-:-:S03]  /*11f90*/  PRMT R174, RZ, 0x7610, R174 ;  /* 0x00007610ffae7816 */ /* 0x001fc600000000ae */
[----:B------:R-:W4:Y:S01]  /*11fa0*/  LDL R48, [R1+0x94c] ;  /* 0x00094c0001307983 */ /* 0x000f220000100800 */
[----:B------:R-:W-:-:S03]  /*11fb0*/  IMAD R3, R3, 0x80, R10 ;  /* 0x0000008003037824 */ /* 0x000fc600078e020a */
[----:B------:R-:W-:Y:S04]  /*11fc0*/  STS.U16 [R24+UR4+0x1880], R23 ;  /* 0x0018801718007988 */ /* 0x000fe80008000404 */
[----:B------:R-:W-:Y:S01]  /*11fd0*/  STS.U16 [R24+UR4+0x5880], R152 ;  /* 0x0058809818007988 */ /* 0x000fe20008000404 */
[----:B------:R-:W-:-:S03]  /*11fe0*/  LOP3.LUT R3, R3, 0x20, RZ, 0x3c, !PT ;  /* 0x0000002003037812 */ /* 0x000fc600078e3cff */
[----:B------:R-:W-:Y:S04]  /*11ff0*/  STS.U16 [R24+UR4+0x1c80], R19 ;  /* 0x001c801318007988 */ /* 0x000fe80008000404 */
[----:B------:R0:W-:Y:S04]  /*12000*/  STS.U16 [R24+UR4+0x5c80], R20 ;  /* 0x005c801418007988 */ /* 0x0001e80008000404 */
[----:B------:R3:W4:Y:S01]  /*12010*/  @!P0 LDG.E.U16 R174, desc[UR6][R14.64] ;  /* 0x000000060eae8981 */ /* 0x000722000c1e1500 */
[----:B------:R-:W-:Y:S02]  /*12020*/  PRMT R173, RZ, 0x7610, R173 ;  /* 0x00007610ffad7816 */ /* 0x000fe400000000ad */
[----:B------:R-:W-:Y:S01]  /*12030*/  PRMT R172, RZ, 0x7610, R172 ;  /* 0x00007610ffac7816 */ /* 0x000fe200000000ac */
[----:B------:R-:W4:Y:S04]  /*12040*/  LDL R10, [R1+0x8d0] ;  /* 0x0008d000010a7983 */ /* 0x000f280000100800 */
[----:B0-----:R-:W4:Y:S04]  /*12050*/  LDL R24, [R1+0x950] ;  /* 0x0009500001187983 */ /* 0x001f280000100800 */
[----:B------:R0:W-:Y:S04]  /*12060*/  STS.U16 [R3+UR4+0x100], R27 ;  /* 0x0001001b03007988 */ /* 0x0001e80008000404 */
[----:B0-----:R-:W4:Y:S04]  /*12070*/  LDL R27, [R1+0x930] ;  /* 0x00093000011b7983 */ /* 0x001f280000100800 */
[----:B------:R0:W-:Y:S04]  /*12080*/  STS.U16 [R3+UR4+0x4100], R88 ;  /* 0x0041005803007988 */ /* 0x0001e80008000404 */
[----:B------:R1:W-:Y:S04]  /*12090*/  STS.U16 [R3+UR4+0x500], R38 ;  /* 0x0005002603007988 */ /* 0x0003e80008000404 */
[----:B0-----:R-:W4:Y:S04]  /*120a0*/  LDL R88, [R1+0x910] ;  /* 0x0009100001587983 */ /* 0x001f280000100800 */
[----:B-1----:R-:W4:Y:S04]  /*120b0*/  LDL R38, [R1+0x8f0] ;  /* 0x0008f00001267983 */ /* 0x002f280000100800 */
[----:B------:R0:W-:Y:S04]  /*120c0*/  STS.U16 [R3+UR4+0x4500], R42 ;  /* 0x0045002a03007988 */ /* 0x0001e80008000404 */
[----:B0-----:R-:W4:Y:S01]  /*120d0*/  LDL R42, [R1+0x8cc] ;  /* 0x0008cc00012a7983 */ /* 0x001f220000100800 */
[----:B---3--:R-:W-:-:S03]  /*120e0*/  @!P0 IMAD.MOV.U32 R14, RZ, RZ, R35 ;  /* 0x000000ffff0e8224 */ /* 0x008fc600078e0023 */
[----:B------:R-:W3:Y:S01]  /*120f0*/  LDL R35, [R1+0x92c] ;  /* 0x00092c0001237983 */ /* 0x000ee20000100800 */
[----:B------:R-:W-:-:S05]  /*12100*/  @!P0 IMAD.MOV.U32 R15, RZ, RZ, R98 ;  /* 0x000000ffff0f8224 */ /* 0x000fca00078e0062 */
[----:B------:R2:W3:Y:S02]  /*12110*/  @!P0 LDG.E.U16 R173, desc[UR6][R14.64] ;  /* 0x000000060ead8981 */ /* 0x0004e4000c1e1500 */
[----:B--2---:R-:W-:Y:S02]  /*12120*/  @!P0 IMAD.MOV.U32 R14, RZ, RZ, R89 ;  /* 0x000000ffff0e8224 */ /* 0x004fe400078e0059 */
[----:B------:R-:W2:Y:S01]  /*12130*/  LDL R89, [R1+0x90c] ;  /* 0x00090c0001597983 */ /* 0x000ea20000100800 */
[----:B------:R-:W-:-:S05]  /*12140*/  @!P0 IMAD.MOV.U32 R15, RZ, RZ, R97 ;  /* 0x000000ffff0f8224 */ /* 0x000fca00078e0061 */
[----:B------:R4:W2:Y:S02]  /*12150*/  @!P0 LDG.E.U16 R172, desc[UR6][R14.64] ;  /* 0x000000060eac8981 */ /* 0x0008a4000c1e1500 */
[----:B----4-:R-:W-:Y:S02]  /*12160*/  @!P0 IMAD.MOV.U32 R14, RZ, RZ, R82 ;  /* 0x000000ffff0e8224 */ /* 0x010fe400078e0052 */
[----:B------:R-:W4:Y:S01]  /*12170*/  LDL R82, [R1+0x8ec] ;  /* 0x0008ec0001527983 */ /* 0x000f220000100800 */
[----:B------:R-:W-:Y:S01]  /*12180*/  PRMT R171, RZ, 0x7610, R171 ;  /* 0x00007610ffab7816 */ /* 0x000fe200000000ab */
[----:B------:R-:W-:Y:S01]  /*12190*/  @!P0 IMAD.MOV.U32 R15, RZ, RZ, R96 ;  /* 0x000000ffff0f8224 */ /* 0x000fe200078e0060 */
[----:B------:R-:W-:-:S04]  /*121a0*/  PRMT R170, RZ, 0x7610, R170 ;  /* 0x00007610ffaa7816 */ /* 0x000fc800000000aa */
[----:B------:R0:W4:Y:S01]  /*121b0*/  @!P0 LDG.E.U16 R171, desc[UR6][R14.64] ;  /* 0x000000060eab8981 */ /* 0x000122000c1e1500 */
[----:B------:R-:W-:-:S03]  /*121c0*/  PRMT R169, RZ, 0x7610, R169 ;  /* 0x00007610ffa97816 */ /* 0x000fc600000000a9 */
[----:B------:R1:W-:Y:S01]  /*121d0*/  STS.U16 [R3+UR4+0x900], R86 ;  /* 0x0009005603007988 */ /* 0x0003e20008000404 */
[----:B0-----:R-:W-:Y:S02]  /*121e0*/  @!P0 IMAD.MOV.U32 R14, RZ, RZ, R94 ;  /* 0x000000ffff0e8224 */ /* 0x001fe400078e005e */
[----:B------:R-:W-:Y:S01]  /*121f0*/  @!P0 IMAD.MOV.U32 R15, RZ, RZ, R95 ;  /* 0x000000ffff0f8224 */ /* 0x000fe200078e005f */
[----:B-1----:R-:W4:Y:S04]  /*12200*/  LDL R86, [R1+0x8b0] ;  /* 0x0008b00001567983 */ /* 0x002f280000100800 */
[----:B------:R0:W4:Y:S02]  /*12210*/  @!P0 LDG.E.U16 R170, desc[UR6][R14.64] ;  /* 0x000000060eaa8981 */ /* 0x000124000c1e1500 */
[----:B0-----:R-:W-:-:S02]  /*12220*/  @!P0 IMAD.MOV.U32 R14, RZ, RZ, R87 ;  /* 0x000000ffff0e8224 */ /* 0x001fc400078e0057 */
[----:B------:R-:W-:Y:S01]  /*12230*/  @!P0 IMAD.MOV.U32 R15, RZ, RZ, R92 ;  /* 0x000000ffff0f8224 */ /* 0x000fe200078e005c */
[----:B------:R-:W4:Y:S04]  /*12240*/  LDL R87, [R1+0x8ac] ;  /* 0x0008ac0001577983 */ /* 0x000f280000100800 */
[----:B------:R0:W4:Y:S01]  /*12250*/  @!P0 LDG.E.U16 R169, desc[UR6][R14.64] ;  /* 0x000000060ea98981 */ /* 0x000122000c1e1500 */
[----:B------:R-:W-:Y:S01]  /*12260*/  PRMT R168, RZ, 0x7610, R168 ;  /* 0x00007610ffa87816 */ /* 0x000fe200000000a8 */
[----:B0-----:R-:W-:Y:S02]  /*12270*/  @!P0 IMAD.MOV.U32 R15, RZ, RZ, R48 ;  /* 0x000000ffff0f8224 */ /* 0x001fe400078e0030 */
[----:B------:R-:W4:Y:S01]  /*12280*/  LDL R48, [R1+0x88c] ;  /* 0x00088c0001307983 */ /* 0x000f220000100800 */
[----:B------:R-:W-:-:S03]  /*12290*/  @!P0 IMAD.MOV.U32 R14, RZ, RZ, R24 ;  /* 0x000000ffff0e8224 */ /* 0x000fc600078e0018 */
[----:B------:R-:W4:Y:S04]  /*122a0*/  LDL R24, [R1+0x890] ;  /* 0x0008900001187983 */ /* 0x000f280000100800 */
[----:B------:R0:W4:Y:S02]  /*122b0*/  @!P0 LDG.E.U16 R168, desc[UR6][R14.64] ;  /* 0x000000060ea88981 */ /* 0x000124000c1e1500 */
[----:B0-----:R-:W-:Y:S02]  /*122c0*/  @!P0 IMAD.MOV.U32 R14, RZ, RZ, R27 ;  /* 0x000000ffff0e8224 */ /* 0x001fe400078e001b */
[----:B------:R-:W4:Y:S01]  /*122d0*/  LDL R27, [R1+0x870] ;  /* 0x00087000011b7983 */ /* 0x000f220000100800 */
[----:B------:R-:W-:Y:S02]  /*122e0*/  PRMT R167, RZ, 0x7610, R167 ;  /* 0x00007610ffa77816 */ /* 0x000fe400000000a7 */
[----:B------:R-:W-:-:S02]  /*122f0*/  PRMT R166, RZ, 0x7610, R166 ;  /* 0x00007610ffa67816 */ /* 0x000fc400000000a6 */
[----:B------:R-:W-:Y:S01]  /*12300*/  PRMT R165, RZ, 0x7610, R165 ;  /* 0x00007610ffa57816 */ /* 0x000fe200000000a5 */
[----:B---3--:R-:W-:Y:S02]  /*12310*/  @!P0 IMAD.MOV.U32 R15, RZ, RZ, R35 ;  /* 0x000000ffff0f8224 */ /* 0x008fe400078e0023 */
[----:B------:R-:W3:Y:S04]  /*12320*/  LDL R35, [R1+0x86c] ;  /* 0x00086c0001237983 */ /* 0x000ee80000100800 */
[----:B------:R0:W3:Y:S02]  /*12330*/  @!P0 LDG.E.U16 R167, desc[UR6][R14.64] ;  /* 0x000000060ea78981 */ /* 0x0000e4000c1e1500 */
[----:B0-----:R-:W-:Y:S02]  /*12340*/  @!P0 IMAD.MOV.U32 R14, RZ, RZ, R88 ;  /* 0x000000ffff0e8224 */ /* 0x001fe400078e0058 */
[----:B------:R-:W3:Y:S01]  /*12350*/  LDL R88, [R1+0x850] ;  /* 0x0008500001587983 */ /* 0x000ee20000100800 */
[----:B--2---:R-:W-:-:S03]  /*12360*/  @!P0 IMAD.MOV.U32 R15, RZ, RZ, R89 ;  /* 0x000000ffff0f8224 */ /* 0x004fc600078e0059 */
[----:B------:R-:W2:Y:S04]  /*12370*/  LDL R89, [R1+0x84c] ;  /* 0x00084c0001597983 */ /* 0x000ea80000100800 */
[----:B------:R0:W2:Y:S02]  /*12380*/  @!P0 LDG.E.U16 R166, desc[UR6][R14.64] ;  /* 0x000000060ea68981 */ /* 0x0000a4000c1e1500 */
[----:B0-----:R-:W-:Y:S02]  /*12390*/  @!P0 IMAD.MOV.U32 R14, RZ, RZ, R38 ;  /* 0x000000ffff0e8224 */ /* 0x001fe400078e0026 */
[----:B------:R-:W2:Y:S01]  /*123a0*/  LDL R38, [R1+0x830] ;  /* 0x0008300001267983 */ /* 0x000ea20000100800 */
[----:B----4-:R-:W-:-:S03]  /*123b0*/  @!P0 IMAD.MOV.U32 R15, RZ, RZ, R82 ;  /* 0x000000ffff0f8224 */ /* 0x010fc600078e0052 */
[----:B------:R-:W4:Y:S04]  /*123c0*/  LDL R82, [R1+0x82c] ;  /* 0x00082c0001527983 */ /* 0x000f280000100800 */
[----:B------:R0:W4:Y:S02]  /*123d0*/  @!P0 LDG.E.U16 R165, desc[UR6][R14.64] ;  /* 0x000000060ea58981 */ /* 0x000124000c1e1500 */
[----:B0-----:R-:W-:Y:S02]  /*123e0*/  @!P0 IMAD.MOV.U32 R15, RZ, RZ, R42 ;  /* 0x000000ffff0f8224 */ /* 0x001fe400078e002a */
[----:B------:R-:W-:Y:S01]  /*123f0*/  @!P0 IMAD.MOV.U32 R14, RZ, RZ, R10 ;  /* 0x000000ffff0e8224 */ /* 0x000fe200078e000a */
[----:B------:R-:W4:Y:S04]  /*12400*/  LDL R42, [R1+0x80c] ;  /* 0x00080c00012a7983 */ /* 0x000f280000100800 */
[----:B------:R-:W4:Y:S01]  /*12410*/  LDL R10, [R1+0x810] ;  /* 0x00081000010a7983 */ /* 0x000f220000100800 */
[----:B------:R-:W-:-:S02]  /*12420*/  PRMT R164, RZ, 0x7610, R164 ;  /* 0x00007610ffa47816 */ /* 0x000fc400000000a4 */
[----:B------:R-:W-:-:S04]  /*12430*/  PRMT R163, RZ, 0x7610, R163 ;  /* 0x00007610ffa37816 */ /* 0x000fc800000000a3 */
[----:B------:R0:W4:Y:S02]  /*12440*/  @!P0 LDG.E.U16 R164, desc[UR6][R14.64] ;  /* 0x000000060ea48981 */ /* 0x000124000c1e1500 */
[----:B0-----:R-:W-:Y:S02]  /*12450*/  @!P0 IMAD.MOV.U32 R14, RZ, RZ, R86 ;  /* 0x000000ffff0e8224 */ /* 0x001fe400078e0056 */
[----:B------:R-:W-:Y:S01]  /*12460*/  @!P0 IMAD.MOV.U32 R15, RZ, RZ, R87 ;  /* 0x000000ffff0f8224 */ /* 0x000fe200078e0057 */
[----:B------:R-:W4:Y:S04]  /*12470*/  LDL R86, [R1+0x7f0] ;  /* 0x0007f00001567983 */ /* 0x000f280000100800 */
[----:B------:R-:W4:Y:S04]  /*12480*/  LDL R87, [R1+0x7ec] ;  /* 0x0007ec0001577983 */ /* 0x000f280000100800 */
[----:B------:R0:W4:Y:S01]  /*12490*/  @!P0 LDG.E.U16 R163, desc[UR6][R14.64] ;  /* 0x000000060ea38981 */ /* 0x000122000c1e1500 */
[----:B------:R-:W-:Y:S01]  /*124a0*/  PRMT R162, RZ, 0x7610, R162 ;  /* 0x00007610ffa27816 */ /* 0x000fe200000000a2 */
[----:B0-----:R-:W-:-:S02]  /*124b0*/  @!P0 IMAD.MOV.U32 R15, RZ, RZ, R48 ;  /* 0x000000ffff0f8224 */ /* 0x001fc400078e0030 */
        /* <DEDUP_REMOVED lines=13> */
[----:B--2---:R-:W-:-:S05]  /*12590*/  @!P0 IMAD.MOV.U32 R15, RZ, RZ, R89 ;  /* 0x000000ffff0f8224 */ /* 0x004fca00078e0059 */
[----:B------:R0:W2:Y:S02]  /*125a0*/  @!P0 LDG.E.U16 R160, desc[UR6][R14.64] ;  /* 0x000000060ea08981 */ /* 0x0000a4000c1e1500 */
[----:B0-----:R-:W-:Y:S02]  /*125b0*/  @!P0 IMAD.MOV.U32 R14, RZ, RZ, R38 ;  /* 0x000000ffff0e8224 */ /* 0x001fe400078e0026 */
[----:B------:R-:W2:Y:S01]  /*125c0*/  LDL R38, [R1+0x790] ;  /* 0x0007900001267983 */ /* 0x000ea20000100800 */
[----:B----4-:R-:W-:-:S05]  /*125d0*/  @!P0 IMAD.MOV.U32 R15, RZ, RZ, R82 ;  /* 0x000000ffff0f8224 */ /* 0x010fca00078e0052 */
[----:B------:R0:W4:Y:S02]  /*125e0*/  @!P0 LDG.E.U16 R159, desc[UR6][R14.64] ;  /* 0x000000060e9f8981 */ /* 0x000124000c1e1500 */
[----:B0-----:R-:W-:Y:S02]  /*125f0*/  @!P0 IMAD.MOV.U32 R15, RZ, RZ, R42 ;  /* 0x000000ffff0f8224 */ /* 0x001fe400078e002a */
[----:B------:R-:W4:Y:S01]  /*12600*/  LDL R42, [R1+0x770] ;  /* 0x00077000012a7983 */ /* 0x000f220000100800 */
[----:B------:R-:W-:-:S03]  /*12610*/  @!P0 IMAD.MOV.U32 R14, RZ, RZ, R10 ;  /* 0x000000ffff0e8224 */ /* 0x000fc600078e000a */
[----:B------:R-:W4:Y:S04]  /*12620*/  LDL.LU R10, [R1+0x78c] ;  /* 0x00078c00010a7983 */ /* 0x000f280000300800 */
        /* <DEDUP_REMOVED lines=8> */
[----:B------:R-:W0:Y:S03]  /*126b0*/  S2R R145, SR_TID.X ;  /* 0x0000000000917919 */ /* 0x000e260000002100 */
[----:B------:R-:W-:Y:S04]  /*126c0*/  STS.U16 [R3+UR4+0x5900], R214 ;  /* 0x005900d603007988 */ /* 0x000fe80008000404 */
[----:B------:R-:W-:Y:S04]  /*126d0*/  STS.U16 [R3+UR4+0x1d00], R155 ;  /* 0x001d009b03007988 */ /* 0x000fe80008000404 */
[----:B------:R1:W-:Y:S02]  /*126e0*/  STS.U16 [R3+UR4+0x5d00], R156 ;  /* 0x005d009c03007988 */ /* 0x0003e40008000404 */
[----:B-1----:R-:W1:Y:S01]  /*126f0*/  S2R R3, SR_TID.X ;  /* 0x0000000000037919 */ /* 0x002e620000002100 */
[----:B------:R-:W-:-:S02]  /*12700*/  PRMT R158, RZ, 0x7610, R158 ;  /* 0x00007610ff9e7816 */ /* 0x000fc4000000009e */
[----:B------:R-:W-:-:S04]  /*12710*/  PRMT R157, RZ, 0x7610, R157 ;  /* 0x00007610ff9d7816 */ /* 0x000fc8000000009d */
[----:B------:R0:W4:Y:S02]  /*12720*/  @!P0 LDG.E.U16 R158, desc[UR6][R14.64] ;  /* 0x000000060e9e8981 */ /* 0x000124000c1e1500 */
[----:B0-----:R-:W-:-:S05]  /*12730*/  LOP3.LUT R145, R145, 0x3f, RZ, 0xc0, !PT ;  /* 0x0000003f91917812 */ /* 0x001fca00078ec0ff */
[----:B------:R-:W-:Y:S02]  /*12740*/  IMAD.SHL.U32 R82, R145, 0x2, RZ ;  /* 0x0000000291527824 */ /* 0x000fe400078e00ff */
[----:B------:R-:W-:Y:S02]  /*12750*/  @!P0 IMAD.MOV.U32 R14, RZ, RZ, R86 ;  /* 0x000000ffff0e8224 */ /* 0x000fe400078e0056 */
[----:B------:R-:W-:-:S05]  /*12760*/  @!P0 IMAD.MOV.U32 R15, RZ, RZ, R87 ;  /* 0x000000ffff0f8224 */ /* 0x000fca00078e0057 */
[----:B------:R0:W4:Y:S01]  /*12770*/  @!P0 LDG.E.U16 R157, desc[UR6][R14.64] ;  /* 0x000000060e9d8981 */ /* 0x000122000c1e1500 */
[----:B-1----:R-:W-:-:S05]  /*12780*/  LOP3.LUT R3, R3, 0x40, RZ, 0xc0, !PT ;  /* 0x0000004003037812 */ /* 0x002fca00078ec0ff */
[----:B------:R-:W-:Y:S02]  /*12790*/  IMAD R3, R3, 0x80, R82 ;  /* 0x0000008003037824 */ /* 0x000fe400078e0252 */
[----:B0-----:R-:W-:Y:S02]  /*127a0*/  @!P0 IMAD.MOV.U32 R15, RZ, RZ, R48 ;  /* 0x000000ffff0f8224 */ /* 0x001fe400078e0030 */
[----:B------:R-:W4:Y:S01]  /*127b0*/  LDL.LU R48, [R1+0x76c] ;  /* 0x00076c0001307983 */ /* 0x000f220000300800 */
[----:B------:R-:W-:Y:S01]  /*127c0*/  LOP3.LUT R3, R3, 0x30, RZ, 0x3c, !PT ;  /* 0x0000003003037812 */ /* 0x000fe200078e3cff */
[----:B------:R-:W-:Y:S01]  /*127d0*/  @!P0 IMAD.MOV.U32 R14, RZ, RZ, R24 ;  /* 0x000000ffff0e8224 */ /* 0x000fe200078e0018 */
[----:B------:R-:W-:Y:S01]  /*127e0*/  PRMT R156, RZ, 0x7610, R156 ;  /* 0x00007610ff9c7816 */ /* 0x000fe2000000009c */
[----:B------:R-:W4:Y:S04]  /*127f0*/  LDL.LU R24, [R1+0x74c] ;  /* 0x00074c0001187983 */ /* 0x000f280000300800 */
[----:B------:R-:W-:Y:S04]  /*12800*/  STS.U16 [R3+UR4+0x180], R85 ;  /* 0x0001805503007988 */ /* 0x000fe80008000404 */
[----:B------:R0:W-:Y:S04]  /*12810*/  STS.U16 [R3+UR4+0x4180], R46 ;  /* 0x0041802e03007988 */ /* 0x0001e80008000404 */
[----:B------:R1:W4:Y:S04]  /*12820*/  @!P0 LDG.E.U16 R156, desc[UR6][R14.64] ;  /* 0x000000060e9c8981 */ /* 0x000328000c1e1500 */
[----:B0-----:R-:W4:Y:S01]  /*12830*/  LDL.LU R46, [R1+0x750] ;  /* 0x00075000012e7983 */ /* 0x001f220000300800 */
[----:B-1----:R-:W-:-:S03]  /*12840*/  @!P0 IMAD.MOV.U32 R14, RZ, RZ, R27 ;  /* 0x000000ffff0e8224 */ /* 0x002fc600078e001b */
[----:B------:R0:W-:Y:S01]  /*12850*/  STS.U16 [R3+UR4+0x580], R71 ;  /* 0x0005804703007988 */ /* 0x0001e20008000404 */
[----:B------:R-:W-:-:S03]  /*12860*/  PRMT R155, RZ, 0x7610, R155 ;  /* 0x00007610ff9b7816 */ /* 0x000fc6000000009b */
[----:B------:R1:W-:Y:S01]  /*12870*/  STS.U16 [R3+UR4+0x4580], R5 ;  /* 0x0045800503007988 */ /* 0x0003e20008000404 */
[----:B------:R-:W-:Y:S01]  /*12880*/  PRMT R154, RZ, 0x7610, R154 ;  /* 0x00007610ff9a7816 */ /* 0x000fe2000000009a */
[----:B---3--:R-:W-:Y:S02]  /*12890*/  @!P0 IMAD.MOV.U32 R15, RZ, RZ, R35 ;  /* 0x000000ffff0f8224 */ /* 0x008fe400078e0023 */
[----:B------:R-:W3:Y:S04]  /*128a0*/  LDL.LU R35, [R1+0x72c] ;  /* 0x00072c0001237983 */ /* 0x000ee80000300800 */
[----:B------:R-:W3:Y:S04]  /*128b0*/  LDL.LU R27, [R1+0x730] ;  /* 0x00073000011b7983 */ /* 0x000ee80000300800 */
[----:B0-----:R-:W3:Y:S04]  /*128c0*/  LDL R71, [R1+0x70c] ;  /* 0x00070c0001477983 */ /* 0x001ee80000100800 */
[----:B------:R2:W3:Y:S02]  /*128d0*/  @!P0 LDG.E.U16 R155, desc[UR6][R14.64] ;  /* 0x000000060e9b8981 */ /* 0x0004e4000c1e1500 */
[----:B--2---:R-:W-:-:S02]  /*128e0*/  @!P0 IMAD.MOV.U32 R14, RZ, RZ, R38 ;  /* 0x000000ffff0e8224 */ /* 0x004fc400078e0026 */
[----:B------:R-:W2:Y:S04]  /*128f0*/  LDL.LU R38, [R1+0x710] ;  /* 0x0007100001267983 */ /* 0x000ea80000300800 */
[----:B-1----:R-:W2:Y:S04]  /*12900*/  LDL.LU R5, [R1+0x6ec] ;  /* 0x0006ec0001057983 */ /* 0x002ea80000300800 */
[----:B------:R-:W2:Y:S04]  /*12910*/  LDL R92, [R1+0xea8] ;  /* 0x000ea800015c7983 */ /* 0x000ea80000100800 */
[----:B------:R-:W2:Y:S01]  /*12920*/  LDL R82, [R1+0xec0] ;  /* 0x000ec00001527983 */ /* 0x000ea20000100800 */
[----:B----4-:R-:W-:-:S05]  /*12930*/  @!P0 IMAD.MOV.U32 R15, RZ, RZ, R10 ;  /* 0x000000ffff0f8224 */ /* 0x010fca00078e000a */
[----:B------:R0:W4:Y:S02]  /*12940*/  @!P0 LDG.E.U16 R154, desc[UR6][R14.64] ;  /* 0x000000060e9a8981 */ /* 0x000124000c1e1500 */
[----:B0-----:R-:W-:Y:S02]  /*12950*/  @!P0 IMAD.MOV.U32 R14, RZ, RZ, R42 ;  /* 0x000000ffff0e8224 */ /* 0x001fe400078e002a */
[----:B------:R-:W4:Y:S04]  /*12960*/  LDL.LU R42, [R1+0x6f0] ;  /* 0x0006f000012a7983 */ /* 0x000f280000300800 */
[----:B------:R-:W4:Y:S04]  /*12970*/  LDL R90, [R1+0xe98] ;  /* 0x000e9800015a7983 */ /* 0x000f280000100800 */
[----:B------:R-:W4:Y:S01]  /*12980*/  LDL R89, [R1+0xeb0] ;  /* 0x000eb00001597983 */ /* 0x000f220000100800 */
[----:B------:R-:W-:-:S03]  /*12990*/  PRMT R153, RZ, 0x7610, R153 ;  /* 0x00007610ff997816 */ /* 0x000fc60000000099 */
[----:B------:R-:W4:Y:S04]  /*129a0*/  LDL R88, [R1+0xa84] ;  /* 0x000a840001587983 */ /* 0x000f280000100800 */
[----:B------:R-:W4:Y:S01]  /*129b0*/  LDL R87, [R1+0xa88] ;  /* 0x000a880001577983 */ /* 0x000f220000100800 */
[----:B------:R-:W-:-:S03]  /*129c0*/  PRMT R152, RZ, 0x7610, R152 ;  /* 0x00007610ff987816 */ /* 0x000fc60000000098 */
[----:B------:R-:W4:Y:S04]  /*129d0*/  LDL R86, [R1+0xa64] ;  /* 0x000a640001567983 */ /* 0x000f280000100800 */
[----:B------:R-:W4:Y:S01]  /*129e0*/  LDL R85, [R1+0xa68] ;  /* 0x000a680001557983 */ /* 0x000f220000100800 */
[----:B------:R-:W-:-:S03]  /*129f0*/  PRMT R23, RZ, 0x7610, R23 ;  /* 0x00007610ff177816 */ /* 0x000fc60000000017 */
[----:B------:R0:W-:Y:S04]  /*12a00*/  STS.U16 [R3+UR4+0x980], R84 ;  /* 0x0009805403007988 */ /* 0x0001e80008000404 */
[----:B------:R1:W-:Y:S04]  /*12a10*/  STS.U16 [R3+UR4+0x4980], R83 ;  /* 0x0049805303007988 */ /* 0x0003e80008000404 */
[----:B0-----:R-:W4:Y:S04]  /*12a20*/  LDL R84, [R1+0xa44] ;  /* 0x000a440001547983 */ /* 0x001f280000100800 */
[----:B-1----:R-:W4:Y:S01]  /*12a30*/  LDL R83, [R1+0xa48] ;  /* 0x000a480001537983 */ /* 0x002f220000100800 */
[----:B------:R-:W-:-:S05]  /*12a40*/  @!P0 IMAD.MOV.U32 R15, RZ, RZ, R48 ;  /* 0x000000ffff0f8224 */ /* 0x000fca00078e0030 */
[----:B------:R0:W4:Y:S02]  /*12a50*/  @!P0 LDG.E.U16 R153, desc[UR6][R14.64] ;  /* 0x000000060e998981 */ /* 0x000124000c1e1500 */
[----:B0-----:R-:W-:Y:S02]  /*12a60*/  @!P0 IMAD.MOV.U32 R15, RZ, RZ, R24 ;  /* 0x000000ffff0f8224 */ /* 0x001fe400078e0018 */
[----:B------:R-:W-:-:S05]  /*12a70*/  @!P0 IMAD.MOV.U32 R14, RZ, RZ, R46 ;  /* 0x000000ffff0e8224 */ /* 0x000fca00078e002e */
[----:B------:R3:W4:Y:S04]  /*12a80*/  @!P0 LDG.E.U16 R152, desc[UR6][R14.64] ;  /* 0x000000060e988981 */ /* 0x000728000c1e1500 */
[----:B------:R0:W-:Y:S04]  /*12a90*/  STS.U16 [R3+UR4+0xd80], R72 ;  /* 0x000d804803007988 */ /* 0x0001e80008000404 */
[----:B0-----:R-:W4:Y:S01]  /*12aa0*/  LDL R72, [R1+0xa24] ;  /* 0x000a240001487983 */ /* 0x001f220000100800 */
[----:B------:R-:W-:Y:S02]  /*12ab0*/  PRMT R22, RZ, 0x7610, R22 ;  /* 0x00007610ff167816 */ /* 0x000fe40000000016 */
[----:B------:R-:W-:Y:S01]  /*12ac0*/  PRMT R21, RZ, 0x7610, R21 ;  /* 0x00007610ff157816 */ /* 0x000fe20000000015 */
[----:B---3--:R-:W-:-:S02]  /*12ad0*/  @!P0 IMAD.MOV.U32 R15, RZ, RZ, R35 ;  /* 0x000000ffff0f8224 */ /* 0x008fc400078e0023 */
[----:B------:R-:W-:-:S05]  /*12ae0*/  @!P0 IMAD.MOV.U32 R14, RZ, RZ, R27 ;  /* 0x000000ffff0e8224 */ /* 0x000fca00078e001b */
[----:B------:R0:W3:Y:S02]  /*12af0*/  @!P0 LDG.E.U16 R23, desc[UR6][R14.64] ;  /* 0x000000060e178981 */ /* 0x0000e4000c1e1500 */
[----:B0-----:R-:W-:Y:S02]  /*12b00*/  @!P0 IMAD.MOV.U32 R15, RZ, RZ, R71 ;  /* 0x000000ffff0f8224 */ /* 0x001fe400078e0047 */
[----:B------:R-:W3:Y:S01]  /*12b10*/  LDL R71, [R1+0xa28] ;  /* 0x000a280001477983 */ /* 0x000ee20000100800 */
[----:B--2---:R-:W-:-:S03]  /*12b20*/  @!P0 IMAD.MOV.U32 R14, RZ, RZ, R38 ;  /* 0x000000ffff0e8224 */ /* 0x004fc600078e0026 */
[----:B------:R0:W-:Y:S04]  /*12b30*/  STL [R1+0xf2c], R5 ;  /* 0x000f2c0501007387 */ /* 0x0001e80000100800 */
[----:B------:R1:W2:Y:S02]  /*12b40*/  @!P0 LDG.E.U16 R22, desc[UR6][R14.64] ;  /* 0x000000060e168981 */ /* 0x0002a4000c1e1500 */
[----:B-1----:R-:W-:Y:S02]  /*12b50*/  @!P0 IMAD.MOV.U32 R15, RZ, RZ, R5 ;  /* 0x000000ffff0f8224 */ /* 0x002fe400078e0005 */
[----:B0-----:R-:W2:Y:S01]  /*12b60*/  LDL R5, [R1+0xa08] ;  /* 0x000a080001057983 */ /* 0x001ea20000100800 */
[----:B----4-:R-:W-:-:S05]  /*12b70*/  @!P0 IMAD.MOV.U32 R14, RZ, RZ, R42 ;  /* 0x000000ffff0e8224 */ /* 0x010fca00078e002a */
[----:B------:R0:W4:Y:S02]  /*12b80*/  @!P0 LDG.E.U16 R21, desc[UR6][R14.64] ;  /* 0x000000060e158981 */ /* 0x000124000c1e1500 */
[----:B0-----:R-:W-:Y:S02]  /*12b90*/  @!P0 IMAD.MOV.U32 R14, RZ, RZ, R82 ;  /* 0x000000ffff0e8224 */ /* 0x001fe400078e0052 */
[----:B------:R-:W4:Y:S01]  /*12ba0*/  LDL R82, [R1+0xa04] ;  /* 0x000a040001527983 */ /* 0x000f220000100800 */
[----:B------:R-:W-:Y:S01]  /*12bb0*/  PRMT R20, RZ, 0x7610, R20 ;  /* 0x00007610ff147816 */ /* 0x000fe20000000014 */
[----:B------:R-:W-:Y:S01]  /*12bc0*/  @!P0 IMAD.MOV.U32 R15, RZ, RZ, R92 ;  /* 0x000000ffff0f8224 */ /* 0x000fe200078e005c */
[----:B------:R-:W-:-:S04]  /*12bd0*/  PRMT R19, RZ, 0x7610, R19 ;  /* 0x00007610ff137816 */ /* 0x000fc80000000013 */
[----:B------:R0:W4:Y:S01]  /*12be0*/  @!P0 LDG.E.U16 R20, desc[UR6][R14.64] ;  /* 0x000000060e148981 */ /* 0x000122000c1e1500 */
[----:B------:R-:W-:Y:S01]  /*12bf0*/  PRMT R18, RZ, 0x7610, R18 ;  /* 0x00007610ff127816 */ /* 0x000fe20000000012 */
[----:B0-----:R-:W-:Y:S02]  /*12c00*/  @!P0 IMAD.MOV.U32 R14, RZ, RZ, R89 ;  /* 0x000000ffff0e8224 */ /* 0x001fe400078e0059 */
[----:B------:R-:W-:-:S05]  /*12c10*/  @!P0 IMAD.MOV.U32 R15, RZ, RZ, R90 ;  /* 0x000000ffff0f8224 */ /* 0x000fca00078e005a */
[----:B------:R0:W4:Y:S01]  /*12c20*/  @!P0 LDG.E.U16 R19, desc[UR6][R14.64] ;  /* 0x000000060e138981 */ /* 0x000122000c1e1500 */
[----:B------:R-:W-:Y:S01]  /*12c30*/  PRMT R17, RZ, 0x7610, R17 ;  /* 0x00007610ff117816 */ /* 0x000fe20000000011 */
[----:B0-----:R-:W-:Y:S02]  /*12c40*/  @!P0 IMAD.MOV.U32 R14, RZ, RZ, R87 ;  /* 0x000000ffff0e8224 */ /* 0x001fe400078e0057 */
[----:B------:R-:W-:-:S05]  /*12c50*/  @!P0 IMAD.MOV.U32 R15, RZ, RZ, R88 ;  /* 0x000000ffff0f8224 */ /* 0x000fca00078e0058 */
[----:B------:R0:W4:Y:S01]  /*12c60*/  @!P0 LDG.E.U16 R18, desc[UR6][R14.64] ;  /* 0x000000060e128981 */ /* 0x000122000c1e1500 */
[----:B------:R-:W-:Y:S01]  /*12c70*/  PRMT R16, RZ, 0x7610, R16 ;  /* 0x00007610ff107816 */ /* 0x000fe20000000010 */
[----:B0-----:R-:W-:Y:S02]  /*12c80*/  @!P0 IMAD.MOV.U32 R14, RZ, RZ, R85 ;  /* 0x000000ffff0e8224 */ /* 0x001fe400078e0055 */
[----:B------:R-:W-:Y:S01]  /*12c90*/  @!P0 IMAD.MOV.U32 R15, RZ, RZ, R86 ;  /* 0x000000ffff0f8224 */ /* 0x000fe200078e0056 */
[----:B------:R-:W0:Y:S04]  /*12ca0*/  S2R R145, SR_TID.X ;  /* 0x0000000000917919 */ /* 0x000e280000002100 */
[----:B------:R1:W4:Y:S02]  /*12cb0*/  @!P0 LDG.E.U16 R17, desc[UR6][R14.64] ;  /* 0x000000060e118981 */ /* 0x000324000c1e1500 */
[----:B-1----:R-:W-:-:S02]  /*12cc0*/  @!P0 IMAD.MOV.U32 R14, RZ, RZ, R83 ;  /* 0x000000ffff0e8224 */ /* 0x002fc400078e0053 */
[----:B------:R-:W-:-:S05]  /*12cd0*/  @!P0 IMAD.MOV.U32 R15, RZ, RZ, R84 ;  /* 0x000000ffff0f8224 */ /* 0x000fca00078e0054 */
[----:B------:R1:W4:Y:S04]  /*12ce0*/  @!P0 LDG.E.U16 R16, desc[UR6][R14.64] ;  /* 0x000000060e108981 */ /* 0x000328000c1e1500 */
        /* <DEDUP_REMOVED lines=8> */
[----:B------:R1:W-:Y:S01]  /*12d70*/  STS.U16 [R3+UR4+0x5d80], R224 ;  /* 0x005d80e003007988 */ /* 0x0003e20008000404 */
[----:B0-----:R-:W-:Y:S01]  /*12d80*/  LOP3.LUT R145, R145, 0x3f, RZ, 0xc0, !PT ;  /* 0x0000003f91917812 */ /* 0x001fe200078ec0ff */
[----:B-1----:R-:W-:Y:S01]  /*12d90*/  @!P0 IMAD.MOV.U32 R15, RZ, RZ, R72 ;  /* 0x000000ffff0f8224 */ /* 0x002fe200078e0048 */
[----:B------:R-:W0:Y:S03]  /*12da0*/  S2R R3, SR_TID.X ;  /* 0x0000000000037919 */ /* 0x000e260000002100 */
[----:B------:R-:W-:Y:S01]  /*12db0*/  IMAD.SHL.U32 R72, R145, 0x2, RZ ;  /* 0x0000000291487824 */ /* 0x000fe200078e00ff */
[----:B------:R-:W-:-:S02]  /*12dc0*/  PRMT R13, RZ, 0x7610, R13 ;  /* 0x00007610ff0d7816 */ /* 0x000fc4000000000d */
[----:B0-----:R-:W-:Y:S01]  /*12dd0*/  LOP3.LUT R3, R3, 0x40, RZ, 0xc0, !PT ;  /* 0x0000004003037812 */ /* 0x001fe200078ec0ff */
[----:B---3--:R-:W-:Y:S02]  /*12de0*/  @!P0 IMAD.MOV.U32 R14, RZ, RZ, R71 ;  /* 0x000000ffff0e8224 */ /* 0x008fe400078e0047 */
[----:B------:R-:W0:Y:S03]  /*12df0*/  S2R R71, SR_TID.X ;  /* 0x0000000000477919 */ /* 0x000e260000002100 */
[----:B------:R2:W3:Y:S01]  /*12e00*/  @!P0 LDG.E.U16 R13, desc[UR6][R14.64] ;  /* 0x000000060e0d8981 */ /* 0x0004e2000c1e1500 */
[----:B0-----:R-:W-:-:S05]  /*12e10*/  LOP3.LUT R71, R71, 0x40, RZ, 0xc0, !PT ;  /* 0x0000004047477812 */ /* 0x001fca00078ec0ff */
[----:B------:R-:W-:-:S05]  /*12e20*/  IMAD R71, R71, 0x80, R72 ;  /* 0x0000008047477824 */ /* 0x000fca00078e0248 */
[----:B------:R-:W-:-:S05]  /*12e30*/  LOP3.LUT R71, R71, 0x40, RZ, 0x3c, !PT ;  /* 0x0000004047477812 */ /* 0x000fca00078e3cff */
        /* <DEDUP_REMOVED lines=9> */
[----:B------:R0:W-:Y:S02]  /*12ed0*/  STS.U16 [R71+UR4+0x5200], R60 ;  /* 0x0052003c47007988 */ /* 0x0001e40008000404 */
[----:B0-----:R-:W-:-:S04]  /*12ee0*/  IMAD.SHL.U32 R60, R145, 0x2, RZ ;  /* 0x00000002913c7824 */ /* 0x001fc800078e00ff */
[----:B------:R-:W-:Y:S01]  /*12ef0*/  IMAD R3, R3, 0x80, R60 ;  /* 0x0000008003037824 */ /* 0x000fe200078e023c */
[----:B------:R-:W-:Y:S04]  /*12f00*/  STS.U16 [R71+UR4+0x1600], R249 ;  /* 0x001600f947007988 */ /* 0x000fe80008000404 */
[----:B------:R-:W-:Y:S01]  /*12f10*/  STS.U16 [R71+UR4+0x5600], R247 ;  /* 0x005600f747007988 */ /* 0x000fe20008000404 */
[----:B------:R-:W-:-:S03]  /*12f20*/  LOP3.LUT R3, R3, 0x50, RZ, 0x3c, !PT ;  /* 0x0000005003037812 */ /* 0x000fc600078e3cff */
[----:B------:R-:W-:Y:S01]  /*12f30*/  STS.U16 [R71+UR4+0x1a00], R236 ;  /* 0x001a00ec47007988 */ /* 0x000fe20008000404 */
[----:B--2---:R-:W-:-:S03]  /*12f40*/  @!P0 IMAD.MOV.U32 R14, RZ, RZ, R5 ;  /* 0x000000ffff0e8224 */ /* 0x004fc600078e0005 */
[----:B------:R-:W-:Y:S04]  /*12f50*/  STS.U16 [R71+UR4+0x5a00], R235 ;  /* 0x005a00eb47007988 */ /* 0x000fe80008000404 */
[----:B------:R-:W-:Y:S04]  /*12f60*/  STS.U16 [R71+UR4+0x1e00], R222 ;  /* 0x001e00de47007988 */ /* 0x000fe80008000404 */
[----:B------:R-:W-:Y:S04]  /*12f70*/  STS.U16 [R71+UR4+0x5e00], R221 ;  /* 0x005e00dd47007988 */ /* 0x000fe80008000404 */
[----:B------:R-:W-:Y:S01]  /*12f80*/  STS.U16 [R3+UR4+0x280], R70 ;  /* 0x0002804603007988 */ /* 0x000fe20008000404 */
[----:B------:R-:W0:Y:S03]  /*12f90*/  S2R R5, SR_TID.X ;  /* 0x0000000000057919 */ /* 0x000e260000002100 */
        /* <DEDUP_REMOVED lines=15> */
[----:B-1----:R-:W1:Y:S01]  /*13090*/  S2R R3, SR_TID.X ;  /* 0x0000000000037919 */ /* 0x002e620000002100 */
[----:B------:R-:W-:Y:S01]  /*130a0*/  PRMT R11, RZ, 0x7610, R11 ;  /* 0x00007610ff0b7816 */ /* 0x000fe2000000000b */
[----:B----4-:R-:W-:Y:S01]  /*130b0*/  @!P0 IMAD.MOV.U32 R15, RZ, RZ, R82 ;  /* 0x000000ffff0f8224 */ /* 0x010fe200078e0052 */
[----:B0-----:R-:W-:-:S04]  /*130c0*/  LOP3.LUT R5, R5, 0x40, RZ, 0xc0, !PT ;  /* 0x0000004005057812 */ /* 0x001fc800078ec0ff */
[----:B------:R0:W2:Y:S02]  /*130d0*/  @!P0 LDG.E.U16 R11, desc[UR6][R14.64] ;  /* 0x000000060e0b8981 */ /* 0x0000a4000c1e1500 */
[C---:B0-----:R-:W-:Y:S02]  /*130e0*/  IMAD.SHL.U32 R14, R4.reuse, 0x2, RZ ;  /* 0x00000002040e7824 */ /* 0x041fe400078e00ff */
[----:B------:R-:W4:Y:S02]  /*130f0*/  LDL R15, [R1+0xea4] ;  /* 0x000ea400010f7983 */ /* 0x000f240000100800 */
[----:B------:R-:W-:Y:S02]  /*13100*/  IMAD R5, R5, 0x80, R14 ;  /* 0x0000008005057824 */ /* 0x000fe400078e020e */
[----:B------:R-:W-:Y:S01]  /*13110*/  IMAD.SHL.U32 R4, R4, 0x2, RZ ;  /* 0x0000000204047824 */ /* 0x000fe200078e00ff */
[----:B------:R-:W4:Y:S02]  /*13120*/  LDL R14, [R1+0xebc] ;  /* 0x000ebc00010e7983 */ /* 0x000f240000100800 */
[----:B------:R-:W-:-:S05]  /*13130*/  LOP3.LUT R5, R5, 0x60, RZ, 0x3c, !PT ;  /* 0x0000006005057812 */ /* 0x000fca00078e3cff */
[----:B------:R-:W-:Y:S01]  /*13140*/  STS.U16 [R5+UR4+0x300], R59 ;  /* 0x0003003b05007988 */ /* 0x000fe20008000404 */
[----:B-1----:R-:W-:-:S03]  /*13150*/  LOP3.LUT R3, R3, 0x40, RZ, 0xc0, !PT ;  /* 0x0000004003037812 */ /* 0x002fc600078ec0ff */
[----:B------:R-:W-:Y:S04]  /*13160*/  STS.U16 [R5+UR4+0x4300], R58 ;  /* 0x0043003a05007988 */ /* 0x000fe80008000404 */
[----:B------:R-:W-:Y:S01]  /*13170*/  STS.U16 [R5+UR4+0x700], R57 ;  /* 0x0007003905007988 */ /* 0x000fe20008000404 */
[----:B------:R-:W-:-:S03]  /*13180*/  IMAD R3, R3, 0x80, R4 ;  /* 0x0000008003037824 */ /* 0x000fc600078e0204 */
[----:B------:R-:W-:Y:S04]  /*13190*/  STS.U16 [R5+UR4+0x4700], R56 ;  /* 0x0047003805007988 */ /* 0x000fe80008000404 */
[----:B------:R-:W-:Y:S04]  /*131a0*/  STS.U16 [R5+UR4+0xb00], R55 ;  /* 0x000b003705007988 */ /* 0x000fe80008000404 */
[----:B------:R-:W-:Y:S04]  /*131b0*/  STS.U16 [R5+UR4+0x4b00], R54 ;  /* 0x004b003605007988 */ /* 0x000fe80008000404 */
[----:B------:R-:W-:Y:S04]  /*131c0*/  STS.U16 [R5+UR4+0xf00], R53 ;  /* 0x000f003505007988 */ /* 0x000fe80008000404 */
[----:B------:R-:W-:Y:S01]  /*131d0*/  STS.U16 [R5+UR4+0x4f00], R52 ;  /* 0x004f003405007988 */ /* 0x000fe20008000404 */
[----:B------:R-:W-:-:S03]  /*131e0*/  LOP3.LUT R3, R3, 0x70, RZ, 0x3c, !PT ;  /* 0x0000007003037812 */ /* 0x000fc600078e3cff */
        /* <DEDUP_REMOVED lines=8> */
[----:B------:R0:W-:Y:S04]  /*13270*/  STS.U16 [R3+UR4+0x380], R49 ;  /* 0x0003803103007988 */ /* 0x0001e80008000404 */
[----:B------:R-:W-:Y:S04]  /*13280*/  STS.U16 [R3+UR4+0x4380], R41 ;  /* 0x0043802903007988 */ /* 0x000fe80008000404 */
[----:B------:R1:W-:Y:S04]  /*13290*/  STS.U16 [R3+UR4+0x780], R39 ;  /* 0x0007802703007988 */ /* 0x0003e80008000404 */
[----:B------:R-:W-:Y:S04]  /*132a0*/  STS.U16 [R3+UR4+0x4780], R36 ;  /* 0x0047802403007988 */ /* 0x000fe80008000404 */
[----:B------:R-:W-:Y:S04]  /*132b0*/  STS.U16 [R3+UR4+0xb80], R34 ;  /* 0x000b802203007988 */ /* 0x000fe80008000404 */
[----:B0-----:R-:W3:Y:S04]  /*132c0*/  LDL R49, [R1+0xa9c] ;  /* 0x000a9c0001317983 */ /* 0x001ee80000100800 */
[----:B-1----:R-:W2:Y:S04]  /*132d0*/  LDL R39, [R1+0xaa0] ;  /* 0x000aa00001277983 */ /* 0x002ea80000100800 */
[----:B------:R0:W-:Y:S04]  /*132e0*/  STS.U16 [R3+UR4+0x4b80], R33 ;  /* 0x004b802103007988 */ /* 0x0001e80008000404 */
[----:B------:R-:W-:Y:S04]  /*132f0*/  STS.U16 [R3+UR4+0xf80], R31 ;  /* 0x000f801f03007988 */ /* 0x000fe80008000404 */
[----:B------:R-:W-:Y:S04]  /*13300*/  STS.U16 [R3+UR4+0x4f80], R30 ;  /* 0x004f801e03007988 */ /* 0x000fe80008000404 */
[----:B------:R-:W-:Y:S04]  /*13310*/  STS.U16 [R3+UR4+0x1380], R28 ;  /* 0x0013801c03007988 */ /* 0x000fe80008000404 */
[----:B------:R-:W3:Y:S04]  /*13320*/  LDL R50, [R1+0xee8] ;  /* 0x000ee80001327983 */ /* 0x000ee80000100800 */
[----:B------:R1:W-:Y:S04]  /*13330*/  STS.U16 [R3+UR4+0x5380], R25 ;  /* 0x0053801903007988 */ /* 0x0003e80008000404 */
[----:B------:R-:W-:Y:S04]  /*13340*/  STL [R1+0xf20], R2 ;  /* 0x000f200201007387 */ /* 0x000fe80000100800 */
[----:B0-----:R-:W3:Y:S04]  /*13350*/  LDL R33, [R1+0xa7c] ;  /* 0x000a7c0001217983 */ /* 0x001ee80000100800 */
[----:B-1----:R-:W3:Y:S04]  /*13360*/  LDL R25, [R1+0xa80] ;  /* 0x000a800001197983 */ /* 0x002ee80000100800 */
[----:B------:R-:W3:Y:S04]  /*13370*/  LDL R36, [R1+0xa5c] ;  /* 0x000a5c0001247983 */ /* 0x000ee80000100800 */
[----:B------:R-:W3:Y:S04]  /*13380*/  LDL R34, [R1+0xa60] ;  /* 0x000a600001227983 */ /* 0x000ee80000100800 */
[----:B------:R-:W3:Y:S04]  /*13390*/  LDL R28, [R1+0xa3c] ;  /* 0x000a3c00011c7983 */ /* 0x000ee80000100800 */
[----:B------:R-:W3:Y:S04]  /*133a0*/  LDL R5, [R1+0xa40] ;  /* 0x000a400001057983 */ /* 0x000ee80000100800 */
[----:B------:R-:W3:Y:S04]  /*133b0*/  LDL R53, [R1+0xa1c] ;  /* 0x000a1c0001357983 */ /* 0x000ee80000100800 */
[----:B------:R-:W3:Y:S04]  /*133c0*/  LDL R52, [R1+0xa20] ;  /* 0x000a200001347983 */ /* 0x000ee80000100800 */
[----:B------:R-:W3:Y:S04]  /*133d0*/  LDL R31, [R1+0xa00] ;  /* 0x000a0000011f7983 */ /* 0x000ee80000100800 */
[----:B------:R-:W-:Y:S04]  /*133e0*/  STS.U16 [R3+UR4+0x1780], R240 ;  /* 0x001780f003007988 */ /* 0x000fe80008000404 */
[----:B------:R-:W-:Y:S04]  /*133f0*/  STS.U16 [R3+UR4+0x5780], R239 ;  /* 0x005780ef03007988 */ /* 0x000fe80008000404 */
[----:B------:R-:W-:Y:S04]  /*13400*/  STS.U16 [R3+UR4+0x1b80], R228 ;  /* 0x001b80e403007988 */ /* 0x000fe80008000404 */
[----:B------:R-:W-:Y:S04]  /*13410*/  STS.U16 [R3+UR4+0x5b80], R227 ;  /* 0x005b80e303007988 */ /* 0x000fe80008000404 */
[----:B------:R-:W-:Y:S04]  /*13420*/  STS.U16 [R3+UR4+0x1f80], R216 ;  /* 0x001f80d803007988 */ /* 0x000fe80008000404 */
[----:B------:R0:W-:Y:S04]  /*13430*/  STS.U16 [R3+UR4+0x5f80], R215 ;  /* 0x005f80d703007988 */ /* 0x0001e80008000404 */
[----:B------:R-:W-:Y:S04]  /*13440*/  STS.U16 [R2+UR4+0x8000], R212 ;  /* 0x008000d402007988 */ /* 0x000fe80008000404 */
[----:B------:R-:W3:Y:S01]  /*13450*/  LDL R51, [R1+0x9fc] ;  /* 0x0009fc0001337983 */ /* 0x000ee20000100800 */
[----:B0-----:R-:W-:-:S03]  /*13460*/  LOP3.LUT R3, R2, 0x20, RZ, 0x3c, !PT ;  /* 0x0000002002037812 */ /* 0x001fc600078e3cff */
        /* <DEDUP_REMOVED lines=60> */
[----:B0-----:R-:W-:-:S03]  /*13830*/  PRMT R198, RZ, 0x7610, R198 ;  /* 0x00007610ffc67816 */ /* 0x001fc600000000c6 */
[----:B------:R-:W-:Y:S04]  /*13840*/  STS.U16 [R3+UR4+0xf500], R23 ;  /* 0x00f5001703007988 */ /* 0x000fe80008000404 */
[----:B------:R-:W-:Y:S04]  /*13850*/  STS.U16 [R3+UR4+0xf900], R22 ;  /* 0x00f9001603007988 */ /* 0x000fe80008000404 */
[----:B------:R0:W-:Y:S04]  /*13860*/  STS.U16 [R3+UR4+0xfd00], R21 ;  /* 0x00fd001503007988 */ /* 0x0001e80008000404 */
[----:B-1----:R-:W3:Y:S01]  /*13870*/  LDL.LU R2, [R1+0x704] ;  /* 0x0007040001027983 */ /* 0x002ee20000300800 */
[----:B------:R-:W-:-:S03]  /*13880*/  PRMT R197, RZ, 0x7610, R197 ;  /* 0x00007610ffc57816 */ /* 0x000fc600000000c5 */
[----:B----4-:R2:W4:Y:S04]  /*13890*/  @!P0 LDG.E.U16 R198, desc[UR6][R14.64] ;  /* 0x000000060ec68981 */ /* 0x010528000c1e1500 */
[----:B0-----:R-:W4:Y:S04]  /*138a0*/  LDL.LU R3, [R1+0x6fc] ;  /* 0x0006fc0001037983 */ /* 0x001f280000300800 */
[----:B------:R-:W4:Y:S04]  /*138b0*/  LDL.LU R4, [R1+0x6e4] ;  /* 0x0006e40001047983 */ /* 0x000f280000300800 */
[----:B------:R-:W4:Y:S04]  /*138c0*/  LDL R41, [R1+0x9e4] ;  /* 0x0009e40001297983 */ /* 0x000f280000100800 */
[----:B------:R-:W4:Y:S01]  /*138d0*/  LDL R30, [R1+0x9e8] ;  /* 0x0009e800011e7983 */ /* 0x000f220000100800 */
[----:B--2---:R-:W-:-:S02]  /*138e0*/  @!P0 IMAD.MOV.U32 R14, RZ, RZ, R39 ;  /* 0x000000ffff0e8224 */ /* 0x004fc400078e0027 */
[----:B---3--:R-:W-:Y:S01]  /*138f0*/  @!P0 IMAD.MOV.U32 R15, RZ, RZ, R49 ;  /* 0x000000ffff0f8224 */ /* 0x008fe200078e0031 */
[----:B------:R-:W2:Y:S04]  /*13900*/  LDL R39, [R1+0x9e0] ;  /* 0x0009e00001277983 */ /* 0x000ea80000100800 */
[----:B------:R-:W3:Y:S04]  /*13910*/  LDL R49, [R1+0x9dc] ;  /* 0x0009dc0001317983 */ /* 0x000ee80000100800 */
[----:B------:R0:W3:Y:S01]  /*13920*/  @!P0 LDG.E.U16 R197, desc[UR6][R14.64] ;  /* 0x000000060ec58981 */ /* 0x0000e2000c1e1500 */
[----:B------:R-:W-:-:S02]  /*13930*/  PRMT R196, RZ, 0x7610, R196 ;  /* 0x00007610ffc47816 */ /* 0x000fc400000000c4 */
[----:B------:R-:W-:Y:S01]  /*13940*/  PRMT R195, RZ, 0x7610, R195 ;  /* 0x00007610ffc37816 */ /* 0x000fe200000000c3 */
[----:B------:R-:W3:Y:S01]  /*13950*/  LDL R55, [R1+0x844] ;  /* 0x0008440001377983 */ /* 0x000ee20000100800 */
[----:B------:R-:W-:Y:S02]  /*13960*/  PRMT R194, RZ, 0x7610, R194 ;  /* 0x00007610ffc27816 */ /* 0x000fe400000000c2 */
[----:B------:R-:W-:Y:S01]  /*13970*/  PRMT R193, RZ, 0x7610, R193 ;  /* 0x00007610ffc17816 */ /* 0x000fe200000000c1 */
[----:B------:R-:W3:Y:S01]  /*13980*/  LDL R54, [R1+0x83c] ;  /* 0x00083c0001367983 */ /* 0x000ee20000100800 */
[----:B0-----:R-:W-:Y:S02]  /*13990*/  @!P0 IMAD.MOV.U32 R14, RZ, RZ, R25 ;  /* 0x000000ffff0e8224 */ /* 0x001fe400078e0019 */
[----:B------:R-:W-:Y:S01]  /*139a0*/  @!P0 IMAD.MOV.U32 R15, RZ, RZ, R33 ;  /* 0x000000ffff0f8224 */ /* 0x000fe200078e0021 */
[----:B------:R-:W3:Y:S04]  /*139b0*/  LDL R25, [R1+0x9c8] ;  /* 0x0009c80001197983 */ /* 0x000ee80000100800 */
[----:B------:R-:W3:Y:S04]  /*139c0*/  LDL R33, [R1+0x9c4] ;  /* 0x0009c40001217983 */ /* 0x000ee80000100800 */
[----:B------:R0:W3:Y:S02]  /*139d0*/  @!P0 LDG.E.U16 R196, desc[UR6][R14.64] ;  /* 0x000000060ec48981 */ /* 0x0000e4000c1e1500 */
[----:B0-----:R-:W-:-:S02]  /*139e0*/  @!P0 IMAD.MOV.U32 R14, RZ, RZ, R34 ;  /* 0x000000ffff0e8224 */ /* 0x001fc400078e0022 */
        /* <DEDUP_REMOVED lines=15> */
[----:B------:R-:W3:Y:S01]  /*13ae0*/  LDL R31, [R1+0x988] ;  /* 0x00098800011f7983 */ /* 0x000ee20000100800 */
[----:B------:R-:W-:Y:S01]  /*13af0*/  PRMT R192, RZ, 0x7610, R192 ;  /* 0x00007610ffc07816 */ /* 0x000fe200000000c0 */
[----:B------:R-:W-:Y:S02]  /*13b00*/  @!P0 IMAD.MOV.U32 R15, RZ, RZ, R51 ;  /* 0x000000ffff0f8224 */ /* 0x000fe400078e0033 */
[----:B------:R-:W3:Y:S01]  /*13b10*/  LDL R51, [R1+0x984] ;  /* 0x0009840001337983 */ /* 0x000ee20000100800 */
[----:B------:R-:W-:-:S03]  /*13b20*/  PRMT R191, RZ, 0x7610, R191 ;  /* 0x00007610ffbf7816 */ /* 0x000fc600000000bf */
[----:B------:R4:W3:Y:S01]  /*13b30*/  @!P0 LDG.E.U16 R192, desc[UR6][R14.64] ;  /* 0x000000060ec08981 */ /* 0x0008e2000c1e1500 */
[----:B------:R-:W-:Y:S02]  /*13b40*/  PRMT R190, RZ, 0x7610, R190 ;  /* 0x00007610ffbe7816 */ /* 0x000fe400000000be */
[----:B------:R-:W-:Y:S02]  /*13b50*/  PRMT R189, RZ, 0x7610, R189 ;  /* 0x00007610ffbd7816 */ /* 0x000fe400000000bd */
[----:B------:R-:W-:Y:S02]  /*13b60*/  PRMT R188, RZ, 0x7610, R188 ;  /* 0x00007610ffbc7816 */ /* 0x000fe400000000bc */
[----:B------:R-:W-:Y:S02]  /*13b70*/  PRMT R187, RZ, 0x7610, R187 ;  /* 0x00007610ffbb7816 */ /* 0x000fe400000000bb */
[----:B------:R-:W-:Y:S01]  /*13b80*/  PRMT R186, RZ, 0x7610, R186 ;  /* 0x00007610ffba7816 */ /* 0x000fe200000000ba */
[----:B----4-:R-:W-:-:S02]  /*13b90*/  @!P0 IMAD.MOV.U32 R15, RZ, RZ, R41 ;  /* 0x000000ffff0f8224 */ /* 0x010fc400078e0029 */
[----:B------:R-:W4:Y:S01]  /*13ba0*/  LDL R41, [R1+0x97c] ;  /* 0x00097c0001297983 */ /* 0x000f220000100800 */
[----:B------:R-:W-:-:S03]  /*13bb0*/  @!P0 IMAD.MOV.U32 R14, RZ, RZ, R30 ;  /* 0x000000ffff0e8224 */ /* 0x000fc600078e001e */
[----:B------:R-:W4:Y:S04]  /*13bc0*/  LDL R30, [R1+0x980] ;  /* 0x00098000011e7983 */ /* 0x000f280000100800 */
[----:B------:R2:W4:Y:S02]  /*13bd0*/  @!P0 LDG.E.U16 R191, desc[UR6][R14.64] ;  /* 0x000000060ebf8981 */ /* 0x000524000c1e1500 */
[----:B--2---:R-:W-:Y:S02]  /*13be0*/  @!P0 IMAD.MOV.U32 R14, RZ, RZ, R39 ;  /* 0x000000ffff0e8224 */ /* 0x004fe400078e0027 */
[----:B---3--:R-:W-:Y:S01]  /*13bf0*/  @!P0 IMAD.MOV.U32 R15, RZ, RZ, R49 ;  /* 0x000000ffff0f8224 */ /* 0x008fe200078e0031 */
[----:B------:R-:W2:Y:S04]  /*13c00*/  LDL R39, [R1+0x968] ;  /* 0x0009680001277983 */ /* 0x000ea80000100800 */
        /* <DEDUP_REMOVED lines=40> */
[----:B------:R-:W2:Y:S01]  /*13e90*/  LDL R39, [R1+0x900] ;  /* 0x0009000001277983 */ /* 0x000ea20000100800 */
        /* <DEDUP_REMOVED lines=25> */
[----:B------:R-:W-:Y:S01]  /*14030*/  PRMT R178, RZ, 0x7610, R178 ;  /* 0x00007610ffb27816 */ /* 0x000fe200000000b2 */
[----:B------:R-:W-:Y:S01]  /*14040*/  @!P0 IMAD.MOV.U32 R15, RZ, RZ, R51 ;  /* 0x000000ffff0f8224 */ /* 0x000fe200078e0033 */
[----:B------:R-:W-:Y:S01]  /*14050*/  PRMT R177, RZ, 0x7610, R177 ;  /* 0x00007610ffb17816 */ /* 0x000fe200000000b1 */
[----:B------:R-:W3:Y:S04]  /*14060*/  LDL R51, [R1+0x8a4] ;  /* 0x0008a40001337983 */ /* 0x000ee80000100800 */
[----:B------:R4:W3:Y:S01]  /*14070*/  @!P0 LDG.E.U16 R178, desc[UR6][R14.64] ;  /* 0x000000060eb28981 */ /* 0x0008e2000c1e1500 */
[----:B------:R-:W-:-:S02]  /*14080*/  PRMT R176, RZ, 0x7610, R176 ;  /* 0x00007610ffb07816 */ /* 0x000fc400000000b0 */
[----:B------:R-:W-:Y:S02]  /*14090*/  PRMT R175, RZ, 0x7610, R175 ;  /* 0x00007610ffaf7816 */ /* 0x000fe400000000af */
[----:B------:R-:W-:Y:S02]  /*140a0*/  PRMT R174, RZ, 0x7610, R174 ;  /* 0x00007610ffae7816 */ /* 0x000fe400000000ae */
[----:B------:R-:W-:Y:S02]  /*140b0*/  PRMT R173, RZ, 0x7610, R173 ;  /* 0x00007610ffad7816 */ /* 0x000fe400000000ad */
[----:B------:R-:W-:Y:S01]  /*140c0*/  PRMT R172, RZ, 0x7610, R172 ;  /* 0x00007610ffac7816 */ /* 0x000fe200000000ac */
[----:B----4-:R-:W-:Y:S02]  /*140d0*/  @!P0 IMAD.MOV.U32 R15, RZ, RZ, R41 ;  /* 0x000000ffff0f8224 */ /* 0x010fe400078e0029 */
        /* <DEDUP_REMOVED lines=10> */
[----:B------:R-:W2:Y:S01]  /*14180*/  LDL R25, [R1+0x888] ;  /* 0x0008880001197983 */ /* 0x000ea20000100800 */
        /* <DEDUP_REMOVED lines=13> */
[----:B0-----:R-:W-:Y:S01]  /*14260*/  @!P0 IMAD.MOV.U32 R14, RZ, RZ, R52 ;  /* 0x000000ffff0e8224 */ /* 0x001fe200078e0034 */
[----:B------:R-:W-:Y:S01]  /*14270*/  PRMT R171, RZ, 0x7610, R171 ;  /* 0x00007610ffab7816 */ /* 0x000fe200000000ab */
[----:B------:R-:W3:Y:S01]  /*14280*/  LDL R52, [R1+0x824] ;  /* 0x0008240001347983 */ /* 0x000ee20000100800 */
[----:B------:R-:W-:-:S03]  /*14290*/  @!P0 IMAD.MOV.U32 R15, RZ, RZ, R53 ;  /* 0x000000ffff0f8224 */ /* 0x000fc600078e0035 */
[----:B------:R-:W3:Y:S04]  /*142a0*/  LDL R53, [R1+0x840] ;  /* 0x0008400001357983 */ /* 0x000ee80000100800 */
[----:B------:R0:W3:Y:S02]  /*142b0*/  @!P0 LDG.E.U16 R172, desc[UR6][R14.64] ;  /* 0x000000060eac8981 */ /* 0x0000e4000c1e1500 */
[----:B0-----:R-:W-:Y:S02]  /*142c0*/  @!P0 IMAD.MOV.U32 R14, RZ, RZ, R31 ;  /* 0x000000ffff0e8224 */ /* 0x001fe400078e001f */
[----:B------:R-:W3:Y:S01]  /*142d0*/  LDL R31, [R1+0x848] ;  /* 0x00084800011f7983 */ /* 0x000ee20000100800 */
[----:B------:R-:W-:-:S03]  /*142e0*/  @!P0 IMAD.MOV.U32 R15, RZ, RZ, R51 ;  /* 0x000000ffff0f8224 */ /* 0x000fc600078e0033 */
[----:B------:R-:W3:Y:S01]  /*142f0*/  LDL R51, [R1+0x828] ;  /* 0x0008280001337983 */ /* 0x000ee20000100800 */
[----:B------:R-:W-:-:S03]  /*14300*/  PRMT R170, RZ, 0x7610, R170 ;  /* 0x00007610ffaa7816 */ /* 0x000fc600000000aa */
[----:B------:R4:W3:Y:S01]  /*14310*/  @!P0 LDG.E.U16 R171, desc[UR6][R14.64] ;  /* 0x000000060eab8981 */ /* 0x0008e2000c1e1500 */
        /* <DEDUP_REMOVED lines=15> */
[----:B------:R-:W-:Y:S01]  /*14410*/  @!P0 IMAD.MOV.U32 R15, RZ, RZ, R49 ;  /* 0x000000ffff0f8224 */ /* 0x000fe200078e0031 */
[----:B------:R-:W3:Y:S04]  /*14420*/  LDL R39, [R1+0x7a4] ;  /* 0x0007a40001277983 */ /* 0x000ee80000100800 */
[----:B------:R0:W3:Y:S04]  /*14430*/  @!P0 LDG.E.U16 R168, desc[UR6][R14.64] ;  /* 0x000000060ea88981 */ /* 0x0000e8000c1e1500 */
[----:B------:R-:W3:Y:S01]  /*14440*/  LDL R49, [R1+0x7c4] ;  /* 0x0007c40001317983 */ /* 0x000ee20000100800 */
[----:B0-----:R-:W-:-:S03]  /*14450*/  @!P0 IMAD.MOV.U32 R15, RZ, RZ, R36 ;  /* 0x000000ffff0f8224 */ /* 0x001fc600078e0024 */
        /* <DEDUP_REMOVED lines=11> */
[----:B------:R-:W-:Y:S01]  /*14510*/  PRMT R165, RZ, 0x7610, R165 ;  /* 0x00007610ffa57816 */ /* 0x000fe200000000a5 */
[----:B------:R-:W-:Y:S01]  /*14520*/  @!P0 IMAD.MOV.U32 R15, RZ, RZ, R55 ;  /* 0x000000ffff0f8224 */ /* 0x000fe200078e0037 */
[----:B------:R-:W-:-:S04]  /*14530*/  PRMT R164, RZ, 0x7610, R164 ;  /* 0x00007610ffa47816 */ /* 0x000fc800000000a4 */
[----:B------:R0:W3:Y:S01]  /*14540*/  @!P0 LDG.E.U16 R165, desc[UR6][R14.64] ;  /* 0x000000060ea58981 */ /* 0x0000e2000c1e1500 */
[----:B------:R-:W-:Y:S01]  /*14550*/  PRMT R163, RZ, 0x7610, R163 ;  /* 0x00007610ffa37816 */ /* 0x000fe200000000a3 */
[----:B0-----:R-:W-:Y:S02]  /*14560*/  @!P0 IMAD.MOV.U32 R14, RZ, RZ, R53 ;  /* 0x000000ffff0e8224 */ /* 0x001fe400078e0035 */
[----:B------:R-:W-:-:S05]  /*14570*/  @!P0 IMAD.MOV.U32 R15, RZ, RZ, R54 ;  /* 0x000000ffff0f8224 */ /* 0x000fca00078e0036 */
[----:B------:R0:W3:Y:S02]  /*14580*/  @!P0 LDG.E.U16 R164, desc[UR6][R14.64] ;  /* 0x000000060ea48981 */ /* 0x0000e4000c1e1500 */
[----:B0-----:R-:W-:Y:S02]  /*14590*/  @!P0 IMAD.MOV.U32 R14, RZ, RZ, R51 ;  /* 0x000000ffff0e8224 */ /* 0x001fe400078e0033 */
[----:B------:R-:W-:-:S05]  /*145a0*/  @!P0 IMAD.MOV.U32 R15, RZ, RZ, R52 ;  /* 0x000000ffff0f8224 */ /* 0x000fca00078e0034 */
[----:B------:R4:W3:Y:S01]  /*145b0*/  @!P0 LDG.E.U16 R163, desc[UR6][R14.64] ;  /* 0x000000060ea38981 */ /* 0x0008e2000c1e1500 */
[----:B------:R-:W-:Y:S02]  /*145c0*/  PRMT R162, RZ, 0x7610, R162 ;  /* 0x00007610ffa27816 */ /* 0x000fe400000000a2 */
[----:B------:R-:W-:Y:S02]  /*145d0*/  PRMT R161, RZ, 0x7610, R161 ;  /* 0x00007610ffa17816 */ /* 0x000fe400000000a1 */
[----:B------:R-:W-:Y:S02]  /*145e0*/  PRMT R160, RZ, 0x7610, R160 ;  /* 0x00007610ffa07816 */ /* 0x000fe400000000a0 */
[----:B------:R-:W-:Y:S02]  /*145f0*/  PRMT R159, RZ, 0x7610, R159 ;  /* 0x00007610ff9f7816 */ /* 0x000fe4000000009f */
[----:B------:R-:W-:Y:S01]  /*14600*/  PRMT R158, RZ, 0x7610, R158 ;  /* 0x00007610ff9e7816 */ /* 0x000fe2000000009e */
[----:B----4-:R-:W-:-:S02]  /*14610*/  @!P0 IMAD.MOV.U32 R14, RZ, RZ, R30 ;  /* 0x000000ffff0e8224 */ /* 0x010fc400078e001e */
[----:B------:R-:W4:Y:S01]  /*14620*/  LDL.LU R30, [R1+0x764] ;  /* 0x00076400011e7983 */ /* 0x000f220000300800 */
[----:B------:R-:W-:-:S03]  /*14630*/  @!P0 IMAD.MOV.U32 R15, RZ, RZ, R41 ;  /* 0x000000ffff0f8224 */ /* 0x000fc600078e0029 */
[----:B------:R-:W4:Y:S04]  /*14640*/  LDL.LU R245, [R1+0x748] ;  /* 0x0007480001f57983 */ /* 0x000f280000300800 */
[----:B------:R-:W4:Y:S04]  /*14650*/  LDL.LU R41, [R1+0x744] ;  /* 0x0007440001297983 */ /* 0x000f280000300800 */
[----:B------:R2:W4:Y:S02]  /*14660*/  @!P0 LDG.E.U16 R162, desc[UR6][R14.64] ;  /* 0x000000060ea28981 */ /* 0x000524000c1e1500 */
[----:B--2---:R-:W-:-:S02]  /*14670*/  @!P0 IMAD.MOV.U32 R14, RZ, RZ, R25 ;  /* 0x000000ffff0e8224 */ /* 0x004fc400078e0019 */
[----:B---3--:R-:W-:Y:S02]  /*14680*/  @!P0 IMAD.MOV.U32 R15, RZ, RZ, R33 ;  /* 0x000000ffff0f8224 */ /* 0x008fe400078e0021 */
[----:B------:R-:W2:Y:S04]  /*14690*/  LDL.LU R33, [R1+0x724] ;  /* 0x0007240001217983 */ /* 0x000ea80000300800 */
[----:B------:R-:W3:Y:S04]  /*146a0*/  LDL.LU R25, [R1+0x728] ;  /* 0x0007280001197983 */ /* 0x000ee80000300800 */
[----:B------:R0:W3:Y:S04]  /*146b0*/  @!P0 LDG.E.U16 R161, desc[UR6][R14.64] ;  /* 0x000000060ea18981 */ /* 0x0000e8000c1e1500 */
[----:B------:R-:W3:Y:S01]  /*146c0*/  LDL R52, [R1+0x6e8] ;  /* 0x0006e80001347983 */ /* 0x000ee20000100800 */
[----:B0-----:R-:W-:-:S02]  /*146d0*/  @!P0 IMAD.MOV.U32 R15, RZ, RZ, R49 ;  /* 0x000000ffff0f8224 */ /* 0x001fc400078e0031 */
[----:B------:R-:W-:Y:S02]  /*146e0*/  @!P0 IMAD.MOV.U32 R14, RZ, RZ, R36 ;  /* 0x000000ffff0e8224 */ /* 0x000fe400078e0024 */
[----:B------:R-:W3:Y:S04]  /*146f0*/  LDL.LU R36, [R1+0x708] ;  /* 0x0007080001247983 */ /* 0x000ee80000300800 */
[----:B------:R0:W3:Y:S04]  /*14700*/  @!P0 LDG.E.U16 R160, desc[UR6][R14.64] ;  /* 0x000000060ea08981 */ /* 0x0000e8000c1e1500 */
[----:B------:R-:W3:Y:S04]  /*14710*/  LDL R56, [R1+0x7fc] ;  /* 0x0007fc0001387983 */ /* 0x000ee80000100800 */
[----:B------:R-:W3:Y:S01]  /*14720*/  LDL R55, [R1+0x7dc] ;  /* 0x0007dc0001377983 */ /* 0x000ee20000100800 */
[----:B0-----:R-:W-:-:S02]  /*14730*/  @!P0 IMAD.MOV.U32 R14, RZ, RZ, R34 ;  /* 0x000000ffff0e8224 */ /* 0x001fc400078e0022 */
[----:B------:R-:W-:Y:S01]  /*14740*/  @!P0 IMAD.MOV.U32 R15, RZ, RZ, R39 ;  /* 0x000000ffff0f8224 */ /* 0x000fe200078e0027 */
[----:B------:R-:W3:Y:S04]  /*14750*/  LDL R49, [R1+0x7c0] ;  /* 0x0007c00001317983 */ /* 0x000ee80000100800 */
[----:B------:R0:W3:Y:S04]  /*14760*/  @!P0 LDG.E.U16 R159, desc[UR6][R14.64] ;  /* 0x000000060e9f8981 */ /* 0x0000e8000c1e1500 */
[----:B------:R-:W3:Y:S04]  /*14770*/  LDL R39, [R1+0x7e0] ;  /* 0x0007e00001277983 */ /* 0x000ee80000100800 */
[----:B------:R-:W3:Y:S01]  /*14780*/  LDL R54, [R1+0x7bc] ;  /* 0x0007bc0001367983 */ /* 0x000ee20000100800 */
[----:B0-----:R-:W-:-:S02]  /*14790*/  @!P0 IMAD.MOV.U32 R14, RZ, RZ, R5 ;  /* 0x000000ffff0e8224 */ /* 0x001fc400078e0005 */
[----:B------:R-:W-:Y:S01]  /*147a0*/  @!P0 IMAD.MOV.U32 R15, RZ, RZ, R28 ;  /* 0x000000ffff0f8224 */ /* 0x000fe200078e001c */
[----:B------:R-:W3:Y:S04]  /*147b0*/  LDL R5, [R1+0x820] ;  /* 0x0008200001057983 */ /* 0x000ee80000100800 */
[----:B------:R-:W3:Y:S04]  /*147c0*/  LDL R28, [R1+0x81c] ;  /* 0x00081c00011c7983 */ /* 0x000ee80000100800 */
[----:B------:R0:W3:Y:S04]  /*147d0*/  @!P0 LDG.E.U16 R158, desc[UR6][R14.64] ;  /* 0x000000060e9e8981 */ /* 0x0000e8000c1e1500 */
[----:B------:R-:W3:Y:S04]  /*147e0*/  LDL R34, [R1+0x7a0] ;  /* 0x0007a00001227983 */ /* 0x000ee80000100800 */
[----:B------:R-:W3:Y:S01]  /*147f0*/  LDL R53, [R1+0x79c] ;  /* 0x00079c0001357983 */ /* 0x000ee20000100800 */
[----:B0-----:R-:W-:-:S03]  /*14800*/  @!P0 IMAD.MOV.U32 R14, RZ, RZ, R31 ;  /* 0x000000ffff0e8224 */ /* 0x001fc600078e001f */
[----:B------:R-:W3:Y:S04]  /*14810*/  LDL R31, [R1+0x800] ;  /* 0x00080000011f7983 */ /* 0x000ee80000100800 */
[----:B------:R-:W3:Y:S01]  /*14820*/  LDL R51, [R1+0x780] ;  /* 0x0007800001337983 */ /* 0x000ee20000100800 */
[----:B------:R-:W-:Y:S02]  /*14830*/  PRMT R157, RZ, 0x7610, R157 ;  /* 0x00007610ff9d7816 */ /* 0x000fe4000000009d */
[----:B------:R-:W-:Y:S02]  /*14840*/  PRMT R156, RZ, 0x7610, R156 ;  /* 0x00007610ff9c7816 */ /* 0x000fe4000000009c */
[----:B------:R-:W-:Y:S02]  /*14850*/  PRMT R155, RZ, 0x7610, R155 ;  /* 0x00007610ff9b7816 */ /* 0x000fe4000000009b */
[----:B------:R-:W-:-:S02]  /*14860*/  PRMT R154, RZ, 0x7610, R154 ;  /* 0x00007610ff9a7816 */ /* 0x000fc4000000009a */
[----:B------:R-:W-:Y:S02]  /*14870*/  PRMT R153, RZ, 0x7610, R153 ;  /* 0x00007610ff997816 */ /* 0x000fe40000000099 */
[----:B------:R-:W-:Y:S02]  /*14880*/  PRMT R152, RZ, 0x7610, R152 ;  /* 0x00007610ff987816 */ /* 0x000fe40000000098 */
[----:B------:R-:W-:Y:S01]  /*14890*/  PRMT R23, RZ, 0x7610, R23 ;  /* 0x00007610ff177816 */ /* 0x000fe20000000017 */
[----:B------:R-:W-:Y:S01]  /*148a0*/  STL [R1+0xf30], R2 ;  /* 0x000f300201007387 */ /* 0x000fe20000100800 */
[----:B------:R-:W-:Y:S02]  /*148b0*/  PRMT R22, RZ, 0x7610, R22 ;  /* 0x00007610ff167816 */ /* 0x000fe40000000016 */
[----:B------:R-:W-:Y:S01]  /*148c0*/  PRMT R21, RZ, 0x7610, R21 ;  /* 0x00007610ff157816 */ /* 0x000fe20000000015 */
[----:B------:R0:W-:Y:S02]  /*148d0*/  STS.U16 [R50+UR4+0x8200], R20 ;  /* 0x0082001432007988 */ /* 0x0001e40008000404 */
[----:B0-----:R-:W-:Y:S01]  /*148e0*/  PRMT R20, RZ, 0x7610, R20 ;  /* 0x00007610ff147816 */ /* 0x001fe20000000014 */
[----:B----4-:R-:W-:-:S05]  /*148f0*/  @!P0 IMAD.MOV.U32 R15, RZ, RZ, R30 ;  /* 0x000000ffff0f8224 */ /* 0x010fca00078e001e */
[----:B------:R0:W4:Y:S02]  /*14900*/  @!P0 LDG.E.U16 R157, desc[UR6][R14.64] ;  /* 0x000000060e9d8981 */ /* 0x000124000c1e1500 */
[----:B0-----:R-:W-:Y:S02]  /*14910*/  @!P0 IMAD.MOV.U32 R14, RZ, RZ, R245 ;  /* 0x000000ffff0e8224 */ /* 0x001fe400078e00f5 */
[----:B------:R-:W-:-:S05]  /*14920*/  @!P0 IMAD.MOV.U32 R15, RZ, RZ, R41 ;  /* 0x000000ffff0f8224 */ /* 0x000fca00078e0029 */
[----:B------:R2:W4:Y:S02]  /*14930*/  @!P0 LDG.E.U16 R156, desc[UR6][R14.64] ;  /* 0x000000060e9c8981 */ /* 0x000524000c1e1500 */
[----:B--2---:R-:W-:Y:S02]  /*14940*/  @!P0 IMAD.MOV.U32 R15, RZ, RZ, R33 ;  /* 0x000000ffff0f8224 */ /* 0x004fe400078e0021 */
[----:B---3--:R-:W-:-:S05]  /*14950*/  @!P0 IMAD.MOV.U32 R14, RZ, RZ, R25 ;  /* 0x000000ffff0e8224 */ /* 0x008fca00078e0019 */
[----:B------:R0:W2:Y:S02]  /*14960*/  @!P0 LDG.E.U16 R155, desc[UR6][R14.64] ;  /* 0x000000060e9b8981 */ /* 0x0000a4000c1e1500 */
[----:B0-----:R-:W-:Y:S02]  /*14970*/  @!P0 IMAD.MOV.U32 R15, RZ, RZ, R2 ;  /* 0x000000ffff0f8224 */ /* 0x001fe400078e0002 */
[----:B------:R-:W-:-:S05]  /*14980*/  @!P0 IMAD.MOV.U32 R14, RZ, RZ, R36 ;  /* 0x000000ffff0e8224 */ /* 0x000fca00078e0024 */
[----:B------:R0:W3:Y:S02]  /*14990*/  @!P0 LDG.E.U16 R154, desc[UR6][R14.64] ;  /* 0x000000060e9a8981 */ /* 0x0000e4000c1e1500 */
[----:B0-----:R-:W-:Y:S02]  /*149a0*/  @!P0 IMAD.MOV.U32 R14, RZ, RZ, R52 ;  /* 0x000000ffff0e8224 */ /* 0x001fe400078e0034 */
[----:B------:R-:W-:Y:S01]  /*149b0*/  @!P0 IMAD.MOV.U32 R15, RZ, RZ, R4 ;  /* 0x000000ffff0f8224 */ /* 0x000fe200078e0004 */
[----:B------:R-:W3:Y:S04]  /*149c0*/  LDL R52, [R1+0x760] ;  /* 0x0007600001347983 */ /* 0x000ee80000100800 */
[----:B------:R0:W3:Y:S04]  /*149d0*/  @!P0 LDG.E.U16 R153, desc[UR6][R14.64] ;  /* 0x000000060e998981 */ /* 0x0000e8000c1e1500 */
[----:B------:R-:W3:Y:S01]  /*149e0*/  LDL.LU R2, [R1+0x71c] ;  /* 0x00071c0001027983 */ /* 0x000ee20000300800 */
[----:B0-----:R-:W-:-:S02]  /*149f0*/  @!P0 IMAD.MOV.U32 R14, RZ, RZ, R5 ;  /* 0x000000ffff0e8224 */ /* 0x001fc400078e0005 */
[----:B------:R-:W-:-:S05]  /*14a00*/  @!P0 IMAD.MOV.U32 R15, RZ, RZ, R28 ;  /* 0x000000ffff0f8224 */ /* 0x000fca00078e001c */
[----:B------:R0:W3:Y:S02]  /*14a10*/  @!P0 LDG.E.U16 R152, desc[UR6][R14.64] ;  /* 0x000000060e988981 */ /* 0x0000e4000c1e1500 */
[----:B0-----:R-:W-:Y:S02]  /*14a20*/  @!P0 IMAD.MOV.U32 R15, RZ, RZ, R56 ;  /* 0x000000ffff0f8224 */ /* 0x001fe400078e0038 */
[----:B------:R-:W-:Y:S01]  /*14a30*/  @!P0 IMAD.MOV.U32 R14, RZ, RZ, R31 ;  /* 0x000000ffff0e8224 */ /* 0x000fe200078e001f */
[----:B------:R0:W-:Y:S04]  /*14a40*/  STL [R1+0xf24], R4 ;  /* 0x000f240401007387 */ /* 0x0001e80000100800 */
[----:B------:R1:W3:Y:S04]  /*14a50*/  @!P0 LDG.E.U16 R23, desc[UR6][R14.64] ;  /* 0x000000060e178981 */ /* 0x0002e8000c1e1500 */
[----:B0-----:R-:W3:Y:S01]  /*14a60*/  LDL.LU R4, [R1+0x6e0] ;  /* 0x0006e00001047983 */ /* 0x001ee20000300800 */
[----:B-1----:R-:W-:-:S03]  /*14a70*/  @!P0 IMAD.MOV.U32 R14, RZ, RZ, R39 ;  /* 0x000000ffff0e8224 */ /* 0x002fc600078e0027 */
[----:B------:R-:W3:Y:S01]  /*14a80*/  LDL.LU R5, [R1+0x77c] ;  /* 0x00077c0001057983 */ /* 0x000ee20000300800 */
[----:B------:R-:W-:-:S03]  /*14a90*/  @!P0 IMAD.MOV.U32 R15, RZ, RZ, R55 ;  /* 0x000000ffff0f8224 */ /* 0x000fc600078e0037 */
[----:B------:R-:W3:Y:S04]  /*14aa0*/  LDL.LU R28, [R1+0x75c] ;  /* 0x00075c00011c7983 */ /* 0x000ee80000300800 */
[----:B------:R-:W3:Y:S04]  /*14ab0*/  LDL.LU R31, [R1+0x740] ;  /* 0x00074000011f7983 */ /* 0x000ee80000300800 */
[----:B------:R0:W3:Y:S04]  /*14ac0*/  @!P0 LDG.E.U16 R22, desc[UR6][R14.64] ;  /* 0x000000060e168981 */ /* 0x0000e8000c1e1500 */
[----:B------:R-:W3:Y:S01]  /*14ad0*/  LDL.LU R39, [R1+0x73c] ;  /* 0x00073c0001277983 */ /* 0x000ee20000300800 */
[----:B0-----:R-:W-:-:S02]  /*14ae0*/  @!P0 IMAD.MOV.U32 R14, RZ, RZ, R49 ;  /* 0x000000ffff0e8224 */ /* 0x001fc400078e0031 */
[----:B------:R-:W-:Y:S01]  /*14af0*/  @!P0 IMAD.MOV.U32 R15, RZ, RZ, R54 ;  /* 0x000000ffff0f8224 */ /* 0x000fe200078e0036 */
[----:B------:R-:W3:Y:S04]  /*14b00*/  LDL.LU R49, [R1+0x720] ;  /* 0x0007200001317983 */ /* 0x000ee80000300800 */
[----:B------:R0:W3:Y:S02]  /*14b10*/  @!P0 LDG.E.U16 R21, desc[UR6][R14.64] ;  /* 0x000000060e158981 */ /* 0x0000e4000c1e1500 */
[----:B0-----:R-:W-:Y:S02]  /*14b20*/  @!P0 IMAD.MOV.U32 R14, RZ, RZ, R34 ;  /* 0x000000ffff0e8224 */ /* 0x001fe400078e0022 */
[----:B------:R-:W3:Y:S01]  /*14b30*/  LDL.LU R34, [R1+0x700] ;  /* 0x0007000001227983 */ /* 0x000ee20000300800 */
[----:B------:R-:W-:-:S05]  /*14b40*/  @!P0 IMAD.MOV.U32 R15, RZ, RZ, R53 ;  /* 0x000000ffff0f8224 */ /* 0x000fca00078e0035 */
[----:B------:R0:W3:Y:S02]  /*14b50*/  @!P0 LDG.E.U16 R20, desc[UR6][R14.64] ;  /* 0x000000060e148981 */ /* 0x0000e4000c1e1500 */
[----:B0-----:R-:W-:Y:S02]  /*14b60*/  @!P0 IMAD.MOV.U32 R14, RZ, RZ, R51 ;  /* 0x000000ffff0e8224 */ /* 0x001fe400078e0033 */
[----:B------:R-:W3:Y:S04]  /*14b70*/  LDL R51, [R1+0x6dc] ;  /* 0x0006dc0001337983 */ /* 0x000ee80000100800 */
[----:B------:R0:W-:Y:S04]  /*14b80*/  STS.U16 [R50+UR4+0x8600], R19 ;  /* 0x0086001332007988 */ /* 0x0001e80008000404 */
[----:B------:R1:W-:Y:S01]  /*14b90*/  STS.U16 [R50+UR4+0x8a00], R18 ;  /* 0x008a001232007988 */ /* 0x0003e20008000404 */
[----:B0-----:R-:W-:-:S02]  /*14ba0*/  PRMT R19, RZ, 0x7610, R19 ;  /* 0x00007610ff137816 */ /* 0x001fc40000000013 */
[----:B-1----:R-:W-:Y:S01]  /*14bb0*/  PRMT R18, RZ, 0x7610, R18 ;  /* 0x00007610ff127816 */ /* 0x002fe20000000012 */
[----:B------:R0:W-:Y:S02]  /*14bc0*/  STS.U16 [R50+UR4+0x8e00], R17 ;  /* 0x008e001132007988 */ /* 0x0001e40008000404 */
[----:B0-----:R-:W-:Y:S02]  /*14bd0*/  PRMT R17, RZ, 0x7610, R17 ;  /* 0x00007610ff117816 */ /* 0x001fe40000000011 */
[----:B------:R0:W-:Y:S04]  /*14be0*/  STS.U16 [R50+UR4+0x9200], R16 ;  /* 0x0092001032007988 */ /* 0x0001e80008000404 */
[----:B------:R1:W-:Y:S04]  /*14bf0*/  STS.U16 [R50+UR4+0x9600], R13 ;  /* 0x0096000d32007988 */ /* 0x0003e80008000404 */
[----:B------:R1:W-:Y:S04]  /*14c00*/  STS.U16 [R50+UR4+0x9a00], R11 ;  /* 0x009a000b32007988 */ /* 0x0003e80008000404 */
        /* <DEDUP_REMOVED lines=8> */
[----:B------:R-:W-:Y:S04]  /*14c90*/  STS.U16 [R50+UR4+0xba00], R177 ;  /* 0x00ba00b132007988 */ /* 0x000fe80008000404 */
[----:B------:R-:W-:Y:S04]  /*14ca0*/  STS.U16 [R50+UR4+0xbe00], R175 ;  /* 0x00be00af32007988 */ /* 0x000fe80008000404 */
[----:B------:R-:W-:Y:S04]  /*14cb0*/  STS.U16 [R50+UR4+0xc200], R173 ;  /* 0x00c200ad32007988 */ /* 0x000fe80008000404 */
[----:B------:R-:W-:Y:S01]  /*14cc0*/  STS.U16 [R50+UR4+0xc600], R171 ;  /* 0x00c600ab32007988 */ /* 0x000fe20008000404 */
[----:B-1----:R-:W-:-:S03]  /*14cd0*/  PRMT R13, RZ, 0x7610, R13 ;  /* 0x00007610ff0d7816 */ /* 0x002fc6000000000d */
[----:B------:R-:W-:Y:S04]  /*14ce0*/  STS.U16 [R50+UR4+0xca00], R169 ;  /* 0x00ca00a932007988 */ /* 0x000fe80008000404 */
[----:B------:R-:W-:Y:S04]  /*14cf0*/  STS.U16 [R50+UR4+0xce00], R167 ;  /* 0x00ce00a732007988 */ /* 0x000fe80008000404 */
[----:B------:R-:W-:Y:S04]  /*14d00*/  STS.U16 [R50+UR4+0xd200], R165 ;  /* 0x00d200a532007988 */ /* 0x000fe80008000404 */
[----:B------:R-:W-:Y:S04]  /*14d10*/  STS.U16 [R50+UR4+0xd600], R163 ;  /* 0x00d600a332007988 */ /* 0x000fe80008000404 */
[----:B------:R-:W-:Y:S04]  /*14d20*/  STS.U16 [R50+UR4+0xda00], R162 ;  /* 0x00da00a232007988 */ /* 0x000fe80008000404 */
[----:B------:R-:W-:Y:S01]  /*14d30*/  STS.U16 [R50+UR4+0xde00], R161 ;  /* 0x00de00a132007988 */ /* 0x000fe20008000404 */
[----:B------:R-:W-:-:S03]  /*14d40*/  PRMT R11, RZ, 0x7610, R11 ;  /* 0x00007610ff0b7816 */ /* 0x000fc6000000000b */
[----:B------:R-:W-:Y:S04]  /*14d50*/  STS.U16 [R50+UR4+0xe200], R160 ;  /* 0x00e200a032007988 */ /* 0x000fe80008000404 */
[----:B------:R-:W-:Y:S04]  /*14d60*/  STS.U16 [R50+UR4+0xe600], R159 ;  /* 0x00e6009f32007988 */ /* 0x000fe80008000404 */
[----:B------:R-:W-:Y:S04]  /*14d70*/  STS.U16 [R50+UR4+0xea00], R158 ;  /* 0x00ea009e32007988 */ /* 0x000fe80008000404 */
[----:B----4-:R-:W-:Y:S04]  /*14d80*/  STS.U16 [R50+UR4+0xee00], R157 ;  /* 0x00ee009d32007988 */ /* 0x010fe80008000404 */
[----:B------:R-:W-:Y:S04]  /*14d90*/  STS.U16 [R50+UR4+0xf200], R156 ;  /* 0x00f2009c32007988 */ /* 0x000fe80008000404 */
[----:B--2---:R-:W-:Y:S04]  /*14da0*/  STS.U16 [R50+UR4+0xf600], R155 ;  /* 0x00f6009b32007988 */ /* 0x004fe80008000404 */
[----:B---3--:R0:W-:Y:S01]  /*14db0*/  STL [R1+0xf34], R2 ;  /* 0x000f340201007387 */ /* 0x0081e20000100800 */
[----:B------:R-:W-:-:S05]  /*14dc0*/  @!P0 IMAD.MOV.U32 R15, RZ, RZ, R5 ;  /* 0x000000ffff0f8224 */ /* 0x000fca00078e0005 */
[----:B------:R1:W2:Y:S02]  /*14dd0*/  @!P0 LDG.E.U16 R19, desc[UR6][R14.64] ;  /* 0x000000060e138981 */ /* 0x0002a4000c1e1500 */
[----:B-1----:R-:W-:Y:S02]  /*14de0*/  @!P0 IMAD.MOV.U32 R14, RZ, RZ, R52 ;  /* 0x000000ffff0e8224 */ /* 0x002fe400078e0034 */
[----:B------:R-:W-:-:S05]  /*14df0*/  @!P0 IMAD.MOV.U32 R15, RZ, RZ, R28 ;  /* 0x000000ffff0f8224 */ /* 0x000fca00078e001c */
[----:B------:R1:W3:Y:S04]  /*14e00*/  @!P0 LDG.E.U16 R18, desc[UR6][R14.64] ;  /* 0x000000060e128981 */ /* 0x0002e8000c1e1500 */
[----:B------:R-:W-:Y:S04]  /*14e10*/  STL.64 [R1+0x1200], R48 ;  /* 0x0012003001007387 */ /* 0x000fe80000100a00 */
[----:B------:R-:W-:Y:S04]  /*14e20*/  STL.64 [R1+0x11f8], R46 ;  /* 0x0011f82e01007387 */ /* 0x000fe80000100a00 */
[----:B------:R-:W-:Y:S04]  /*14e30*/  STL.64 [R1+0x11f0], R44 ;  /* 0x0011f02c01007387 */ /* 0x000fe80000100a00 */
[----:B------:R-:W-:Y:S04]  /*14e40*/  STL.64 [R1+0x11e8], R42 ;  /* 0x0011e82a01007387 */ /* 0x000fe80000100a00 */
[----:B------:R-:W-:Y:S04]  /*14e50*/  STL.64 [R1+0x11e0], R40 ;  /* 0x0011e02801007387 */ /* 0x000fe80000100a00 */
[----:B------:R-:W-:Y:S04]  /*14e60*/  STL.64 [R1+0x11d8], R38 ;  /* 0x0011d82601007387 */ /* 0x000fe80000100a00 */
[----:B------:R-:W-:Y:S04]  /*14e70*/  STL.64 [R1+0x11d0], R36 ;  /* 0x0011d02401007387 */ /* 0x000fe80000100a00 */
[----:B------:R-:W-:Y:S01]  /*14e80*/  STL.64 [R1+0x11c8], R34 ;  /* 0x0011c82201007387 */ /* 0x000fe20000100a00 */
[----:B-1----:R-:W-:-:S03]  /*14e90*/  @!P0 IMAD.MOV.U32 R14, RZ, RZ, R31 ;  /* 0x000000ffff0e8224 */ /* 0x002fc600078e001f */
[----:B------:R-:W-:Y:S01]  /*14ea0*/  STL.64 [R1+0x11c0], R32 ;  /* 0x0011c02001007387 */ /* 0x000fe20000100a00 */
[----:B------:R-:W-:-:S03]  /*14eb0*/  @!P0 IMAD.MOV.U32 R15, RZ, RZ, R39 ;  /* 0x000000ffff0f8224 */ /* 0x000fc600078e0027 */
[----:B------:R-:W-:Y:S04]  /*14ec0*/  STL.64 [R1+0x11b8], R30 ;  /* 0x0011b81e01007387 */ /* 0x000fe80000100a00 */
[----:B------:R-:W-:Y:S04]  /*14ed0*/  STL.64 [R1+0x11b0], R28 ;  /* 0x0011b01c01007387 */ /* 0x000fe80000100a00 */
[----:B------:R-:W-:Y:S04]  /*14ee0*/  STL.64 [R1+0x11a8], R26 ;  /* 0x0011a81a01007387 */ /* 0x000fe80000100a00 */
[----:B------:R1:W-:Y:S04]  /*14ef0*/  STL.64 [R1+0x11a0], R24 ;  /* 0x0011a01801007387 */ /* 0x0003e80000100a00 */
[----:B------:R-:W-:Y:S04]  /*14f00*/  STL.64 [R1+0x1218], R150 ;  /* 0x0012189601007387 */ /* 0x000fe80000100a00 */
[----:B------:R-:W-:Y:S04]  /*14f10*/  STL.64 [R1+0x1210], R148 ;  /* 0x0012109401007387 */ /* 0x000fe80000100a00 */
[----:B------:R-:W-:Y:S04]  /*14f20*/  STL.64 [R1+0x1208], R146 ;  /* 0x0012089201007387 */ /* 0x000fe80000100a00 */
[----:B------:R4:W3:Y:S04]  /*14f30*/  @!P0 LDG.E.U16 R17, desc[UR6][R14.64] ;  /* 0x000000060e118981 */ /* 0x0008e8000c1e1500 */
[----:B------:R-:W-:Y:S04]  /*14f40*/  STL [R1+0xf38], R3 ;  /* 0x000f380301007387 */ /* 0x000fe80000100800 */
[----:B------:R-:W-:Y:S01]  /*14f50*/  STL [R1+0xf3c], R4 ;  /* 0x000f3c0401007387 */ /* 0x000fe20000100800 */
[----:B----4-:R-:W-:-:S03]  /*14f60*/  @!P0 IMAD.MOV.U32 R15, RZ, RZ, R2 ;  /* 0x000000ffff0f8224 */ /* 0x010fc600078e0002 */
[----:B0-----:R-:W4:Y:S01]  /*14f70*/  LDL R2, [R1+0xee4] ;  /* 0x000ee40001027983 */ /* 0x001f220000100800 */
[----:B------:R-:W-:-:S03]  /*14f80*/  @!P0 IMAD.MOV.U32 R14, RZ, RZ, R49 ;  /* 0x000000ffff0e8224 */ /* 0x000fc600078e0031 */
[----:B-1----:R-:W3:Y:S04]  /*14f90*/  LDL.LU.64 R24, [R1+0x400] ;  /* 0x0004000001187983 */ /* 0x002ee80000300a00 */
[----:B------:R-:W3:Y:S04]  /*14fa0*/  LDL.LU.64 R26, [R1+0x408] ;  /* 0x00040800011a7983 */ /* 0x000ee80000300a00 */
[----:B------:R0:W3:Y:S04]  /*14fb0*/  @!P0 LDG.E.U16 R16, desc[UR6][R14.64] ;  /* 0x000000060e108981 */ /* 0x0000e8000c1e1500 */
[----:B------:R-:W3:Y:S04]  /*14fc0*/  LDL.LU.64 R28, [R1+0x410] ;  /* 0x00041000011c7983 */ /* 0x000ee80000300a00 */
[----:B------:R-:W3:Y:S01]  /*14fd0*/  LDL.LU.64 R30, [R1+0x418] ;  /* 0x00041800011e7983 */ /* 0x000ee20000300a00 */
[----:B0-----:R-:W-:-:S02]  /*14fe0*/  @!P0 IMAD.MOV.U32 R14, RZ, RZ, R34 ;  /* 0x000000ffff0e8224 */ /* 0x001fc400078e0022 */
[----:B------:R-:W-:Y:S01]  /*14ff0*/  @!P0 IMAD.MOV.U32 R15, RZ, RZ, R3 ;  /* 0x000000ffff0f8224 */ /* 0x000fe200078e0003 */
[----:B------:R-:W3:Y:S04]  /*15000*/  LDL.LU.64 R32, [R1+0x420] ;  /* 0x0004200001207983 */ /* 0x000ee80000300a00 */
[----:B------:R-:W3:Y:S04]  /*15010*/  LDL.LU.64 R34, [R1+0x428] ;  /* 0x0004280001227983 */ /* 0x000ee80000300a00 */
[----:B------:R-:W3:Y:S04]  /*15020*/  LDL.LU.64 R36, [R1+0x430] ;  /* 0x0004300001247983 */ /* 0x000ee80000300a00 */
[----:B------:R-:W3:Y:S04]  /*15030*/  LDL.LU.64 R38, [R1+0x438] ;  /* 0x0004380001267983 */ /* 0x000ee80000300a00 */
[----:B------:R0:W3:Y:S04]  /*15040*/  @!P0 LDG.E.U16 R13, desc[UR6][R14.64] ;  /* 0x000000060e0d8981 */ /* 0x0000e8000c1e1500 */
[----:B------:R-:W3:Y:S04]  /*15050*/  LDL.LU.64 R40, [R1+0x440] ;  /* 0x0004400001287983 */ /* 0x000ee80000300a00 */
[----:B------:R-:W3:Y:S01]  /*15060*/  LDL.LU.64 R42, [R1+0x448] ;  /* 0x00044800012a7983 */ /* 0x000ee20000300a00 */
[----:B0-----:R-:W-:-:S02]  /*15070*/  @!P0 IMAD.MOV.U32 R14, RZ, RZ, R4 ;  /* 0x000000ffff0e8224 */ /* 0x001fc400078e0004 */
[----:B------:R-:W-:Y:S01]  /*15080*/  @!P0 IMAD.MOV.U32 R15, RZ, RZ, R51 ;  /* 0x000000ffff0f8224 */ /* 0x000fe200078e0033 */
[----:B------:R-:W3:Y:S04]  /*15090*/  LDL.LU.64 R44, [R1+0x450] ;  /* 0x00045000012c7983 */ /* 0x000ee80000300a00 */
[----:B------:R-:W-:Y:S04]  /*150a0*/  STS.U16 [R50+UR4+0xfa00], R154 ;  /* 0x00fa009a32007988 */ /* 0x000fe80008000404 */
[----:B------:R-:W3:Y:S04]  /*150b0*/  LDL.LU.64 R46, [R1+0x458] ;  /* 0x00045800012e7983 */ /* 0x000ee80000300a00 */
[----:B------:R0:W-:Y:S04]  /*150c0*/  STS.U16 [R50+UR4+0xfe00], R153 ;  /* 0x00fe009932007988 */ /* 0x0001e80008000404 */
[----:B------:R-:W3:Y:S04]  /*150d0*/  LDL.LU.64 R48, [R1+0x460] ;  /* 0x0004600001307983 */ /* 0x000ee80000300a00 */
[----:B------:R-:W3:Y:S04]  /*150e0*/  @!P0 LDG.E.U16 R11, desc[UR6][R14.64] ;  /* 0x000000060e0b8981 */ /* 0x000ee8000c1e1500 */
[----:B0-----:R-:W3:Y:S04]  /*150f0*/  LDL.LU.64 R50, [R1+0x468] ;  /* 0x0004680001327983 */ /* 0x001ee80000300a00 */
[----:B------:R-:W3:Y:S04]  /*15100*/  LDL.LU.64 R52, [R1+0x470] ;  /* 0x0004700001347983 */ /* 0x000ee80000300a00 */
        /* <DEDUP_REMOVED lines=49> */
[----:B----4-:R-:W-:Y:S04]  /*15420*/  STS.U16 [R2+UR4+0x8300], R198 ;  /* 0x008300c602007988 */ /* 0x010fe80008000404 */
        /* <DEDUP_REMOVED lines=25> */
[----:B--2---:R-:W-:Y:S04]  /*155c0*/  STS.U16 [R2+UR4+0xeb00], R19 ;  /* 0x00eb001302007988 */ /* 0x004fe80008000404 */
[----:B---3--:R-:W-:Y:S04]  /*155d0*/  STS.U16 [R2+UR4+0xef00], R18 ;  /* 0x00ef001202007988 */ /* 0x008fe80008000404 */
[----:B------:R-:W-:Y:S04]  /*155e0*/  STS.U16 [R2+UR4+0xf300], R17 ;  /* 0x00f3001102007988 */ /* 0x000fe80008000404 */
[----:B------:R-:W-:Y:S04]  /*155f0*/  STS.U16 [R2+UR4+0xf700], R16 ;  /* 0x00f7001002007988 */ /* 0x000fe80008000404 */
[----:B------:R-:W-:Y:S04]  /*15600*/  STS.U16 [R2+UR4+0xfb00], R13 ;  /* 0x00fb000d02007988 */ /* 0x000fe80008000404 */
[----:B------:R-:W-:Y:S01]  /*15610*/  STS.U16 [R2+UR4+0xff00], R11 ;  /* 0x00ff000b02007988 */ /* 0x000fe20008000404 */
[----:B------:R0:W-:Y:S06]  /*15620*/  MEMBAR.ALL.CTA ;  /* 0x0000000000007992 */ /* 0x0001ec0000008000 */
[----:B0-----:R-:W0:Y:S02]  /*15630*/  FENCE.VIEW.ASYNC.S ;  /* 0x00000000000073c6 */ /* 0x001e240000000000 */
[----:B0-----:R-:W-:Y:S06]  /*15640*/  BAR.SYNC.DEFER_BLOCKING 0x0 ;  /* 0x0000000000007b1d */ /* 0x001fec0000010000 */
[----:B------:R-:W-:Y:S01]  /*15650*/  UMOV UR21, 0x40000040 ;  /* 0x4000004000157882 */ /* 0x000fe20000000000 */
[----:B------:R-:W-:-:S06]  /*15660*/  WARPGROUP.ARRIVE ;  /* 0x00000000000079c5 */ /* 0x000fcc0000000000 */
[----:B------:R-:W-:Y:S03]  /*15670*/  HGMMA.64x256x16.F32 R24, gdesc[UR20].tnspA, R24, gsb0 ;  /* 0x23e00000141879f0 */ /* 0x000fe60008000818 */
[----:B------:R-:W-:Y:S02]  /*15680*/  WARPGROUP.DEPBAR.LE gsb0, 0x0 ;  /* 0x00008000000079c5 */ /* 0x000fe40000010000 */
[----:B------:R-:W-:-:S15]  /*15690*/  WARPGROUP.ARRIVE ;  /* 0x00000000000079c5 */ /* 0x000fde0000000000 */
[----:B------:R-:W-:-:S08]  /*156a0*/  NOP ;  /* 0x0000000000007918 */ /* 0x000fd00000000000 */
        /* <DEDUP_REMOVED lines=10> */
[----:B------:R-:W-:Y:S04]  /*15750*/  STL.64 [R1+0x400], R24 ;  /* 0x0004001801007387 */ /* 0x000fe80000100a00 */
        /* <DEDUP_REMOVED lines=62> */
[----:B------:R0:W-:Y:S04]  /*15b40*/  STL.64 [R1+0x5f8], R150 ;  /* 0x0005f89601007387 */ /* 0x0001e80000100a00 */
[----:B0-----:R-:W2:Y:S04]  /*15b50*/  LDL.LU.64 R150, [R1+0x1218] ;  /* 0x0012180001967983 */ /* 0x001ea80000300a00 */
[----:B------:R-:W3:Y:S04]  /*15b60*/  LDL.LU.64 R148, [R1+0x1210] ;  /* 0x0012100001947983 */ /* 0x000ee80000300a00 */
[----:B------:R-:W4:Y:S01]  /*15b70*/  LDL.LU.64 R146, [R1+0x1208] ;  /* 0x0012080001927983 */ /* 0x000f220000300a00 */
[----:B------:R-:W-:-:S02]  /*15b80*/  IMAD.MOV.U32 R250, RZ, RZ, R25 ;  /* 0x000000fffffa7224 */ /* 0x000fc400078e0019 */
[----:B------:R-:W-:Y:S02]  /*15b90*/  IMAD.MOV.U32 R244, RZ, RZ, R24 ;  /* 0x000000fffff47224 */ /* 0x000fe400078e0018 */
[----:B------:R-:W-:Y:S01]  /*15ba0*/  IMAD.MOV.U32 R246, RZ, RZ, R26 ;  /* 0x000000fffff67224 */ /* 0x000fe200078e001a */
[----:B------:R-:W4:Y:S04]  /*15bb0*/  LDL.LU.64 R24, [R1+0x200] ;  /* 0x0002000001187983 */ /* 0x000f280000300a00 */
        /* <DEDUP_REMOVED lines=20> */
[----:B------:R-:W4:Y:S01]  /*15d00*/  LDL.LU.64 R66, [R1+0x2a8] ;  /* 0x0002a80001427983 */ /* 0x000f220000300a00 */
[----:B------:R-:W-:-:S03]  /*15d10*/  IMAD.MOV.U32 R16, RZ, RZ, R77 ;  /* 0x000000ffff107224 */ /* 0x000fc600078e004d */
[----:B------:R-:W4:Y:S01]  /*15d20*/  LDL.LU.64 R68, [R1+0x2b0] ;  /* 0x0002b00001447983 */ /* 0x000f220000300a00 */
[----:B------:R-:W-:-:S03]  /*15d30*/  IMAD.MOV.U32 R20, RZ, RZ, R76 ;  /* 0x000000ffff147224 */ /* 0x000fc600078e004c */
[----:B------:R-:W4:Y:S01]  /*15d40*/  LDL.LU.64 R70, [R1+0x2b8] ;  /* 0x0002b80001467983 */ /* 0x000f220000300a00 */
[----:B------:R-:W-:-:S03]  /*15d50*/  IMAD.MOV.U32 R17, RZ, RZ, R79 ;  /* 0x000000ffff117224 */ /* 0x000fc600078e004f */
[----:B------:R-:W4:Y:S01]  /*15d60*/  LDL.LU.64 R72, [R1+0x2c0] ;  /* 0x0002c00001487983 */ /* 0x000f220000300a00 */
[----:B------:R-:W-:-:S03]  /*15d70*/  IMAD.MOV.U32 R21, RZ, RZ, R78 ;  /* 0x000000ffff157224 */ /* 0x000fc600078e004e */
        /* <DEDUP_REMOVED lines=17> */
[----:B------:R-:W-:Y:S02]  /*15e90*/  IMAD.MOV.U32 R168, RZ, RZ, R101 ;  /* 0x000000ffffa87224 */ /* 0x000fe400078e0065 */
[----:B------:R-:W-:Y:S01]  /*15ea0*/  IMAD.MOV.U32 R164, RZ, RZ, R100 ;  /* 0x000000ffffa47224 */ /* 0x000fe200078e0064 */
[----:B------:R-:W4:Y:S01]  /*15eb0*/  LDL.LU.64 R96, [R1+0x320] ;  /* 0x0003200001607983 */ /* 0x000f220000300a00 */
[----:B------:R-:W-:Y:S02]  /*15ec0*/  IMAD.MOV.U32 R169, RZ, RZ, R103 ;  /* 0x000000ffffa97224 */ /* 0x000fe400078e0067 */
[----:B------:R-:W-:Y:S01]  /*15ed0*/  IMAD.MOV.U32 R165, RZ, RZ, R102 ;  /* 0x000000ffffa57224 */ /* 0x000fe200078e0066 */
[----:B------:R-:W4:Y:S01]  /*15ee0*/  LDL.LU.64 R98, [R1+0x328] ;  /* 0x0003280001627983 */ /* 0x000f220000300a00 */
[----:B------:R-:W-:Y:S02]  /*15ef0*/  IMAD.MOV.U32 R176, RZ, RZ, R105 ;  /* 0x000000ffffb07224 */ /* 0x000fe400078e0069 */
[----:B------:R-:W-:Y:S01]  /*15f00*/  IMAD.MOV.U32 R172, RZ, RZ, R104 ;  /* 0x000000ffffac7224 */ /* 0x000fe200078e0068 */
[----:B------:R-:W4:Y:S01]  /*15f10*/  LDL.LU.64 R100, [R1+0x330] ;  /* 0x0003300001647983 */ /* 0x000f220000300a00 */
[----:B------:R-:W-:-:S02]  /*15f20*/  IMAD.MOV.U32 R177, RZ, RZ, R107 ;  /* 0x000000ffffb17224 */ /* 0x000fc400078e006b */
        /* <DEDUP_REMOVED lines=49> */
[----:B------:R-:W4:Y:S04]  /*16240*/  LDL.LU.64 R134, [R1+0x3b8] ;  /* 0x0003b80001867983 */ /* 0x000f280000300a00 */
[----:B------:R-:W4:Y:S04]  /*16250*/  LDL.LU.64 R136, [R1+0x3c0] ;  /* 0x0003c00001887983 */ /* 0x000f280000300a00 */
[----:B------:R-:W4:Y:S04]  /*16260*/  LDL.LU.64 R138, [R1+0x3c8] ;  /* 0x0003c800018a7983 */ /* 0x000f280000300a00 */
[----:B------:R-:W4:Y:S04]  /*16270*/  LDL.LU.64 R140, [R1+0x3d0] ;  /* 0x0003d000018c7983 */ /* 0x000f280000300a00 */
[----:B------:R-:W4:Y:S04]  /*16280*/  LDL.LU.64 R142, [R1+0x3d8] ;  /* 0x0003d800018e7983 */ /* 0x000f280000300a00 */
[----:B------:R-:W4:Y:S01]  /*16290*/  LDL.LU.64 R144, [R1+0x3e0] ;  /* 0x0003e00001907983 */ /* 0x000f220000300a00 */
[----:B--2---:R-:W-:-:S02]  /*162a0*/  IMAD.MOV.U32 R252, RZ, RZ, R150 ;  /* 0x000000fffffc7224 */ /* 0x004fc400078e0096 */
[----:B------:R-:W-:Y:S02]  /*162b0*/  IMAD.MOV.U32 R243, RZ, RZ, R151 ;  /* 0x000000fffff37224 */ /* 0x000fe400078e0097 */
[----:B---3--:R-:W-:Y:S02]  /*162c0*/  IMAD.MOV.U32 R226, RZ, RZ, R148 ;  /* 0x000000ffffe27224 */ /* 0x008fe400078e0094 */
[----:B------:R-:W-:Y:S02]  /*162d0*/  IMAD.MOV.U32 R214, RZ, RZ, R149 ;  /* 0x000000ffffd67224 */ /* 0x000fe400078e0095 */
[----:B----4-:R-:W-:Y:S02]  /*162e0*/  IMAD.MOV.U32 R248, RZ, RZ, R146 ;  /* 0x000000fffff87224 */ /* 0x010fe400078e0092 */
[----:B------:R-:W-:Y:S02]  /*162f0*/  IMAD.MOV.U32 R238, RZ, RZ, R147 ;  /* 0x000000ffffee7224 */ /* 0x000fe400078e0093 */
[----:B------:R-:W2:Y:S04]  /*16300*/  LDL.LU.64 R146, [R1+0x3e8] ;  /* 0x0003e80001927983 */ /* 0x000ea80000300a00 */
[----:B------:R-:W2:Y:S04]  /*16310*/  LDL.LU.64 R148, [R1+0x3f0] ;  /* 0x0003f00001947983 */ /* 0x000ea80000300a00 */
[----:B------:R-:W2:Y:S01]  /*16320*/  LDL.LU.64 R150, [R1+0x3f8] ;  /* 0x0003f80001967983 */ /* 0x000ea20000300a00 */
[----:B------:R-:W-:Y:S01]  /*16330*/  UIADD3.64 UR48, UR8, 0x180, URZ ;  /* 0x0000018008307897 */ /* 0x000fe2000fffe03f */
[----:B------:R-:W-:Y:S01]  /*16340*/  UMOV UR50, UR22 ;  /* 0x0000001600327c82 */ /* 0x000fe20008000000 */
[----:B------:R-:W-:Y:S01]  /*16350*/  UMOV UR51, UR23 ;  /* 0x0000001700337c82 */ /* 0x000fe20008000000 */
[----:B------:R-:W-:Y:S01]  /*16360*/  UIADD3.64 UR52, UR8, 0x200, URZ ;  /* 0x0000020008347897 */ /* 0x000fe2000fffe03f */
[----:B------:R-:W-:Y:S01]  /*16370*/  UMOV UR54, UR10 ;  /* 0x0000000a00367c82 */ /* 0x000fe20008000000 */
[----:B------:R-:W-:Y:S01]  /*16380*/  UMOV UR55, UR11 ;  /* 0x0000000b00377c82 */ /* 0x000fe20008000000 */
[----:B--2---:R-:W-:-:S06]  /*16390*/  WARPGROUP.ARRIVE ;  /* 0x00000000000079c5 */ /* 0x004fcc0000000000 */
[----:B------:R-:W-:Y:S01]  /*163a0*/  HGMMA.64x256x16.F32 R24, gdesc[UR48].tnspA, R24, gsb0 ;  /* 0x23e00000301879f0 */ /* 0x000fe20008000818 */
[----:B------:R-:W-:Y:S01]  /*163b0*/  UIADD3.64 UR56, UR8, 0x280, URZ ;  /* 0x0000028008387897 */ /* 0x000fe2000fffe03f */
[----:B------:R-:W-:Y:S01]  /*163c0*/  UMOV UR58, UR14 ;  /* 0x0000000e003a7c82 */ /* 0x000fe20008000000 */
[----:B------:R-:W-:Y:S01]  /*163d0*/  UMOV UR59, UR15 ;  /* 0x0000000f003b7c82 */ /* 0x000fe20008000000 */
[----:B------:R-:W-:Y:S02]  /*163e0*/  WARPGROUP.DEPBAR.LE gsb0, 0x0 ;  /* 0x00008000000079c5 */ /* 0x000fe40000010000 */
[----:B------:R-:W-:-:S15]  /*163f0*/  WARPGROUP.ARRIVE ;  /* 0x00000000000079c5 */ /* 0x000fde0000000000 */
[----:B------:R-:W-:-:S07]  /*16400*/  NOP ;  /* 0x0000000000007918 */ /* 0x000fce0000000000 */
[----:B------:R-:W-:Y:S01]  /*16410*/  HGMMA.64x256x16.F32 R24, gdesc[UR52].tnspA, R24, gsb0 ;  /* 0x23e00000341879f0 */ /* 0x000fe20008000818 */
[----:B------:R-:W-:Y:S01]  /*16420*/  UMOV UR26, UR18 ;  /* 0x00000012001a7c82 */ /* 0x000fe20008000000 */
[----:B------:R-:W-:Y:S01]  /*16430*/  UMOV UR27, UR19 ;  /* 0x00000013001b7c82 */ /* 0x000fe20008000000 */
[----:B------:R-:W-:Y:S02]  /*16440*/  WARPGROUP.DEPBAR.LE gsb0, 0x0 ;  /* 0x00008000000079c5 */ /* 0x000fe40000010000 */
[----:B------:R-:W-:-:S15]  /*16450*/  WARPGROUP.ARRIVE ;  /* 0x00000000000079c5 */ /* 0x000fde0000000000 */
[----:B------:R-:W-:-:S08]  /*16460*/  NOP ;  /* 0x0000000000007918 */ /* 0x000fd00000000000 */
[----:B------:R-:W-:Y:S01]  /*16470*/  HGMMA.64x256x16.F32 R24, gdesc[UR56].tnspA, R24, gsb0 ;  /* 0x23e00000381879f0 */ /* 0x000fe20008000818 */
[----:B------:R-:W-:Y:S04]  /*16480*/  STL [R1+0xf9c], R196 ;  /* 0x000f9cc401007387 */ /* 0x000fe80000100800 */
        /* <DEDUP_REMOVED lines=20> */
[----:B------:R-:W-:Y:S01]  /*165d0*/  STL [R1+0xf48], R237 ;  /* 0x000f48ed01007387 */ /* 0x000fe20000100800 */
[----:B------:R-:W-:-:S02]  /*165e0*/  WARPGROUP.DEPBAR.LE gsb0, 0x0 ;  /* 0x00008000000079c5 */ /* 0x000fc40000010000 */
[----:B------:R-:W-:-:S06]  /*165f0*/  WARPGROUP.ARRIVE ;  /* 0x00000000000079c5 */ /* 0x000fcc0000000000 */
[----:B------:R-:W-:Y:S01]  /*16600*/  HGMMA.64x256x16.F32 R24, gdesc[UR24].tnspA, R24, gsb0 ;  /* 0x23e00000181879f0 */ /* 0x000fe20008000818 */
[----:B------:R-:W-:Y:S04]  /*16610*/  STL [R1+0xf44], R240 ;  /* 0x000f44f001007387 */ /* 0x000fe80000100800 */
[----:B------:R-:W-:Y:S01]  /*16620*/  STL [R1+0xf40], R241 ;  /* 0x000f40f101007387 */ /* 0x000fe20000100800 */
[----:B------:R-:W-:Y:S01]  /*16630*/  R2UR UR56, R248 ;  /* 0x00000000f83872ca */ /* 0x000fe200000e0000 */
        /* <DEDUP_REMOVED lines=65> */
[----:B0-----:R-:W2:Y:S04]  /*16a50*/  LDL.LU.64 R48, [R1+0x1200] ;  /* 0x0012000001307983 */ /* 0x001ea80000300a00 */
[----:B------:R-:W3:Y:S04]  /*16a60*/  LDL.LU.64 R46, [R1+0x11f8] ;  /* 0x0011f800012e7983 */ /* 0x000ee80000300a00 */
        /* <DEDUP_REMOVED lines=13> */
[----:B------:R-:W-:-:S02]  /*16b40*/  IMAD.MOV.U32 R201, RZ, RZ, R5 ;  /* 0x000000ffffc97224 */ /* 0x000fc400078e0005 */
[----:B------:R-:W-:Y:S01]  /*16b50*/  IMAD.MOV.U32 R197, RZ, RZ, R10 ;  /* 0x000000ffffc57224 */ /* 0x000fe200078e000a */
[----:B------:R-:W-:Y:S01]  /*16b60*/  R2UR UR48, R252 ;  /* 0x00000000fc3072ca */ /* 0x000fe200000e0000 */
[----:B------:R-:W-:Y:S02]  /*16b70*/  IMAD.MOV.U32 R18, RZ, RZ, R77 ;  /* 0x000000ffff127224 */ /* 0x000fe400078e004d */
[----:B------:R-:W-:Y:S02]  /*16b80*/  IMAD.MOV.U32 R22, RZ, RZ, R76 ;  /* 0x000000ffff167224 */ /* 0x000fe400078e004c */
[----:B------:R-:W-:Y:S02]  /*16b90*/  IMAD.MOV.U32 R19, RZ, RZ, R79 ;  /* 0x000000ffff137224 */ /* 0x000fe400078e004f */
[----:B------:R-:W-:Y:S02]  /*16ba0*/  IMAD.MOV.U32 R23, RZ, RZ, R78 ;  /* 0x000000ffff177224 */ /* 0x000fe400078e004e */
[----:B------:R-:W-:-:S02]  /*16bb0*/  IMAD.MOV.U32 R14, RZ, RZ, R80 ;  /* 0x000000ffff0e7224 */ /* 0x000fc400078e0050 */
[----:B------:R-:W-:Y:S02]  /*16bc0*/  IMAD.MOV.U32 R15, RZ, RZ, R82 ;  /* 0x000000ffff0f7224 */ /* 0x000fe400078e0052 */
        /* <DEDUP_REMOVED lines=25> */
[----:B------:R-:W-:Y:S01]  /*16d60*/  IMAD.MOV.U32 R199, RZ, RZ, R118 ;  /* 0x000000ffffc77224 */ /* 0x000fe200078e0076 */
[----:B------:R-:W-:Y:S01]  /*16d70*/  R2UR UR53, R214 ;  /* 0x00000000d63572ca */ /* 0x000fe200000e0000 */
[----:B------:R-:W-:Y:S02]  /*16d80*/  IMAD.MOV.U32 R210, RZ, RZ, R121 ;  /* 0x000000ffffd27224 */ /* 0x000fe400078e0079 */
[----:B------:R-:W-:Y:S02]  /*16d90*/  IMAD.MOV.U32 R206, RZ, RZ, R120 ;  /* 0x000000ffffce7224 */ /* 0x000fe400078e0078 */
        /* <DEDUP_REMOVED lines=13> */
[----:B------:R-:W-:Y:S01]  /*16e70*/  IMAD.MOV.U32 R230, RZ, RZ, R132 ;  /* 0x000000ffffe67224 */ /* 0x000fe200078e0084 */
[----:B------:R-:W-:Y:S01]  /*16e80*/  R2UR UR49, R243 ;  /* 0x00000000f33172ca */ /* 0x000fe200000e0000 */
[----:B------:R-:W-:-:S02]  /*16e90*/  IMAD.MOV.U32 R235, RZ, RZ, R135 ;  /* 0x000000ffffeb7224 */ /* 0x000fc400078e0087 */
[----:B------:R-:W-:Y:S02]  /*16ea0*/  IMAD.MOV.U32 R231, RZ, RZ, R134 ;  /* 0x000000ffffe77224 */ /* 0x000fe400078e0086 */
[----:B------:R-:W-:Y:S02]  /*16eb0*/  IMAD.MOV.U32 R242, RZ, RZ, R137 ;  /* 0x000000fffff27224 */ /* 0x000fe400078e0089 */
[----:B------:R-:W-:Y:S02]  /*16ec0*/  IMAD.MOV.U32 R238, RZ, RZ, R136 ;  /* 0x000000ffffee7224 */ /* 0x000fe400078e0088 */
[----:B------:R-:W-:Y:S02]  /*16ed0*/  IMAD.MOV.U32 R243, RZ, RZ, R139 ;  /* 0x000000fffff37224 */ /* 0x000fe400078e008b */
[----:B------:R-:W-:Y:S02]  /*16ee0*/  IMAD.MOV.U32 R239, RZ, RZ, R138 ;  /* 0x000000ffffef7224 */ /* 0x000fe400078e008a */
[----:B--2---:R-:W-:-:S02]  /*16ef0*/  IMAD.MOV.U32 R13, RZ, RZ, R49 ;  /* 0x000000ffff0d7224 */ /* 0x004fc400078e0031 */
[----:B------:R-:W-:Y:S02]  /*16f00*/  IMAD.MOV.U32 R252, RZ, RZ, R48 ;  /* 0x000000fffffc7224 */ /* 0x000fe400078e0030 */
[----:B---3--:R-:W-:Y:S02]  /*16f10*/  IMAD.MOV.U32 R247, RZ, RZ, R47 ;  /* 0x000000fffff77224 */ /* 0x008fe400078e002f */
[----:B------:R-:W-:Y:S02]  /*16f20*/  IMAD.MOV.U32 R204, RZ, RZ, R46 ;  /* 0x000000ffffcc7224 */ /* 0x000fe400078e002e */
[----:B----4-:R-:W-:Y:S02]  /*16f30*/  IMAD.MOV.U32 R200, RZ, RZ, R45 ;  /* 0x000000ffffc87224 */ /* 0x010fe400078e002d */
        /* <DEDUP_REMOVED lines=21> */
[----:B------:R-:W2:Y:S04]  /*17090*/  LDL.LU.64 R24, [R1] ;  /* 0x0000000001187983 */ /* 0x000ea80000300a00 */
[----:B------:R-:W2:Y:S04]  /*170a0*/  LDL.LU.64 R26, [R1+0x8] ;  /* 0x00000800011a7983 */ /* 0x000ea80000300a00 */
        /* <DEDUP_REMOVED lines=11> */
[----:B-1----:R-:W2:Y:S04]  /*17160*/  LDL.LU.64 R50, [R1+0x68] ;  /* 0x0000680001327983 */ /* 0x002ea80000300a00 */
        /* <DEDUP_REMOVED lines=49> */
[----:B------:R-:W2:Y:S01]  /*17480*/  LDL.LU.64 R150, [R1+0x1f8] ;  /* 0x0001f80001967983 */ /* 0x000ea20000300a00 */
[----:B------:R-:W-:Y:S01]  /*17490*/  UMOV UR30, UR22 ;  /* 0x00000016001e7c82 */ /* 0x000fe20008000000 */
[----:B------:R-:W-:Y:S01]  /*174a0*/  UMOV UR31, UR23 ;  /* 0x00000017001f7c82 */ /* 0x000fe20008000000 */
[----:B------:R-:W-:Y:S01]  /*174b0*/  UMOV UR34, UR10 ;  /* 0x0000000a00227c82 */ /* 0x000fe20008000000 */
[----:B------:R-:W-:Y:S01]  /*174c0*/  UMOV UR35, UR11 ;  /* 0x0000000b00237c82 */ /* 0x000fe20008000000 */
[----:B--2---:R-:W-:-:S06]  /*174d0*/  WARPGROUP.ARRIVE ;  /* 0x00000000000079c5 */ /* 0x004fcc0000000000 */
[----:B------:R-:W-:Y:S01]  /*174e0*/  HGMMA.64x256x16.F32 R24, gdesc[UR28].tnspA, R24, gsb0 ;  /* 0x23e000001c1879f0 */ /* 0x000fe20008000818 */
[----:B------:R-:W-:Y:S01]  /*174f0*/  UMOV UR38, UR14 ;  /* 0x0000000e00267c82 */ /* 0x000fe20008000000 */
[----:B------:R-:W-:Y:S01]  /*17500*/  UMOV UR39, UR15 ;  /* 0x0000000f00277c82 */ /* 0x000fe20008000000 */
[----:B------:R-:W-:Y:S02]  /*17510*/  WARPGROUP.DEPBAR.LE gsb0, 0x0 ;  /* 0x00008000000079c5 */ /* 0x000fe40000010000 */
[----:B------:R-:W-:-:S15]  /*17520*/  WARPGROUP.ARRIVE ;  /* 0x00000000000079c5 */ /* 0x000fde0000000000 */
[----:B------:R-:W-:-:S08]  /*17530*/  NOP ;  /* 0x0000000000007918 */ /* 0x000fd00000000000 */
[----:B------:R-:W-:Y:S01]  /*17540*/  HGMMA.64x256x16.F32 R24, gdesc[UR32].tnspA, R24, gsb0 ;  /* 0x23e00000201879f0 */ /* 0x000fe20008000818 */
[----:B------:R-:W-:Y:S01]  /*17550*/  UMOV UR42, UR18 ;  /* 0x00000012002a7c82 */ /* 0x000fe20008000000 */
[----:B------:R-:W-:Y:S01]  /*17560*/  UMOV UR43, UR19 ;  /* 0x00000013002b7c82 */ /* 0x000fe20008000000 */
[----:B------:R-:W-:Y:S02]  /*17570*/  WARPGROUP.DEPBAR.LE gsb0, 0x0 ;  /* 0x00008000000079c5 */ /* 0x000fe40000010000 */
[----:B------:R-:W-:-:S15]  /*17580*/  WARPGROUP.ARRIVE ;  /* 0x00000000000079c5 */ /* 0x000fde0000000000 */
[----:B------:R-:W-:-:S08]  /*17590*/  NOP ;  /* 0x0000000000007918 */ /* 0x000fd00000000000 */
[----:B------:R-:W-:Y:S03]  /*175a0*/  HGMMA.64x256x16.F32 R24, gdesc[UR36].tnspA, R24, gsb0 ;  /* 0x23e00000241879f0 */ /* 0x000fe60008000818 */
[----:B------:R-:W-:Y:S02]  /*175b0*/  WARPGROUP.DEPBAR.LE gsb0, 0x0 ;  /* 0x00008000000079c5 */ /* 0x000fe40000010000 */
[----:B------:R-:W-:-:S15]  /*175c0*/  WARPGROUP.ARRIVE ;  /* 0x00000000000079c5 */ /* 0x000fde0000000000 */
[----:B------:R-:W-:-:S08]  /*175d0*/  NOP ;  /* 0x0000000000007918 */ /* 0x000fd00000000000 */
[----:B------:R-:W-:Y:S01]  /*175e0*/  HGMMA.64x256x16.F32 R24, gdesc[UR40].tnspA, R24, gsb0 ;  /* 0x23e00000281879f0 */ /* 0x000fe20008000818 */
        /* <DEDUP_REMOVED lines=15> */
[-C--:B------:R-:W-:Y:S01]  /*176e0*/  IADD3 R11, P0, R8, R12.reuse, RZ ;  /* 0x0000000c080b7210 */ /* 0x080fe20007f1e0ff */
[----:B------:R-:W-:Y:S01]  /*176f0*/  IMAD.MOV.U32 R228, RZ, RZ, R13 ;  /* 0x000000ffffe47224 */ /* 0x000fe200078e000d */
[----:B------:R-:W-:Y:S01]  /*17700*/  IADD3 R13, P1, R6, R12, RZ ;  /* 0x0000000c060d7210 */ /* 0x000fe20007f3e0ff */
[----:B------:R-:W-:Y:S02]  /*17710*/  IMAD.MOV.U32 R205, RZ, RZ, R247 ;  /* 0x000000ffffcd7224 */ /* 0x000fe400078e00f7 */
[----:B------:R-:W-:-:S02]  /*17720*/  IMAD.MOV.U32 R208, RZ, RZ, R245 ;  /* 0x000000ffffd07224 */ /* 0x000fc400078e00f5 */
[----:B------:R-:W-:Y:S02]  /*17730*/  IMAD.MOV.U32 R209, RZ, RZ, R252 ;  /* 0x000000ffffd17224 */ /* 0x000fe400078e00fc */
[--C-:B------:R-:W-:Y:S02]  /*17740*/  IMAD.X R8, R9, 0x1, R0.reuse, P0 ;  /* 0x0000000109087824 */ /* 0x100fe400000e0600 */
[----:B------:R-:W-:Y:S01]  /*17750*/  IMAD.X R6, R7, 0x1, R0, P1 ;  /* 0x0000000107067824 */ /* 0x000fe200008e0600 */
[----:B------:R-:W-:Y:S02]  /*17760*/  WARPGROUP.DEPBAR.LE gsb0, 0x0 ;  /* 0x00008000000079c5 */ /* 0x000fe40000010000 */
[----:B------:R-:W-:Y:S04]  /*17770*/  STL.64 [R1], R24 ;  /* 0x0000001801007387 */ /* 0x000fe80000100a00 */
        /* <DEDUP_REMOVED lines=121> */
[----:B------:R-:W-:-:S03]  /*17f10*/  IMAD.MOV.U32 R247, RZ, RZ, R26 ;  /* 0x000000fffff77224 */ /* 0x000fc600078e001a */
[----:B------:R-:W2:Y:S01]  /*17f20*/  LDL.LU.64 R34, [R1+0xfc8] ;  /* 0x000fc80001227983 */ /* 0x000ea20000300a00 */
[----:B------:R-:W-:-:S03]  /*17f30*/  IMAD.MOV.U32 R252, RZ, RZ, R25 ;  /* 0x000000fffffc7224 */ /* 0x000fc600078e0019 */
[----:B------:R-:W2:Y:S01]  /*17f40*/  LDL.LU.64 R32, [R1+0xfc0] ;  /* 0x000fc00001207983 */ /* 0x000ea20000300a00 */
[----:B------:R-:W-:-:S03]  /*17f50*/  IMAD.MOV.U32 R245, RZ, RZ, R24 ;  /* 0x000000fffff57224 */ /* 0x000fc600078e0018 */
[----:B------:R-:W2:Y:S04]  /*17f60*/  LDL.LU.64 R30, [R1+0xfb8] ;  /* 0x000fb800011e7983 */ /* 0x000ea80000300a00 */
[----:B------:R-:W2:Y:S04]  /*17f70*/  LDL.LU.64 R28, [R1+0xfb0] ;  /* 0x000fb000011c7983 */ /* 0x000ea80000300a00 */
[----:B------:R-:W2:Y:S04]  /*17f80*/  LDL.LU.64 R26, [R1+0xfa8] ;  /* 0x000fa800011a7983 */ /* 0x000ea80000300a00 */
[----:B------:R-:W2:Y:S04]  /*17f90*/  LDL.LU.64 R24, [R1+0xfa0] ;  /* 0x000fa00001187983 */ /* 0x000ea80000300a00 */
[----:B------:R-:W3:Y:S04]  /*17fa0*/  LDL.LU R9, [R1+0x6dc] ;  /* 0x0006dc0001097983 */ /* 0x000ee80000300800 */
[----:B------:R-:W4:Y:S01]  /*17fb0*/  LDL R7, [R1+0xef0] ;  /* 0x000ef00001077983 */ /* 0x000f220000100800 */
[----:B------:R-:W-:-:S05]  /*17fc0*/  VIADD R251, R251, 0x1 ;  /* 0x00000001fbfb7836 */ /* 0x000fca0000000000 */
[----:B----4-:R-:W-:Y:S02]  /*17fd0*/  ISETP.NE.U32.AND P0, PT, R251, R7, PT ;  /* 0x00000007fb00720c */ /* 0x010fe40003f05070 */
[----:B------:R-:W4:Y:S02]  /*17fe0*/  LDL.LU R7, [R1+0xe94] ;  /* 0x000e940001077983 */ /* 0x000f240000300800 */
[----:B----4-:R-:W-:-:S05]  /*17ff0*/  IADD3 R7, P3, R7, R12, RZ ;  /* 0x0000000c07077210 */ /* 0x010fca0007f7e0ff */
[----:B------:R0:W-:Y:S04]  /*18000*/  STL [R1+0xe94], R7 ;  /* 0x000e940701007387 */ /* 0x0001e80000100800 */
[----:B0-----:R-:W4:Y:S02]  /*18010*/  LDL.LU R7, [R1+0xe8c] ;  /* 0x000e8c0001077983 */ /* 0x001f240000300800 */
        /* <DEDUP_REMOVED lines=15> */
[----:B----4-:R-:W-:-:S05]  /*18110*/  IMAD.X R7, R7, 0x1, R0, P3 ;  /* 0x0000000107077824 */ /* 0x010fca00018e0600 */
        /* <DEDUP_REMOVED lines=709> */
[----:B0-----:R-:W4:Y:S01]  /*1ad70*/  LDL.LU R7, [R1+0xab4] ;  /* 0x000ab40001077983 */ /* 0x001f220000300800 */
[----:B------:R-:W-:Y:S01]  /*1ad80*/  IMAD.X R196, R196, 0x1, R0, P2 ;  /* 0x00000001c4c47824 */ /* 0x000fe200010e0600 */
[----:B----4-:R-:W-:-:S05]  /*1ad90*/  IADD3 R7, P1, R7, R12, RZ ;  /* 0x0000000c07077210 */ /* 0x010fca0007f3e0ff */
[----:B------:R-:W-:Y:S04]  /*1ada0*/  STL [R1+0xab4], R7 ;  /* 0x000ab40701007387 */ /* 0x000fe80000100800 */
[----:B------:R0:W-:Y:S04]  /*1adb0*/  STL [R1+0xad8], R196 ;  /* 0x000ad8c401007387 */ /* 0x0001e80000100800 */
[----:B0-----:R-:W4:Y:S04]  /*1adc0*/  LDL.LU R196, [R1+0xaac] ;  /* 0x000aac0001c47983 */ /* 0x001f280000300800 */
[----:B------:R-:W2:Y:S01]  /*1add0*/  LDL.LU R7, [R1+0xad0] ;  /* 0x000ad00001077983 */ /* 0x000ea20000300800 */
[----:B----4-:R-:W-:Y:S01]  /*1ade0*/  IADD3 R196, P2, R196, R12, RZ ;  /* 0x0000000cc4c47210 */ /* 0x010fe20007f5e0ff */
[----:B--2---:R-:W-:-:S04]  /*1adf0*/  IMAD.X R7, R7, 0x1, R0, P3 ;  /* 0x0000000107077824 */ /* 0x004fc800018e0600 */
[----:B------:R0:W-:Y:S04]  /*1ae00*/  STL [R1+0xaac], R196 ;  /* 0x000aacc401007387 */ /* 0x0001e80000100800 */
[----:B0-----:R1:W5:Y:S04]  /*1ae10*/  LDL.LU R196, [R1+0xf9c] ;  /* 0x000f9c0001c47983 */ /* 0x0013680000300800 */
[----:B------:R-:W2:Y:S04]  /*1ae20*/  LDL.LU R12, [R1+0xec8] ;  /* 0x000ec800010c7983 */ /* 0x000ea80000300800 */
[----:B------:R0:W-:Y:S04]  /*1ae30*/  STL [R1+0xad0], R7 ;  /* 0x000ad00701007387 */ /* 0x0001e80000100800 */
[----:B0-----:R-:W4:Y:S01]  /*1ae40*/  LDL.LU R7, [R1+0xac8] ;  /* 0x000ac80001077983 */ /* 0x001f220000300800 */
[----:B--2---:R-:W-:-:S05]  /*1ae50*/  IADD3 R12, P3, R12, UR5, RZ ;  /* 0x000000050c0c7c10 */ /* 0x004fca000ff7e0ff */
[----:B------:R0:W-:Y:S01]  /*1ae60*/  STL [R1+0xec8], R12 ;  /* 0x000ec80c01007387 */ /* 0x0001e20000100800 */
[----:B----4-:R-:W-:-:S03]  /*1ae70*/  IMAD.X R7, R7, 0x1, R0, P4 ;  /* 0x0000000107077824 */ /* 0x010fc600020e0600 */
[----:B0-----:R-:W2:Y:S04]  /*1ae80*/  LDL.LU R12, [R1+0xeac] ;  /* 0x000eac00010c7983 */ /* 0x001ea80000300800 */
        /* <DEDUP_REMOVED lines=28> */
[----:B----4-:R-:W-:-:S03]  /*1b050*/  IADD3.X R7, R7, UR60, RZ, P3, !PT ;  /* 0x0000003c07077c10 */ /* 0x010fc60009ffe4ff */
        /* <DEDUP_REMOVED lines=250> */
[----:B------:R-:W-:Y:S01]  /*1c000*/  STL [R1+0x960], R12 ;  /* 0x0009600c01007387 */ /* 0x000fe20000100800 */
[----:B----4-:R-:W-:-:S05]  /*1c010*/  IADD3.X R7, R7, UR60, RZ, P3, !PT ;  /* 0x0000003c07077c10 */ /* 0x010fca0009ffe4ff */
[----:B------:R0:W-:Y:S04]  /*1c020*/  STL [R1+0x984], R7 ;  /* 0x0009840701007387 */ /* 0x0001e80000100800 */
[----:B0-----:R-:W2:Y:S02]  /*1c030*/  LDL.LU R7, [R1+0x958] ;  /* 0x0009580001077983 */ /* 0x001ea40000300800 */
[----:B--2---:R-:W-:-:S05]  /*1c040*/  IADD3 R7, P3, R7, UR5, RZ ;  /* 0x0000000507077c10 */ /* 0x004fca000ff7e0ff */
[----:B------:R0:W-:Y:S04]  /*1c050*/  STL [R1+0x958], R7 ;  /* 0x0009580701007387 */ /* 0x0001e80000100800 */
[----:B------:R-:W2:Y:S04]  /*1c060*/  LDL.LU R12, [R1+0x97c] ;  /* 0x00097c00010c7983 */ /* 0x000ea80000300800 */
[----:B0-----:R-:W4:Y:S01]  /*1c070*/  LDL.LU R7, [R1+0x950] ;  /* 0x0009500001077983 */ /* 0x001f220000300800 */
[----:B--2---:R-:W-:-:S05]  /*1c080*/  IADD3.X R12, R12, UR60, RZ, P4, !PT ;  /* 0x0000003c0c0c7c10 */ /* 0x004fca000a7fe4ff */
[----:B------:R0:W-:Y:S01]  /*1c090*/  STL [R1+0x97c], R12 ;  /* 0x00097c0c01007387 */ /* 0x0001e20000100800 */
[----:B----4-:R-:W-:-:S05]  /*1c0a0*/  IADD3 R7, P4, R7, UR5, RZ ;  /* 0x0000000507077c10 */ /* 0x010fca000ff9e0ff */
[----:B------:R2:W-:Y:S04]  /*1c0b0*/  STL [R1+0x950], R7 ;  /* 0x0009500701007387 */ /* 0x0005e80000100800 */
[----:B0-----:R-:W4:Y:S04]  /*1c0c0*/  LDL.LU R12, [R1+0x974] ;  /* 0x00097400010c7983 */ /* 0x001f280000300800 */
[----:B--2---:R-:W2:Y:S01]  /*1c0d0*/  LDL.LU R7, [R1+0x948] ;  /* 0x0009480001077983 */ /* 0x004ea20000300800 */
[----:B----4-:R-:W-:-:S05]  /*1c0e0*/  IADD3.X R12, R12, UR60, RZ, P5, !PT ;  /* 0x0000003c0c0c7c10 */ /* 0x010fca000affe4ff */
[----:B------:R0:W-:Y:S01]  /*1c0f0*/  STL [R1+0x974], R12 ;  /* 0x0009740c01007387 */ /* 0x0001e20000100800 */
[----:B--2---:R-:W-:-:S05]  /*1c100*/  IADD3 R7, P5, R7, UR5, RZ ;  /* 0x0000000507077c10 */ /* 0x004fca000ffbe0ff */
        /* <DEDUP_REMOVED lines=357> */
[----:B------:R-:W-:Y:S01]  /*1d760*/  WARPGROUP.ARRIVE ;  /* 0x00000000000079c5 */ /* 0x000fe20000000000 */
[----:B------:R-:W-:Y:S01]  /*1d770*/  UMOV UR46, UR22 ;  /* 0x00000016002e7c82 */ /* 0x000fe20008000000 */
[----:B------:R-:W-:-:S04]  /*1d780*/  UMOV UR47, UR23 ;  /* 0x00000017002f7c82 */ /* 0x000fc80008000000 */
[----:B------:R-:W-:Y:S01]  /*1d790*/  HGMMA.64x256x16.F32 R24, gdesc[UR44].tnspA, R24, gsb0 ;  /* 0x23e000002c1879f0 */ /* 0x000fe20008000818 */
[----:B----4-:R-:W-:-:S05]  /*1d7a0*/  IADD3.X R12, R12, UR60, RZ, P5, !PT ;  /* 0x0000003c0c0c7c10 */ /* 0x010fca000affe4ff */
[----:B------:R0:W-:Y:S01]  /*1d7b0*/  STL [R1+0x794], R12 ;  /* 0x0007940c01007387 */ /* 0x0001e20000100800 */
[----:B--2---:R-:W-:-:S05]  /*1d7c0*/  IADD3 R7, P5, R7, UR5, RZ ;  /* 0x0000000507077c10 */ /* 0x004fca000ffbe0ff */
[----:B------:R2:W-:Y:S04]  /*1d7d0*/  STL [R1+0x768], R7 ;  /* 0x0007680701007387 */ /* 0x0005e80000100800 */
[----:B0-----:R-:W4:Y:S04]  /*1d7e0*/  LDL.LU R12, [R1+0x760] ;  /* 0x00076000010c7983 */ /* 0x001f280000300800 */
[----:B--2---:R-:W2:Y:S01]  /*1d7f0*/  LDL.LU R7, [R1+0x784] ;  /* 0x0007840001077983 */ /* 0x004ea20000300800 */
[----:B------:R-:W-:Y:S02]  /*1d800*/  IADD3.X R197, R197, UR60, RZ, P6, !PT ;  /* 0x0000003cc5c57c10 */ /* 0x000fe4000b7fe4ff */
[----:B------:R-:W-:-:S03]  /*1d810*/  IADD3.X R201, R201, UR60, RZ, P2, !PT ;  /* 0x0000003cc9c97c10 */ /* 0x000fc600097fe4ff */
[----:B------:R0:W-:Y:S01]  /*1d820*/  STL [R1+0x78c], R197 ;  /* 0x00078cc501007387 */ /* 0x0001e20000100800 */
[----:B------:R-:W-:Y:S02]  /*1d830*/  IADD3 R204, P2, R204, UR5, RZ ;  /* 0x00000005cccc7c10 */ /* 0x000fe4000ff5e0ff */
[----:B------:R-:W-:Y:S01]  /*1d840*/  IADD3.X R205, R205, UR60, RZ, P3, !PT ;  /* 0x0000003ccdcd7c10 */ /* 0x000fe20009ffe4ff */
[----:B0-----:R1:W5:Y:S01]  /*1d850*/  LDL.LU R197, [R1+0xf98] ;  /* 0x000f980001c57983 */ /* 0x0013620000300800 */
[----:B------:R-:W-:Y:S02]  /*1d860*/  IADD3 R208, P3, R208, UR5, RZ ;  /* 0x00000005d0d07c10 */ /* 0x000fe4000ff7e0ff */
[----:B------:R-:W-:Y:S02]  /*1d870*/  IADD3.X R209, R209, UR60, RZ, P4, !PT ;  /* 0x0000003cd1d17c10 */ /* 0x000fe4000a7fe4ff */
[----:B------:R-:W-:Y:S02]  /*1d880*/  IADD3 R212, P4, R212, UR5, RZ ;  /* 0x00000005d4d47c10 */ /* 0x000fe4000ff9e0ff */
[----:B------:R-:W-:-:S02]  /*1d890*/  IADD3.X R213, R213, UR60, RZ, P5, !PT ;  /* 0x0000003cd5d57c10 */ /* 0x000fc4000affe4ff */
[----:B------:R-:W-:Y:S02]  /*1d8a0*/  IADD3 R216, P5, R216, UR5, RZ ;  /* 0x00000005d8d87c10 */ /* 0x000fe4000ffbe0ff */
[----:B------:R-:W-:Y:S02]  /*1d8b0*/  IADD3.X R225, R225, UR60, RZ, P2, !PT ;  /* 0x0000003ce1e17c10 */ /* 0x000fe400097fe4ff */
[----:B------:R-:W-:Y:S02]  /*1d8c0*/  IADD3 R228, P2, R228, UR5, RZ ;  /* 0x00000005e4e47c10 */ /* 0x000fe4000ff5e0ff */
[----:B------:R-:W-:Y:S02]  /*1d8d0*/  IADD3.X R229, R229, UR60, RZ, P3, !PT ;  /* 0x0000003ce5e57c10 */ /* 0x000fe40009ffe4ff */
[----:B------:R-:W-:Y:S02]  /*1d8e0*/  IADD3 R232, P3, R232, UR5, RZ ;  /* 0x00000005e8e87c10 */ /* 0x000fe4000ff7e0ff */
[----:B------:R-:W-:-:S02]  /*1d8f0*/  IADD3.X R233, R233, UR60, RZ, P4, !PT ;  /* 0x0000003ce9e97c10 */ /* 0x000fc4000a7fe4ff */
[----:B------:R-:W-:Y:S02]  /*1d900*/  IADD3 R236, P4, R236, UR5, RZ ;  /* 0x00000005ecec7c10 */ /* 0x000fe4000ff9e0ff */
[----:B------:R-:W-:Y:S02]  /*1d910*/  IADD3.X R237, R237, UR60, RZ, P5, !PT ;  /* 0x0000003ceded7c10 */ /* 0x000fe4000affe4ff */
[----:B------:R-:W-:Y:S01]  /*1d920*/  IADD3 R240, P5, R240, UR5, RZ ;  /* 0x00000005f0f07c10 */ /* 0x000fe2000ffbe0ff */
[----:B------:R-:W-:Y:S02]  /*1d930*/  WARPGROUP.DEPBAR.LE gsb0, 0x0 ;  /* 0x00008000000079c5 */ /* 0x000fe40000010000 */
[----:B------:R-:W-:Y:S01]  /*1d940*/  WARPGROUP.ARRIVE ;  /* 0x00000000000079c5 */ /* 0x000fe20000000000 */
[----:B------:R-:W-:Y:S01]  /*1d950*/  UMOV UR50, UR10 ;  /* 0x0000000a00327c82 */ /* 0x000fe20008000000 */
[----:B------:R-:W-:-:S04]  /*1d960*/  UMOV UR51, UR11 ;  /* 0x0000000b00337c82 */ /* 0x000fc80008000000 */
[----:B------:R-:W-:Y:S01]  /*1d970*/  HGMMA.64x256x16.F32 R24, gdesc[UR48].tnspA, R24, gsb0 ;  /* 0x23e00000301879f0 */ /* 0x000fe20008000818 */
[----:B----4-:R-:W-:-:S05]  /*1d980*/  IADD3 R12, P6, R12, UR5, RZ ;  /* 0x000000050c0c7c10 */ /* 0x010fca000ffde0ff */
[----:B------:R0:W-:Y:S01]  /*1d990*/  STL [R1+0x760], R12 ;  /* 0x0007600c01007387 */ /* 0x0001e20000100800 */
[----:B--2---:R-:W-:Y:S02]  /*1d9a0*/  IADD3.X R7, R7, UR60, RZ, P1, !PT ;  /* 0x0000003c07077c10 */ /* 0x004fe40008ffe4ff */
[----:B------:R-:W-:Y:S01]  /*1d9b0*/  IADD3 R200, P1, R200, UR5, RZ ;  /* 0x00000005c8c87c10 */ /* 0x000fe2000ff3e0ff */
[----:B0-----:R-:W2:Y:S04]  /*1d9c0*/  LDL.LU R12, [R1+0x6e8] ;  /* 0x0006e800010c7983 */ /* 0x001ea80000300800 */
[----:B------:R0:W-:Y:S04]  /*1d9d0*/  STL [R1+0x784], R7 ;  /* 0x0007840701007387 */ /* 0x0001e80000100800 */
[----:B0-----:R-:W4:Y:S04]  /*1d9e0*/  LDL.LU R7, [R1+0x70c] ;  /* 0x00070c0001077983 */ /* 0x001f280000300800 */
[----:B------:R0:W-:Y:S04]  /*1d9f0*/  STL [R1+0x758], R200 ;  /* 0x000758c801007387 */ /* 0x0001e80000100800 */
[----:B0-----:R1:W5:Y:S04]  /*1da00*/  LDL.LU R200, [R1+0xf94] ;  /* 0x000f940001c87983 */ /* 0x0013680000300800 */
[----:B------:R0:W-:Y:S04]  /*1da10*/  STL [R1+0x77c], R201 ;  /* 0x00077cc901007387 */ /* 0x0001e80000100800 */
[----:B0-----:R1:W5:Y:S04]  /*1da20*/  LDL.LU R201, [R1+0xf90] ;  /* 0x000f900001c97983 */ /* 0x0013680000300800 */
[----:B------:R0:W-:Y:S01]  /*1da30*/  STL [R1+0x750], R204 ;  /* 0x000750cc01007387 */ /* 0x0001e20000100800 */
[----:B------:R-:W-:-:S03]  /*1da40*/  IADD3.X R217, R217, UR60, RZ, P6, !PT ;  /* 0x0000003cd9d97c10 */ /* 0x000fc6000b7fe4ff */
[----:B0-----:R1:W5:Y:S04]  /*1da50*/  LDL.LU R204, [R1+0xf8c] ;  /* 0x000f8c0001cc7983 */ /* 0x0013680000300800 */
[----:B------:R0:W-:Y:S01]  /*1da60*/  STL [R1+0x774], R205 ;  /* 0x000774cd01007387 */ /* 0x0001e20000100800 */
[----:B------:R-:W-:-:S03]  /*1da70*/  IADD3 R220, P6, R220, UR5, RZ ;  /* 0x00000005dcdc7c10 */ /* 0x000fc6000ffde0ff */
[----:B0-----:R1:W5:Y:S04]  /*1da80*/  LDL.LU R205, [R1+0xf88] ;  /* 0x000f880001cd7983 */ /* 0x0013680000300800 */
[----:B------:R0:W-:Y:S01]  /*1da90*/  STL [R1+0x748], R208 ;  /* 0x000748d001007387 */ /* 0x0001e20000100800 */
[----:B------:R-:W-:-:S03]  /*1daa0*/  IADD3.X R221, R221, UR60, RZ, P1, !PT ;  /* 0x0000003cdddd7c10 */ /* 0x000fc60008ffe4ff */
[----:B0-----:R1:W5:Y:S04]  /*1dab0*/  LDL.LU R208, [R1+0xf84] ;  /* 0x000f840001d07983 */ /* 0x0013680000300800 */
[----:B------:R0:W-:Y:S01]  /*1dac0*/  STL [R1+0x76c], R209 ;  /* 0x00076cd101007387 */ /* 0x0001e20000100800 */
[----:B------:R-:W-:-:S03]  /*1dad0*/  IADD3 R224, P1, R224, UR5, RZ ;  /* 0x00000005e0e07c10 */ /* 0x000fc6000ff3e0ff */
[----:B0-----:R1:W5:Y:S04]  /*1dae0*/  LDL.LU R209, [R1+0xf80] ;  /* 0x000f800001d17983 */ /* 0x0013680000300800 */
[----:B------:R0:W-:Y:S04]  /*1daf0*/  STL [R1+0x740], R212 ;  /* 0x000740d401007387 */ /* 0x0001e80000100800 */
        /* <DEDUP_REMOVED lines=36> */
[----:B0-----:R-:W3:Y:S04]  /*1dd40*/  LDL.LU R4, [R1+0xf3c] ;  /* 0x000f3c0001047983 */ /* 0x001ee80000300800 */
[----:B------:R0:W-:Y:S04]  /*1dd50*/  STL [R1+0x724], R3 ;  /* 0x0007240301007387 */ /* 0x0001e80000100800 */
[----:B0-----:R-:W3:Y:S04]  /*1dd60*/  LDL.LU R3, [R1+0xf38] ;  /* 0x000f380001037983 */ /* 0x001ee80000300800 */
[----:B------:R0:W-:Y:S04]  /*1dd70*/  STL [R1+0x6f8], R2 ;  /* 0x0006f80201007387 */ /* 0x0001e80000100800 */
[----:B0-----:R-:W3:Y:S01]  /*1dd80*/  LDL.LU R2, [R1+0xf34] ;  /* 0x000f340001027983 */ /* 0x001ee20000300800 */
[----:B------:R-:W-:-:S02]  /*1dd90*/  WARPGROUP.DEPBAR.LE gsb0, 0x0 ;  /* 0x00008000000079c5 */ /* 0x000fc40000010000 */
[----:B------:R-:W-:Y:S01]  /*1dda0*/  WARPGROUP.ARRIVE ;  /* 0x00000000000079c5 */ /* 0x000fe20000000000 */
[----:B------:R-:W-:Y:S01]  /*1ddb0*/  UMOV UR54, UR14 ;  /* 0x0000000e00367c82 */ /* 0x000fe20008000000 */
[----:B------:R-:W-:-:S04]  /*1ddc0*/  UMOV UR55, UR15 ;  /* 0x0000000f00377c82 */ /* 0x000fc80008000000 */
[----:B------:R-:W-:Y:S01]  /*1ddd0*/  HGMMA.64x256x16.F32 R24, gdesc[UR52].tnspA, R24, gsb0 ;  /* 0x23e00000341879f0 */ /* 0x000fe20008000818 */
[----:B------:R-:W-:Y:S02]  /*1dde0*/  IADD3.X R10, R10, UR60, RZ, P3, !PT ;  /* 0x0000003c0a0a7c10 */ /* 0x000fe40009ffe4ff */
[----:B--2---:R-:W-:Y:S02]  /*1ddf0*/  IADD3 R12, P3, R12, UR5, RZ ;  /* 0x000000050c0c7c10 */ /* 0x004fe4000ff7e0ff */
[----:B----4-:R-:W-:Y:S01]  /*1de00*/  IADD3.X R7, R7, UR60, RZ, P4, !PT ;  /* 0x0000003c07077c10 */ /* 0x010fe2000a7fe4ff */
[----:B------:R-:W-:Y:S01]  /*1de10*/  UMOV UR58, UR18 ;  /* 0x00000012003a7c82 */ /* 0x000fe20008000000 */
[----:B------:R-:W-:Y:S01]  /*1de20*/  UMOV UR59, UR19 ;  /* 0x00000013003b7c82 */ /* 0x000fe20008000000 */
[----:B---3--:R-:W-:Y:S02]  /*1de30*/  IADD3 R4, P4, R4, UR5, RZ ;  /* 0x0000000504047c10 */ /* 0x008fe4000ff9e0ff */
[----:B------:R-:W-:-:S02]  /*1de40*/  IADD3.X R2, R2, UR60, RZ, P2, !PT ;  /* 0x0000003c02027c10 */ /* 0x000fc400097fe4ff */
[----:B------:R-:W-:-:S03]  /*1de50*/  IADD3 R5, P2, R5, UR5, RZ ;  /* 0x0000000505057c10 */ /* 0x000fc6000ff5e0ff */
[----:B------:R0:W-:Y:S04]  /*1de60*/  STL [R1+0x71c], R2 ;  /* 0x00071c0201007387 */ /* 0x0001e80000100800 */
[----:B0-----:R-:W2:Y:S04]  /*1de70*/  LDL.LU R2, [R1+0xf30] ;  /* 0x000f300001027983 */ /* 0x001ea80000300800 */
[----:B------:R0:W-:Y:S04]  /*1de80*/  STL [R1+0x6f0], R5 ;  /* 0x0006f00501007387 */ /* 0x0001e80000100800 */
[----:B0-----:R-:W3:Y:S04]  /*1de90*/  LDL.LU R5, [R1+0xf2c] ;  /* 0x000f2c0001057983 */ /* 0x001ee80000300800 */
[----:B------:R0:W-:Y:S04]  /*1dea0*/  STL [R1+0x714], R10 ;  /* 0x0007140a01007387 */ /* 0x0001e80000100800 */
[----:B0-----:R-:W4:Y:S04]  /*1deb0*/  LDL.LU R10, [R1+0xf28] ;  /* 0x000f2800010a7983 */ /* 0x001f280000300800 */
[----:B------:R0:W-:Y:S04]  /*1dec0*/  STL [R1+0x6e8], R12 ;  /* 0x0006e80c01007387 */ /* 0x0001e80000100800 */
[----:B------:R1:W-:Y:S01]  /*1ded0*/  STL [R1+0x6e0], R4 ;  /* 0x0006e00401007387 */ /* 0x0003e20000100800 */
[----:B------:R-:W-:-:S02]  /*1dee0*/  WARPGROUP.DEPBAR.LE gsb0, 0x0 ;  /* 0x00008000000079c5 */ /* 0x000fc40000010000 */
[----:B0-----:R-:W0:Y:S01]  /*1def0*/  LDC R12, c[0x0][0x238] ;  /* 0x00008e00ff0c7b82 */ /* 0x001e220000000800 */
[----:B-1----:R-:W4:Y:S01]  /*1df00*/  LDL.LU R4, [R1+0xf24] ;  /* 0x000f240001047983 */ /* 0x002f220000300800 */
[----:B------:R-:W-:-:S06]  /*1df10*/  WARPGROUP.ARRIVE ;  /* 0x00000000000079c5 */ /* 0x000fcc0000000000 */
[----:B------:R-:W-:Y:S01]  /*1df20*/  HGMMA.64x256x16.F32 R24, gdesc[UR56].tnspA, R24, gsb0 ;  /* 0x23e00000381879f0 */ /* 0x000fe20008000818 */
[----:B------:R-:W-:Y:S01]  /*1df30*/  IADD3.X R3, R3, UR60, RZ, P6, !PT ;  /* 0x0000003c03037c10 */ /* 0x000fe2000b7fe4ff */
[----:B------:R1:W-:Y:S01]  /*1df40*/  STL [R1+0x70c], R7 ;  /* 0x00070c0701007387 */ /* 0x0003e20000100800 */
[----:B------:R-:W-:Y:S01]  /*1df50*/  IADD3.X R9, R9, UR60, RZ, P4, !PT ;  /* 0x0000003c09097c10 */ /* 0x000fe2000a7fe4ff */
[----:B-1----:R-:W-:Y:S02]  /*1df60*/  IMAD.MOV.U32 R7, RZ, RZ, R6 ;  /* 0x000000ffff077224 */ /* 0x002fe400078e0006 */
[----:B0-----:R-:W-:Y:S02]  /*1df70*/  IMAD.SHL.U32 R12, R12, 0x40, RZ ;  /* 0x000000400c0c7824 */ /* 0x001fe400078e00ff */
[----:B------:R-:W-:Y:S02]  /*1df80*/  IMAD.MOV.U32 R6, RZ, RZ, R13 ;  /* 0x000000ffff067224 */ /* 0x000fe400078e000d */
[----:B------:R-:W-:Y:S01]  /*1df90*/  IMAD.SHL.U32 R12, R12, 0x2, RZ ;  /* 0x000000020c0c7824 */ /* 0x000fe200078e00ff */
[----:B--2---:R-:W-:-:S05]  /*1dfa0*/  IADD3.X R2, R2, UR60, RZ, P5, !PT ;  /* 0x0000003c02027c10 */ /* 0x004fca000affe4ff */
[----:B------:R0:W-:Y:S01]  /*1dfb0*/  STL [R1+0x704], R2 ;  /* 0x0007040201007387 */ /* 0x0001e20000100800 */
[----:B---3--:R-:W-:-:S03]  /*1dfc0*/  IADD3.X R5, R5, UR60, RZ, P2, !PT ;  /* 0x0000003c05057c10 */ /* 0x008fc600097fe4ff */
[----:B0-----:R1:W5:Y:S04]  /*1dfd0*/  LDL.LU R2, [R1+0xf20] ;  /* 0x000f200001027983 */ /* 0x0013680000300800 */
[----:B------:R0:W-:Y:S01]  /*1dfe0*/  STL [R1+0x6fc], R3 ;  /* 0x0006fc0301007387 */ /* 0x0001e20000100800 */
[----:B----4-:R-:W-:-:S03]  /*1dff0*/  IADD3.X R10, R10, UR60, RZ, P1, !PT ;  /* 0x0000003c0a0a7c10 */ /* 0x010fc60008ffe4ff */
[----:B0-----:R1:W5:Y:S04]  /*1e000*/  LDL.LU R3, [R1+0xf1c] ;  /* 0x000f1c0001037983 */ /* 0x0013680000300800 */
[----:B------:R0:W-:Y:S01]  /*1e010*/  STL [R1+0x6f4], R10 ;  /* 0x0006f40a01007387 */ /* 0x0001e20000100800 */
[----:B------:R-:W-:Y:S02]  /*1e020*/  WARPGROUP.DEPBAR.LE gsb0, 0x0 ;  /* 0x00008000000079c5 */ /* 0x000fe40000010000 */
[----:B------:R-:W-:Y:S01]  /*1e030*/  IADD3.X R4, R4, UR60, RZ, P3, !PT ;  /* 0x0000003c04047c10 */ /* 0x000fe20009ffe4ff */
[----:B0-----:R1:W5:Y:S04]  /*1e040*/  LDL.LU R10, [R1+0xf18] ;  /* 0x000f1800010a7983 */ /* 0x0013680000300800 */
[----:B------:R0:W-:Y:S04]  /*1e050*/  STL [R1+0x6ec], R5 ;  /* 0x0006ec0501007387 */ /* 0x0001e80000100800 */
[----:B0-----:R1:W5:Y:S04]  /*1e060*/  LDL.LU R5, [R1+0xf14] ;  /* 0x000f140001057983 */ /* 0x0013680000300800 */
[----:B------:R0:W-:Y:S04]  /*1e070*/  STL [R1+0x6e4], R4 ;  /* 0x0006e40401007387 */ /* 0x0001e80000100800 */
[----:B0-----:R1:W5:Y:S04]  /*1e080*/  LDL.LU R4, [R1+0xf10] ;  /* 0x000f100001047983 */ /* 0x0013680000300800 */
[----:B------:R0:W-:Y:S02]  /*1e090*/  STL [R1+0x6dc], R9 ;  /* 0x0006dc0901007387 */ /* 0x0001e40000100800 */
[----:B0-----:R-:W-:-:S02]  /*1e0a0*/  IMAD.MOV.U32 R9, RZ, RZ, R8 ;  /* 0x000000ffff097224 */ /* 0x001fc400078e0008 */
[----:B------:R-:W-:Y:S01]  /*1e0b0*/  IMAD.MOV.U32 R8, RZ, RZ, R11 ;  /* 0x000000ffff087224 */ /* 0x000fe200078e000b */
[----:B-1----:R-:W-:Y:S06]  /*1e0c0*/  @P0 BRA `(.L_x_1) ;  /* 0xfffffef4002c0947 */ /* 0x002fec000383ffff */
[----:B------:R-:W2:Y:S04]  /*1e0d0*/  LDL.LU R11, [R1+0x1cc] ;  /* 0x0001cc00010b7983 */ /* 0x000ea80000300800 */
[----:B-----5:R-:W3:Y:S04]  /*1e0e0*/  LDL.LU R3, [R1+0x1dc] ;  /* 0x0001dc0001037983 */ /* 0x020ee80000300800 */
[----:B------:R-:W3:Y:S04]  /*1e0f0*/  LDL.LU R2, [R1+0x5dc] ;  /* 0x0005dc0001027983 */ /* 0x000ee80000300800 */
[----:B------:R-:W4:Y:S04]  /*1e100*/  LDL.LU R8, [R1+0x1d4] ;  /* 0x0001d40001087983 */ /* 0x000f280000300800 */
[----:B------:R-:W4:Y:S04]  /*1e110*/  LDL.LU R9, [R1+0x5d4] ;  /* 0x0005d40001097983 */ /* 0x000f280000300800 */
[----:B------:R-:W2:Y:S04]  /*1e120*/  LDL.LU R6, [R1+0x3d8] ;  /* 0x0003d80001067983 */ /* 0x000ea80000300800 */
[----:B------:R-:W2:Y:S04]  /*1e130*/  LDL.LU R7, [R1+0x3d0] ;  /* 0x0003d00001077983 */ /* 0x000ea80000300800 */
[----:B------:R-:W2:Y:S04]  /*1e140*/  LDL.LU R251, [R1+0x1d8] ;  /* 0x0001d80001fb7983 */ /* 0x000ea80000300800 */
[----:B------:R-:W2:Y:S04]  /*1e150*/  LDL.LU R0, [R1+0x5d8] ;  /* 0x0005d80001007983 */ /* 0x000ea80000300800 */
[----:B------:R-:W2:Y:S04]  /*1e160*/  LDL.LU R12, [R1+0x1d0] ;  /* 0x0001d000010c7983 */ /* 0x000ea80000300800 */
[----:B------:R-:W2:Y:S04]  /*1e170*/  LDL.LU R13, [R1+0x5d0] ;  /* 0x0005d000010d7983 */ /* 0x000ea80000300800 */
[----:B------:R0:W-:Y:S04]  /*1e180*/  STL [R1+0x10b8], R162 ;  /* 0x0010b8a201007387 */ /* 0x0001e80000100800 */
[----:B0-----:R-:W2:Y:S04]  /*1e190*/  LDL.LU R162, [R1+0x3d4] ;  /* 0x0003d40001a27983 */ /* 0x001ea80000300800 */
        /* <DEDUP_REMOVED lines=49> */
[----:B0-----:R-:W2:Y:S01]  /*1e4b0*/  LDL.LU R84, [R1+0x3fc] ;  /* 0x0003fc0001547983 */ /* 0x001ea20000300800 */
[----:B---3--:R-:W-:-:S02]  /*1e4c0*/  F2FP.F16.F32.PACK_AB R3, R3, R2 ;  /* 0x000000020303723e */ /* 0x008fc400000000ff */
[----:B----4-:R-:W-:Y:S01]  /*1e4d0*/  F2FP.F16.F32.PACK_AB R2, R8, R9 ;  /* 0x000000090802723e */ /* 0x010fe200000000ff */
        /* <DEDUP_REMOVED lines=78> */
[----:B------:R2:W-:Y:S04]  /*1e9c0*/  STL [R1+0xf18], R10 ;  /* 0x000f180a01007387 */ /* 0x0005e80000100800 */
[----:B------:R0:W-:Y:S04]  /*1e9d0*/  STL [R1+0xf14], R5 ;  /* 0x000f140501007387 */ /* 0x0001e80000100800 */
[----:B------:R1:W-:Y:S01]  /*1e9e0*/  STL [R1+0xf10], R4 ;  /* 0x000f100401007387 */ /* 0x0003e20000100800 */
[----:B--2---:R-:W-:-:S02]  /*1e9f0*/  F2FP.F16.F32.PACK_AB R10, R151, R84 ;  /* 0x00000054970a723e */ /* 0x004fc400000000ff */
[----:B0-----:R-:W-:-:S03]  /*1ea00*/  F2FP.F16.F32.PACK_AB R5, R149, R86 ;  /* 0x000000569505723e */ /* 0x001fc600000000ff */
[----:B------:R0:W-:Y:S01]  /*1ea10*/  STL [R1+0x61c], R10 ;  /* 0x00061c0a01007387 */ /* 0x0001e20000100800 */
[----:B-1----:R-:W-:-:S03]  /*1ea20*/  F2FP.F16.F32.PACK_AB R4, R85, R87 ;  /* 0x000000575504723e */ /* 0x002fc600000000ff */
[----:B------:R1:W-:Y:S04]  /*1ea30*/  STL [R1+0x618], R5 ;  /* 0x0006180501007387 */ /* 0x0003e80000100800 */
[----:B------:R2:W-:Y:S01]  /*1ea40*/  STL [R1+0x614], R4 ;  /* 0x0006140401007387 */ /* 0x0005e20000100800 */
[----:B0-----:R-:W-:Y:S02]  /*1ea50*/  F2FP.F16.F32.PACK_AB R10, R88, R90 ;  /* 0x0000005a580a723e */ /* 0x001fe400000000ff */
[----:B-1----:R-:W-:-:S03]  /*1ea60*/  F2FP.F16.F32.PACK_AB R5, R150, R89 ;  /* 0x000000599605723e */ /* 0x002fc600000000ff */
[----:B------:R0:W-:Y:S01]  /*1ea70*/  STL [R1+0x610], R10 ;  /* 0x0006100a01007387 */ /* 0x0001e20000100800 */
[----:B--2---:R-:W-:-:S03]  /*1ea80*/  F2FP.F16.F32.PACK_AB R4, R148, R91 ;  /* 0x0000005b9404723e */ /* 0x004fc600000000ff */
        /* <DEDUP_REMOVED lines=22> */
[----:B------:R-:W-:Y:S01]  /*1ebf0*/  STL [R1+0x3e0], R10 ;  /* 0x0003e00a01007387 */ /* 0x000fe20000100800 */
[----:B--2---:R-:W-:-:S03]  /*1ec00*/  F2FP.F16.F32.PACK_AB R4, R141, R162 ;  /* 0x000000a28d04723e */ /* 0x004fc600000000ff */
[----:B------:R-:W-:Y:S01]  /*1ec10*/  STL [R1+0x1fc], R5 ;  /* 0x0001fc0501007387 */ /* 0x000fe20000100800 */
[----:B------:R-:W-:-:S03]  /*1ec20*/  IMAD.MOV.U32 R162, RZ, RZ, R11 ;  /* 0x000000ffffa27224 */ /* 0x000fc600078e000b */
[----:B------:R0:W-:Y:S04]  /*1ec30*/  STL [R1+0x1f8], R4 ;  /* 0x0001f80401007387 */ /* 0x0001e80000100800 */
[----:B------:R1:W-:Y:S04]  /*1ec40*/  STL [R1+0x1f4], R3 ;  /* 0x0001f40301007387 */ /* 0x0003e80000100800 */
[----:B------:R2:W-:Y:S01]  /*1ec50*/  STL [R1+0x1f0], R2 ;  /* 0x0001f00201007387 */ /* 0x0005e20000100800 */
[----:B0-----:R-:W-:Y:S02]  /*1ec60*/  F2FP.F16.F32.PACK_AB R4, R142, R6 ;  /* 0x000000068e04723e */ /* 0x001fe400000000ff */
[----:B-1----:R-:W-:-:S03]  /*1ec70*/  F2FP.F16.F32.PACK_AB R3, R140, R7 ;  /* 0x000000078c03723e */ /* 0x002fc600000000ff */
[----:B------:R0:W-:Y:S01]  /*1ec80*/  STL [R1+0x1ec], R4 ;  /* 0x0001ec0401007387 */ /* 0x0001e20000100800 */
[----:B--2---:R-:W-:-:S03]  /*1ec90*/  F2FP.F16.F32.PACK_AB R2, R251, R0 ;  /* 0x00000000fb02723e */ /* 0x004fc600000000ff */
[----:B------:R1:W-:Y:S01]  /*1eca0*/  STL [R1+0x1e8], R3 ;  /* 0x0001e80301007387 */ /* 0x0003e20000100800 */
[----:B------:R-:W-:-:S03]  /*1ecb0*/  F2FP.F16.F32.PACK_AB R0, R12, R13 ;  /* 0x0000000d0c00723e */ /* 0x000fc600000000ff */
[----:B------:R2:W-:Y:S04]  /*1ecc0*/  STL [R1+0x1e4], R2 ;  /* 0x0001e40201007387 */ /* 0x0005e80000100800 */
[----:B------:R-:W3:Y:S04]  /*1ecd0*/  LDL.LU R97, [R1+0x1c4] ;  /* 0x0001c40001617983 */ /* 0x000ee80000300800 */
[----:B------:R4:W-:Y:S04]  /*1ece0*/  STL [R1+0x1e0], R0 ;  /* 0x0001e00001007387 */ /* 0x0009e80000100800 */
[----:B------:R-:W3:Y:S04]  /*1ecf0*/  LDL.LU R161, [R1+0x1c8] ;  /* 0x0001c80001a17983 */ /* 0x000ee80000300800 */
        /* <DEDUP_REMOVED lines=117> */
[----:B0-----:R-:W3:Y:S04]  /*1f450*/  LDL.LU R4, [R1+0x28] ;  /* 0x0000280001047983 */ /* 0x001ee80000300800 */
[----:B-1----:R-:W3:Y:S04]  /*1f460*/  LDL.LU R3, [R1+0x210] ;  /* 0x0002100001037983 */ /* 0x002ee80000300800 */
[----:B--2---:R-:W2:Y:S04]  /*1f470*/  LDL.LU R2, [R1+0x18] ;  /* 0x0000180001027983 */ /* 0x004ea80000300800 */
[----:B------:R-:W2:Y:S04]  /*1f480*/  LDL.LU R8, [R1+0x418] ;  /* 0x0004180001087983 */ /* 0x000ea80000300800 */
[----:B------:R-:W2:Y:S04]  /*1f490*/  LDL.LU R9, [R1+0x10] ;  /* 0x0000100001097983 */ /* 0x000ea80000300800 */
[----:B------:R-:W2:Y:S01]  /*1f4a0*/  LDL.LU R6, [R1+0x410] ;  /* 0x0004100001067983 */ /* 0x000ea20000300800 */
[----:B------:R-:W-:-:S03]  /*1f4b0*/  F2FP.F16.F32.PACK_AB R243, R139, R243 ;  /* 0x000000f38bf3723e */ /* 0x000fc600000000ff */
[----:B------:R-:W2:Y:S01]  /*1f4c0*/  LDL.LU R7, [R1+0x20c] ;  /* 0x00020c0001077983 */ /* 0x000ea20000300800 */
[----:B------:R-:W-:-:S03]  /*1f4d0*/  F2FP.F16.F32.PACK_AB R242, R137, R242 ;  /* 0x000000f289f2723e */ /* 0x000fc600000000ff */
[----:B------:R-:W2:Y:S01]  /*1f4e0*/  LDL.LU R251, [R1+0x204] ;  /* 0x0002040001fb7983 */ /* 0x000ea20000300800 */
[----:B------:R-:W-:-:S03]  /*1f4f0*/  F2FP.F16.F32.PACK_AB R241, R162, R241 ;  /* 0x000000f1a2f1723e */ /* 0x000fc600000000ff */
[----:B----4-:R-:W4:Y:S01]  /*1f500*/  LDL.LU R0, [R1+0xc] ;  /* 0x00000c0001007983 */ /* 0x010f220000300800 */
[----:B---3--:R-:W-:-:S03]  /*1f510*/  F2FP.F16.F32.PACK_AB R240, R97, R240 ;  /* 0x000000f061f0723e */ /* 0x008fc600000000ff */
[----:B------:R-:W4:Y:S01]  /*1f520*/  LDL.LU R11, [R1+0x40c] ;  /* 0x00040c00010b7983 */ /* 0x000f220000300800 */
[----:B------:R-:W-:-:S03]  /*1f530*/  F2FP.F16.F32.PACK_AB R239, R138, R239 ;  /* 0x000000ef8aef723e */ /* 0x000fc600000000ff */
[----:B------:R-:W3:Y:S01]  /*1f540*/  LDL.LU R139, [R1+0x308] ;  /* 0x00030800018b7983 */ /* 0x000ee20000300800 */
[----:B------:R-:W-:-:S03]  /*1f550*/  F2FP.F16.F32.PACK_AB R238, R136, R238 ;  /* 0x000000ee88ee723e */ /* 0x000fc600000000ff */
[----:B------:R-:W2:Y:S01]  /*1f560*/  LDL.LU R137, [R1+0x508] ;  /* 0x0005080001897983 */ /* 0x000ea20000300800 */
[----:B------:R-:W-:-:S03]  /*1f570*/  F2FP.F16.F32.PACK_AB R237, R161, R237 ;  /* 0x000000eda1ed723e */ /* 0x000fc600000000ff */
[----:B------:R-:W4:Y:S01]  /*1f580*/  LDL.LU R162, [R1+0x10b8] ;  /* 0x0010b80001a27983 */ /* 0x000f220000300800 */
[----:B------:R-:W-:-:S03]  /*1f590*/  F2FP.F16.F32.PACK_AB R236, R160, R236 ;  /* 0x000000eca0ec723e */ /* 0x000fc600000000ff */
[----:B------:R-:W4:Y:S01]  /*1f5a0*/  LDL.LU R97, [R1+0x10b4] ;  /* 0x0010b40001617983 */ /* 0x000f220000300800 */
[----:B------:R-:W-:-:S03]  /*1f5b0*/  F2FP.F16.F32.PACK_AB R235, R135, R235 ;  /* 0x000000eb87eb723e */ /* 0x000fc600000000ff */
[----:B------:R-:W3:Y:S01]  /*1f5c0*/  LDL.LU R138, [R1+0x300] ;  /* 0x00030000018a7983 */ /* 0x000ee20000300800 */
[----:B------:R-:W-:-:S03]  /*1f5d0*/  F2FP.F16.F32.PACK_AB R234, R133, R234 ;  /* 0x000000ea85ea723e */ /* 0x000fc600000000ff */
[----:B------:R-:W3:Y:S01]  /*1f5e0*/  LDL.LU R136, [R1+0x500] ;  /* 0x0005000001887983 */ /* 0x000ee20000300800 */
[----:B------:R-:W-:-:S03]  /*1f5f0*/  F2FP.F16.F32.PACK_AB R233, R159, R233 ;  /* 0x000000e99fe9723e */ /* 0x000fc600000000ff */
[----:B------:R-:W2:Y:S01]  /*1f600*/  LDL.LU R161, [R1+0x10b0] ;  /* 0x0010b00001a17983 */ /* 0x000ea20000300800 */
[----:B------:R-:W-:-:S03]  /*1f610*/  F2FP.F16.F32.PACK_AB R232, R98, R232 ;  /* 0x000000e862e8723e */ /* 0x000fc600000000ff */
[----:B------:R-:W3:Y:S01]  /*1f620*/  LDL.LU R160, [R1+0x10ac] ;  /* 0x0010ac0001a07983 */ /* 0x000ee20000300800 */
        /* <DEDUP_REMOVED lines=111> */
[----:B------:R-:W3:Y:S04]  /*1fd20*/  LDL.LU R80, [R1+0x103c] ;  /* 0x00103c0001507983 */ /* 0x000ee80000300800 */
[----:B------:R-:W3:Y:S04]  /*1fd30*/  LDL.LU R107, [R1+0x218] ;  /* 0x00021800016b7983 */ /* 0x000ee80000300800 */
[----:B------:R-:W3:Y:S04]  /*1fd40*/  LDL.LU R105, [R1+0x414] ;  /* 0x0004140001697983 */ /* 0x000ee80000300800 */
[----:B------:R-:W3:Y:S04]  /*1fd50*/  LDL.LU R19, [R1+0x1038] ;  /* 0x0010380001137983 */ /* 0x000ee80000300800 */
[----:B------:R-:W3:Y:S01]  /*1fd60*/  LDL.LU R79, [R1+0x1034] ;  /* 0x00103400014f7983 */ /* 0x000ee20000300800 */
[----:B------:R-:W-:-:S02]  /*1fd70*/  F2FP.F16.F32.PACK_AB R175, R106, R175 ;  /* 0x000000af6aaf723e */ /* 0x000fc400000000ff */
[----:B------:R-:W-:Y:S01]  /*1fd80*/  F2FP.F16.F32.PACK_AB R174, R104, R174 ;  /* 0x000000ae68ae723e */ /* 0x000fe200000000ff */
[----:B------:R-:W3:Y:S01]  /*1fd90*/  LDL.LU R106, [R1+0x14] ;  /* 0x00001400016a7983 */ /* 0x000ee20000300800 */
[----:B------:R-:W-:Y:S02]  /*1fda0*/  F2FP.F16.F32.PACK_AB R173, R18, R173 ;  /* 0x000000ad12ad723e */ /* 0x000fe400000000ff */
[----:B------:R-:W-:Y:S01]  /*1fdb0*/  F2FP.F16.F32.PACK_AB R172, R77, R172 ;  /* 0x000000ac4dac723e */ /* 0x000fe200000000ff */
        /* <DEDUP_REMOVED lines=19> */
[----:B----4-:R-:W-:-:S03]  /*1fef0*/  F2FP.F16.F32.PACK_AB R162, R97, R162 ;  /* 0x000000a261a2723e */ /* 0x010fc600000000ff */
[----:B------:R-:W4:Y:S04]  /*1ff00*/  LDL.LU R78, [R1+0x101c] ;  /* 0x00101c00014e7983 */ /* 0x000f280000300800 */
[----:B------:R-:W4:Y:S04]  /*1ff10*/  LDL.LU R99, [R1+0x22c] ;  /* 0x00022c0001637983 */ /* 0x000f280000300800 */
[----:B------:R-:W4:Y:S01]  /*1ff20*/  LDL.LU R97, [R1+0x42c] ;  /* 0x00042c0001617983 */ /* 0x000f220000300800 */
[----:B--2---:R-:W-:-:S03]  /*1ff30*/  F2FP.F16.F32.PACK_AB R161, R22, R161 ;  /* 0x000000a116a1723e */ /* 0x004fc600000000ff */
[----:B------:R-:W2:Y:S01]  /*1ff40*/  LDL.LU R22, [R1+0x1018] ;  /* 0x0010180001167983 */ /* 0x000ea20000300800 */
[----:B---3--:R-:W-:-:S03]  /*1ff50*/  F2FP.F16.F32.PACK_AB R160, R76, R160 ;  /* 0x000000a04ca0723e */ /* 0x008fc600000000ff */
[----:B------:R-:W2:Y:S01]  /*1ff60*/  LDL.LU R76, [R1+0x1014] ;  /* 0x00101400014c7983 */ /* 0x000ea20000300800 */
[----:B------:R-:W-:Y:S02]  /*1ff70*/  F2FP.F16.F32.PACK_AB R149, R74, R149 ;  /* 0x000000954a95723e */ /* 0x000fe400000000ff */
[----:B------:R-:W-:Y:S02]  /*1ff80*/  F2FP.F16.F32.PACK_AB R159, R98, R159 ;  /* 0x0000009f629f723e */ /* 0x000fe400000000ff */
[----:B------:R-:W3:Y:S01]  /*1ff90*/  LDL.LU R98, [R1+0x224] ;  /* 0x0002240001627983 */ /* 0x000ee20000300800 */
[----:B------:R-:W-:Y:S02]  /*1ffa0*/  F2FP.F16.F32.PACK_AB R148, R72, R148 ;  /* 0x000000944894723e */ /* 0x000fe400000000ff */
[----:B------:R-:W-:Y:S02]  /*1ffb0*/  F2FP.F16.F32.PACK_AB R158, R96, R158 ;  /* 0x0000009e609e723e */ /* 0x000fe400000000ff */
[----:B------:R-:W3:Y:S01]  /*1ffc0*/  LDL.LU R96, [R1+0x424] ;  /* 0x0004240001607983 */ /* 0x000ee20000300800 */
[----:B------:R-:W-:-:S03]  /*1ffd0*/  F2FP.F16.F32.PACK_AB R157, R21, R157 ;  /* 0x0000009d159d723e */ /* 0x000fc600000000ff */
[----:B------:R-:W3:Y:S01]  /*1ffe0*/  LDL.LU R21, [R1+0x1010] ;  /* 0x0010100001157983 */ /* 0x000ee20000300800 */
[----:B------:R-:W-:-:S03]  /*1fff0*/  F2FP.F16.F32.PACK_AB R156, R20, R156 ;  /* 0x0000009c149c723e */ /* 0x000fc600000000ff */
[----:B------:R-:W3:Y:S01]  /*20000*/  LDL.LU R20, [R1+0x100c] ;  /* 0x00100c0001147983 */ /* 0x000ee20000300800 */
[----:B------:R-:W-:Y:S02]  /*20010*/  F2FP.F16.F32.PACK_AB R141, R71, R141 ;  /* 0x0000008d478d723e */ /* 0x000fe400000000ff */
[----:B------:R-:W-:Y:S02]  /*20020*/  F2FP.F16.F32.PACK_AB R140, R69, R140 ;  /* 0x0000008c458c723e */ /* 0x000fe400000000ff */
[----:B------:R-:W-:Y:S02]  /*20030*/  F2FP.F16.F32.PACK_AB R155, R95, R155 ;  /* 0x0000009b5f9b723e */ /* 0x000fe400000000ff */
[----:B------:R-:W3:Y:S01]  /*20040*/  LDL.LU R95, [R1+0x28c] ;  /* 0x00028c00015f7983 */ /* 0x000ee20000300800 */
[----:B------:R-:W-:Y:S02]  /*20050*/  F2FP.F16.F32.PACK_AB R137, R70, R137 ;  /* 0x000000894689723e */ /* 0x000fe400000000ff */
[----:B------:R-:W-:-:S02]  /*20060*/  F2FP.F16.F32.PACK_AB R154, R93, R154 ;  /* 0x0000009a5d9a723e */ /* 0x000fc400000000ff */
        /* <DEDUP_REMOVED lines=10> */
[----:B------:R-:W3:Y:S01]  /*20110*/  LDL.LU R72, [R1+0xffc] ;  /* 0x000ffc0001487983 */ /* 0x000ee20000300800 */
[----:B------:R-:W-:-:S03]  /*20120*/  F2FP.F16.F32.PACK_AB R143, R91, R143 ;  /* 0x0000008f5b8f723e */ /* 0x000fc600000000ff */
[----:B------:R-:W3:Y:S01]  /*20130*/  LDL.LU R91, [R1+0x29c] ;  /* 0x00029c00015b7983 */ /* 0x000ee20000300800 */
[----:B------:R-:W-:-:S03]  /*20140*/  F2FP.F16.F32.PACK_AB R142, R89, R142 ;  /* 0x0000008e598e723e */ /* 0x000fc600000000ff */
[----:B------:R-:W3:Y:S04]  /*20150*/  LDL.LU R89, [R1+0x49c] ;  /* 0x00049c0001597983 */ /* 0x000ee80000300800 */
        /* <DEDUP_REMOVED lines=25> */
[----:B------:R-:W-:Y:S02]  /*202f0*/  F2FP.F16.F32.PACK_AB R13, R62, R13 ;  /* 0x0000000d3e0d723e */ /* 0x000fe400000000ff */
[----:B------:R-:W-:-:S02]  /*20300*/  F2FP.F16.F32.PACK_AB R12, R60, R12 ;  /* 0x0000000c3c0c723e */ /* 0x000fc400000000ff */
[----:B------:R-:W-:Y:S02]  /*20310*/  F2FP.F16.F32.PACK_AB R111, R83, R111 ;  /* 0x0000006f536f723e */ /* 0x000fe400000000ff */
[----:B------:R-:W3:Y:S01]  /*20320*/  LDL.LU R83, [R1+0x2bc] ;  /* 0x0002bc0001537983 */ /* 0x000ee20000300800 */
[----:B------:R-:W-:Y:S02]  /*20330*/  F2FP.F16.F32.PACK_AB R109, R63, R109 ;  /* 0x0000006d3f6d723e */ /* 0x000fe400000000ff */
[----:B------:R-:W-:Y:S02]  /*20340*/  F2FP.F16.F32.PACK_AB R15, R82, R15 ;  /* 0x0000000f520f723e */ /* 0x000fe400000000ff */
[----:B------:R-:W-:Y:S02]  /*20350*/  F2FP.F16.F32.PACK_AB R110, R81, R110 ;  /* 0x0000006e516e723e */ /* 0x000fe400000000ff */
[----:B------:R-:W3:Y:S01]  /*20360*/  LDL.LU R81, [R1+0x4bc] ;  /* 0x0004bc0001517983 */ /* 0x000ee20000300800 */
[----:B------:R-:W-:-:S03]  /*20370*/  F2FP.F16.F32.PACK_AB R108, R61, R108 ;  /* 0x0000006c3d6c723e */ /* 0x000fc600000000ff */
[----:B------:R-:W3:Y:S04]  /*20380*/  LDL.LU R63, [R1+0xfd8] ;  /* 0x000fd800013f7983 */ /* 0x000ee80000300800 */
[----:B------:R-:W3:Y:S01]  /*20390*/  LDL.LU R61, [R1+0xfd4] ;  /* 0x000fd400013d7983 */ /* 0x000ee20000300800 */
[----:B------:R-:W-:-:S03]  /*203a0*/  F2FP.F16.F32.PACK_AB R14, R80, R14 ;  /* 0x0000000e500e723e */ /* 0x000fc600000000ff */
[----:B------:R-:W3:Y:S04]  /*203b0*/  LDL.LU R82, [R1+0x2b4] ;  /* 0x0002b40001527983 */ /* 0x000ee80000300800 */
[----:B------:R-:W3:Y:S04]  /*203c0*/  LDL.LU R80, [R1+0x4b4] ;  /* 0x0004b40001507983 */ /* 0x000ee80000300800 */
        /* <DEDUP_REMOVED lines=11> */
[----:B------:R-:W4:Y:S01]  /*20480*/  LDL.LU R78, [R1+0x2c4] ;  /* 0x0002c400014e7983 */ /* 0x000f220000300800 */
[----:B--2---:R-:W-:-:S03]  /*20490*/  F2FP.F16.F32.PACK_AB R22, R76, R22 ;  /* 0x000000164c16723e */ /* 0x004fc600000000ff */
[----:B------:R-:W2:Y:S01]  /*204a0*/  LDL.LU R76, [R1+0x4c4] ;  /* 0x0004c400014c7983 */ /* 0x000ea20000300800 */
[----:B---3--:R-:W-:-:S03]  /*204b0*/  F2FP.F16.F32.PACK_AB R21, R58, R21 ;  /* 0x000000153a15723e */ /* 0x008fc600000000ff */
[----:B------:R-:W3:Y:S01]  /*204c0*/  LDL.LU R58, [R1+0xfc0] ;  /* 0x000fc000013a7983 */ /* 0x000ee20000300800 */
[----:B------:R-:W-:-:S03]  /*204d0*/  F2FP.F16.F32.PACK_AB R20, R56, R20 ;  /* 0x000000143814723e */ /* 0x000fc600000000ff */
[----:B------:R-:W3:Y:S01]  /*204e0*/  LDL.LU R56, [R1+0xfbc] ;  /* 0x000fbc0001387983 */ /* 0x000ee20000300800 */
[----:B------:R-:W-:-:S03]  /*204f0*/  F2FP.F16.F32.PACK_AB R79, R75, R79 ;  /* 0x0000004f4b4f723e */ /* 0x000fc600000000ff */
[----:B------:R-:W3:Y:S01]  /*20500*/  LDL.LU R75, [R1+0x2c8] ;  /* 0x0002c800014b7983 */ /* 0x000ee20000300800 */
[----:B------:R-:W-:Y:S02]  /*20510*/  F2FP.F16.F32.PACK_AB R77, R55, R77 ;  /* 0x0000004d374d723e */ /* 0x000fe400000000ff */
[----:B----4-:R-:W-:Y:S02]  /*20520*/  F2FP.F16.F32.PACK_AB R78, R73, R78 ;  /* 0x0000004e494e723e */ /* 0x010fe400000000ff */
[----:B------:R-:W4:Y:S04]  /*20530*/  LDL.LU R73, [R1+0x4c8] ;  /* 0x0004c80001497983 */ /* 0x000f280000300800 */
[----:B------:R-:W4:Y:S01]  /*20540*/  LDL.LU R55, [R1+0xfb8] ;  /* 0x000fb80001377983 */ /* 0x000f220000300800 */
[----:B--2---:R-:W-:-:S03]  /*20550*/  F2FP.F16.F32.PACK_AB R76, R53, R76 ;  /* 0x0000004c354c723e */ /* 0x004fc600000000ff */
[----:B------:R-:W2:Y:S01]  /*20560*/  LDL.LU R53, [R1+0xfb4] ;  /* 0x000fb40001357983 */ /* 0x000ea20000300800 */
[----:B---3--:R-:W-:-:S03]  /*20570*/  F2FP.F16.F32.PACK_AB R75, R74, R75 ;  /* 0x0000004b4a4b723e */ /* 0x008fc600000000ff */
[----:B------:R-:W3:Y:S02]  /*20580*/  LDL.LU R74, [R1+0x2c0] ;  /* 0x0002c000014a7983 */ /* 0x000ee40000300800 */
[----:B---3--:R-:W-:Y:S02]  /*20590*/  F2FP.F16.F32.PACK_AB R74, R72, R74 ;  /* 0x0000004a484a723e */ /* 0x008fe400000000ff */
[----:B------:R-:W3:Y:S01]  /*205a0*/  LDL.LU R72, [R1+0x4c0] ;  /* 0x0004c00001487983 */ /* 0x000ee20000300800 */
[----:B----4-:R-:W-:Y:S02]  /*205b0*/  F2FP.F16.F32.PACK_AB R73, R54, R73 ;  /* 0x000000493649723e */ /* 0x010fe400000000ff */
[----:B------:R-:W-:Y:S01]  /*205c0*/  F2FP.F16.F32.PACK_AB R83, R71, R83 ;  /* 0x000000534753723e */ /* 0x000fe200000000ff */
[----:B------:R-:W4:Y:S01]  /*205d0*/  LDL.LU R54, [R1+0xfb0] ;  /* 0x000fb00001367983 */ /* 0x000f220000300800 */
[----:B---3--:R-:W-:-:S03]  /*205e0*/  F2FP.F16.F32.PACK_AB R72, R52, R72 ;  /* 0x000000483448723e */ /* 0x008fc600000000ff */
[----:B------:R-:W3:Y:S04]  /*205f0*/  LDL.LU R52, [R1+0xfac] ;  /* 0x000fac0001347983 */ /* 0x000ee80000300800 */
[----:B------:R-:W2:Y:S01]  /*20600*/  LDL.LU R71, [R1+0x2b8] ;  /* 0x0002b80001477983 */ /* 0x000ea20000300800 */
[----:B------:R-:W-:Y:S02]  /*20610*/  F2FP.F16.F32.PACK_AB R82, R69, R82 ;  /* 0x000000524552723e */ /* 0x000fe400000000ff */
[----:B------:R-:W-:Y:S01]  /*20620*/  F2FP.F16.F32.PACK_AB R81, R51, R81 ;  /* 0x000000513351723e */ /* 0x000fe200000000ff */
[----:B------:R-:W4:Y:S01]  /*20630*/  LDL.LU R69, [R1+0x4b8] ;  /* 0x0004b80001457983 */ /* 0x000f220000300800 */
[----:B------:R-:W-:-:S03]  /*20640*/  F2FP.F16.F32.PACK_AB R80, R49, R80 ;  /* 0x000000503150723e */ /* 0x000fc600000000ff */
[----:B------:R-:W3:Y:S04]  /*20650*/  LDL.LU R51, [R1+0xfa8] ;  /* 0x000fa80001337983 */ /* 0x000ee80000300800 */
[----:B------:R-:W3:Y:S01]  /*20660*/  LDL.LU R49, [R1+0xfa4] ;  /* 0x000fa40001317983 */ /* 0x000ee20000300800 */
[----:B--2---:R-:W-:-:S03]  /*20670*/  F2FP.F16.F32.PACK_AB R71, R70, R71 ;  /* 0x000000474647723e */ /* 0x004fc600000000ff */
[----:B------:R-:W2:Y:S02]  /*20680*/  LDL.LU R70, [R1+0x2b0] ;  /* 0x0002b00001467983 */ /* 0x000ea40000300800 */
[----:B--2---:R-:W-:Y:S02]  /*20690*/  F2FP.F16.F32.PACK_AB R70, R68, R70 ;  /* 0x000000464446723e */ /* 0x004fe400000000ff */
[----:B------:R-:W2:Y:S01]  /*206a0*/  LDL.LU R68, [R1+0x4b0] ;  /* 0x0004b00001447983 */ /* 0x000ea20000300800 */
[----:B----4-:R-:W-:Y:S02]  /*206b0*/  F2FP.F16.F32.PACK_AB R69, R50, R69 ;  /* 0x000000453245723e */ /* 0x010fe400000000ff */
[----:B------:R-:W-:Y:S01]  /*206c0*/  F2FP.F16.F32.PACK_AB R87, R67, R87 ;  /* 0x000000574357723e */ /* 0x000fe200000000ff */
[----:B------:R-:W4:Y:S01]  /*206d0*/  LDL.LU R50, [R1+0xfa0] ;  /* 0x000fa00001327983 */ /* 0x000f220000300800 */
[----:B--2---:R-:W-:-:S03]  /*206e0*/  F2FP.F16.F32.PACK_AB R68, R48, R68 ;  /* 0x000000443044723e */ /* 0x004fc600000000ff */
[----:B------:R-:W2:Y:S04]  /*206f0*/  LDL.LU R48, [R1+0xf9c] ;  /* 0x000f9c0001307983 */ /* 0x000ea80000300800 */
[----:B------:R-:W3:Y:S01]  /*20700*/  LDL.LU R67, [R1+0x2a8] ;  /* 0x0002a80001437983 */ /* 0x000ee20000300800 */
[----:B------:R-:W-:Y:S02]  /*20710*/  F2FP.F16.F32.PACK_AB R86, R65, R86 ;  /* 0x000000564156723e */ /* 0x000fe400000000ff */
[----:B------:R-:W-:Y:S01]  /*20720*/  F2FP.F16.F32.PACK_AB R85, R47, R85 ;  /* 0x000000552f55723e */ /* 0x000fe200000000ff */
[----:B------:R-:W4:Y:S01]  /*20730*/  LDL.LU R65, [R1+0x4a8] ;  /* 0x0004a80001417983 */ /* 0x000f220000300800 */
[----:B------:R-:W-:-:S03]  /*20740*/  F2FP.F16.F32.PACK_AB R84, R45, R84 ;  /* 0x000000542d54723e */ /* 0x000fc600000000ff */
[----:B------:R-:W2:Y:S04]  /*20750*/  LDL.LU R47, [R1+0xf98] ;  /* 0x000f9800012f7983 */ /* 0x000ea80000300800 */
        /* <DEDUP_REMOVED lines=40> */
[----:B------:R-:W-:Y:S02]  /*209e0*/  F2FP.F16.F32.PACK_AB R114, R53, R114 ;  /* 0x000000723572723e */ /* 0x000fe400000000ff */
[----:B------:R-:W-:-:S02]  /*209f0*/  F2FP.F16.F32.PACK_AB R113, R35, R113 ;  /* 0x000000712371723e */ /* 0x000fc400000000ff */
[----:B------:R-:W-:Y:S02]  /*20a00*/  F2FP.F16.F32.PACK_AB R112, R33, R112 ;  /* 0x000000702170723e */ /* 0x000fe400000000ff */
[----:B------:R-:W-:Y:S02]  /*20a10*/  F2FP.F16.F32.PACK_AB R123, R54, R123 ;  /* 0x0000007b367b723e */ /* 0x000fe400000000ff */
[----:B------:R-:W-:Y:S02]  /*20a20*/  F2FP.F16.F32.PACK_AB R122, R52, R122 ;  /* 0x0000007a347a723e */ /* 0x000fe400000000ff */
[----:B------:R-:W-:Y:S02]  /*20a30*/  F2FP.F16.F32.PACK_AB R121, R34, R121 ;  /* 0x000000792279723e */ /* 0x000fe400000000ff */
        /* <DEDUP_REMOVED lines=10> */
[----:B---3--:R-:W-:Y:S02]  /*20ae0*/  F2FP.F16.F32.PACK_AB R56, R36, R56 ;  /* 0x000000382438723e */ /* 0x008fe400000000ff */
[----:B------:R-:W3:Y:S04]  /*20af0*/  LDL.LU R36, [R1+0xf6c] ;  /* 0x000f6c0001247983 */ /* 0x000ee80000300800 */
[----:B------:R-:W2:Y:S04]  /*20b00*/  LDL.LU R55, [R1+0x24c] ;  /* 0x00024c0001377983 */ /* 0x000ea80000300800 */
[----:B------:R-:W4:Y:S04]  /*20b10*/  LDL.LU R53, [R1+0x44c] ;  /* 0x00044c0001357983 */ /* 0x000f280000300800 */
[----:B------:R-:W3:Y:S04]  /*20b20*/  LDL.LU R35, [R1+0xf68] ;  /* 0x000f680001237983 */ /* 0x000ee80000300800 */
[----:B------:R-:W3:Y:S04]  /*20b30*/  LDL.LU R33, [R1+0xf64] ;  /* 0x000f640001217983 */ /* 0x000ee80000300800 */
[----:B------:R-:W4:Y:S04]  /*20b40*/  LDL.LU R54, [R1+0x244] ;  /* 0x0002440001367983 */ /* 0x000f280000300800 */
        /* <DEDUP_REMOVED lines=11> */
[----:B------:R-:W2:Y:S01]  /*20c00*/  LDL.LU R47, [R1+0x258] ;  /* 0x00025800012f7983 */ /* 0x000ea20000300800 */
[----:B------:R-:W-:-:S02]  /*20c10*/  F2FP.F16.F32.PACK_AB R146, R45, R146 ;  /* 0x000000922d92723e */ /* 0x000fc400000000ff */
        /* <DEDUP_REMOVED lines=13> */
[----:B------:R-:W4:Y:S04]  /*20cf0*/  LDL.LU R252, [R1+0xf3c] ;  /* 0x000f3c0001fc7983 */ /* 0x000f280000300800 */
[----:B------:R-:W2:Y:S01]  /*20d00*/  LDL.LU R43, [R1+0x248] ;  /* 0x00024800012b7983 */ /* 0x000ea20000300800 */
[----:B------:R-:W-:Y:S02]  /*20d10*/  F2FP.F16.F32.PACK_AB R54, R41, R54 ;  /* 0x000000362936723e */ /* 0x000fe400000000ff */
[----:B------:R-:W-:Y:S01]  /*20d20*/  F2FP.F16.F32.PACK_AB R53, R249, R53 ;  /* 0x00000035f935723e */ /* 0x000fe200000000ff */
[----:B------:R-:W4:Y:S01]  /*20d30*/  LDL.LU R41, [R1+0x448] ;  /* 0x0004480001297983 */ /* 0x000f220000300800 */
[----:B---3--:R-:W-:-:S03]  /*20d40*/  F2FP.F16.F32.PACK_AB R52, R26, R52 ;  /* 0x000000341a34723e */ /* 0x008fc600000000ff */
        /* <DEDUP_REMOVED lines=14> */
[----:B------:R-:W3:Y:S01]  /*20e30*/  LDL.LU R37, [R1+0x438] ;  /* 0x0004380001257983 */ /* 0x000ee20000300800 */
[----:B------:R-:W-:-:S03]  /*20e40*/  F2FP.F16.F32.PACK_AB R48, R247, R48 ;  /* 0x00000030f730723e */ /* 0x000fc600000000ff */
[----:B------:R-:W4:Y:S04]  /*20e50*/  LDL.LU R246, [R1+0xf28] ;  /* 0x000f280001f67983 */ /* 0x000f280000300800 */
[----:B------:R-:W4:Y:S01]  /*20e60*/  LDL.LU R247, [R1+0xf24] ;  /* 0x000f240001f77983 */ /* 0x000f220000300800 */
[----:B--2---:R-:W-:-:S03]  /*20e70*/  F2FP.F16.F32.PACK_AB R39, R38, R39 ;  /* 0x000000272627723e */ /* 0x004fc600000000ff */
[----:B------:R-:W2:Y:S02]  /*20e80*/  LDL.LU R38, [R1+0x230] ;  /* 0x0002300001267983 */ /* 0x000ea40000300800 */
[----:B--2---:R-:W-:Y:S02]  /*20e90*/  F2FP.F16.F32.PACK_AB R38, R36, R38 ;  /* 0x000000262426723e */ /* 0x004fe400000000ff */
[----:B------:R-:W2:Y:S01]  /*20ea0*/  LDL.LU R36, [R1+0x430] ;  /* 0x0004300001247983 */ /* 0x000ea20000300800 */
[----:B---3--:R-:W-:Y:S02]  /*20eb0*/  F2FP.F16.F32.PACK_AB R37, R244, R37 ;  /* 0x00000025f425723e */ /* 0x008fe400000000ff */
[----:B------:R-:W-:Y:S01]  /*20ec0*/  F2FP.F16.F32.PACK_AB R99, R35, R99 ;  /* 0x000000632363723e */ /* 0x000fe200000000ff */
[----:B------:R-:W3:Y:S01]  /*20ed0*/  LDL.LU R244, [R1+0xf20] ;  /* 0x000f200001f47983 */ /* 0x000ee20000300800 */
[----:B--2---:R-:W-:-:S03]  /*20ee0*/  F2FP.F16.F32.PACK_AB R36, R245, R36 ;  /* 0x00000024f524723e */ /* 0x004fc600000000ff */
[----:B------:R-:W3:Y:S04]  /*20ef0*/  LDL.LU R245, [R1+0xf1c] ;  /* 0x000f1c0001f57983 */ /* 0x000ee80000300800 */
[----:B------:R-:W2:Y:S01]  /*20f00*/  LDL.LU R35, [R1+0x228] ;  /* 0x0002280001237983 */ /* 0x000ea20000300800 */
[----:B------:R-:W-:Y:S02]  /*20f10*/  F2FP.F16.F32.PACK_AB R98, R33, R98 ;  /* 0x000000622162723e */ /* 0x000fe400000000ff */
[----:B------:R-:W-:Y:S01]  /*20f20*/  F2FP.F16.F32.PACK_AB R97, R10, R97 ;  /* 0x000000610a61723e */ /* 0x000fe200000000ff */
[----:B------:R-:W4:Y:S01]  /*20f30*/  LDL.LU R33, [R1+0x428] ;  /* 0x0004280001217983 */ /* 0x000f220000300800 */
[----:B------:R-:W-:-:S03]  /*20f40*/  F2FP.F16.F32.PACK_AB R96, R5, R96 ;  /* 0x000000600560723e */ /* 0x000fc600000000ff */
[----:B------:R0:W5:Y:S04]  /*20f50*/  LDL.LU R10, [R1+0xf18] ;  /* 0x000f1800010a7983 */ /* 0x0001680000300800 */
[----:B------:R0:W5:Y:S01]  /*20f60*/  LDL.LU R5, [R1+0xf14] ;  /* 0x000f140001057983 */ /* 0x0001620000300800 */
[----:B--2---:R-:W-:-:S03]  /*20f70*/  F2FP.F16.F32.PACK_AB R35, R34, R35 ;  /* 0x000000232223723e */ /* 0x004fc600000000ff */
[----:B------:R-:W2:Y:S01]  /*20f80*/  LDL.LU R34, [R1+0x220] ;  /* 0x0002200001227983 */ /* 0x000ea20000300800 */
[----:B----4-:R-:W-:Y:S02]  /*20f90*/  F2FP.F16.F32.PACK_AB R33, R4, R33 ;  /* 0x000000210421723e */ /* 0x010fe400000000ff */
[----:B--2---:R-:W-:Y:S02]  /*20fa0*/  F2FP.F16.F32.PACK_AB R34, R32, R34 ;  /* 0x000000222022723e */ /* 0x004fe400000000ff */
[----:B------:R-:W2:Y:S04]  /*20fb0*/  LDL.LU R32, [R1+0x20] ;  /* 0x0000200001207983 */ /* 0x000ea80000300800 */
[----:B------:R0:W5:Y:S01]  /*20fc0*/  LDL.LU R4, [R1+0xf10] ;  /* 0x000f100001047983 */ /* 0x0001620000300800 */
        /* <DEDUP_REMOVED lines=11> */
[----:B---3--:R-:W-:Y:S02]  /*21080*/  F2FP.F16.F32.PACK_AB R24, R245, R244 ;  /* 0x000000f4f518723e */ /* 0x008fe400000000ff */
[----:B--2---:R-:W-:-:S02]  /*21090*/  F2FP.F16.F32.PACK_AB R32, R32, R100 ;  /* 0x000000642020723e */ /* 0x004fc400000000ff */
[----:B------:R-:W-:Y:S02]  /*210a0*/  F2FP.F16.F32.PACK_AB R100, R106, R105 ;  /* 0x000000696a64723e */ /* 0x000fe400000000ff */
[----:B------:R-:W-:Y:S02]  /*210b0*/  F2FP.F16.F32.PACK_AB R106, R25, R251 ;  /* 0x000000fb196a723e */ /* 0x000fe400000000ff */
[----:B------:R-:W-:Y:S02]  /*210c0*/  F2FP.F16.F32.PACK_AB R105, R0, R11 ;  /* 0x0000000b0069723e */ /* 0x000fe400000000ff */
[----:B0-----:R-:W-:-:S07]  /*210d0*/  F2FP.F16.F32.PACK_AB R25, R247, R246 ;  /* 0x000000f6f719723e */ /* 0x001fce00000000ff */
.L_x_0:
[----:B------:R-:W0:Y:S01]  /*210e0*/  S2R R2, SR_TID.X ;  /* 0x0000000000027919 */ /* 0x000e220000002100 */
[----:B-----5:R-:W-:Y:S01]  /*210f0*/  VIADD R0, R4, 0xff ;  /* 0x000000ff04007836 */ /* 0x020fe20000000000 */
[----:B------:R-:W-:Y:S01]  /*21100*/  ULDC.64 UR26, c[0x0][0x228] ;  /* 0x00008a00001a7ab9 */ /* 0x000fe20000000a00 */
[----:B------:R-:W1:Y:S01]  /*21110*/  LDC R8, c[0x0][0x244] ;  /* 0x00009100ff087b82 */ /* 0x000e620000000800 */
[----:B------:R-:W-:Y:S01]  /*21120*/  ULDC.64 UR8, c[0x0][0x228] ;  /* 0x00008a0000087ab9 */ /* 0x000fe20000000a00 */
[----:B------:R-:W-:Y:S01]  /*21130*/  ULDC.64 UR28, c[0x0][0x228] ;  /* 0x00008a00001c7ab9 */ /* 0x000fe20000000a00 */
[----:B------:R-:W-:Y:S01]  /*21140*/  ISETP.GE.AND P3, PT, R0, UR27, PT ;  /* 0x0000001b00007c0c */ /* 0x000fe2000bf66270 */
[----:B------:R-:W-:Y:S01]  /*21150*/  ULDC.64 UR12, c[0x0][0x228] ;  /* 0x00008a00000c7ab9 */ /* 0x000fe20000000a00 */
[----:B------:R-:W-:Y:S01]  /*21160*/  ULDC.64 UR10, c[0x0][0x228] ;  /* 0x00008a00000a7ab9 */ /* 0x000fe20000000a00 */
[----:B------:R-:W-:Y:S01]  /*21170*/  ULDC.64 UR16, c[0x0][0x228] ;  /* 0x00008a0000107ab9 */ /* 0x000fe20000000a00 */
[----:B------:R-:W-:Y:S01]  /*21180*/  ULDC.64 UR14, c[0x0][0x228] ;  /* 0x00008a00000e7ab9 */ /* 0x000fe20000000a00 */
[----:B------:R-:W-:Y:S01]  /*21190*/  ULDC.64 UR20, c[0x0][0x228] ;  /* 0x00008a0000147ab9 */ /* 0x000fe20000000a00 */
[----:B------:R-:W-:Y:S01]  /*211a0*/  ULDC.64 UR18, c[0x0][0x228] ;  /* 0x00008a0000127ab9 */ /* 0x000fe20000000a00 */
[----:B------:R-:W-:Y:S01]  /*211b0*/  ULDC.64 UR24, c[0x0][0x228] ;  /* 0x00008a0000187ab9 */ /* 0x000fe20000000a00 */
[----:B------:R-:W-:Y:S01]  /*211c0*/  ULDC.64 UR22, c[0x0][0x228] ;  /* 0x00008a0000167ab9 */ /* 0x000fe20000000a00 */
[C---:B0-----:R-:W-:Y:S01]  /*211d0*/  IMAD.SHL.U32 R3, R2.reuse, 0x10, RZ ;  /* 0x0000001002037824 */ /* 0x041fe200078e00ff */
[C---:B------:R-:W-:Y:S01]  /*211e0*/  LOP3.LUT R11, R2.reuse, 0x7f, RZ, 0xc0, !PT ;  /* 0x0000007f020b7812 */ /* 0x040fe200078ec0ff */
[----:B------:R-:W-:-:S03]  /*211f0*/  IMAD.SHL.U32 R0, R2, 0x40, RZ ;  /* 0x0000004002007824 */ /* 0x000fc600078e00ff */
[----:B------:R-:W-:Y:S02]  /*21200*/  LOP3.LUT R3, R3, 0xf0, RZ, 0xc0, !PT ;  /* 0x000000f003037812 */ /* 0x000fe400078ec0ff */
[----:B------:R-:W-:Y:S02]  /*21210*/  LOP3.LUT R0, R0, 0x400, RZ, 0xc0, !PT ;  /* 0x0000040000007812 */ /* 0x000fe400078ec0ff */
[----:B------:R-:W-:Y:S01]  /*21220*/  LEA R11, R11, UR4, 0x4 ;  /* 0x000000040b0b7c11 */ /* 0x000fe2000f8e20ff */
[----:B------:R-:W-:Y:S01]  /*21230*/  BAR.SYNC.DEFER_BLOCKING 0x0 ;  /* 0x0000000000007b1d */ /* 0x000fe20000010000 */
[----:B------:R-:W-:Y:S01]  /*21240*/  IADD3 R0, R0, UR4, R3 ;  /* 0x0000000400007c10 */ /* 0x000fe2000fffe003 */
[----:B------:R-:W-:-:S04]  /*21250*/  IMAD.SHL.U32 R3, R2, 0x8, RZ ;  /* 0x0000000802037824 */ /* 0x000fc800078e00ff */
[----:B------:R-:W-:Y:S01]  /*21260*/  ULDC UR4, c[0x0][0x244] ;  /* 0x0000910000047ab9 */ /* 0x000fe20000000800 */
[----:B------:R-:W-:-:S05]  /*21270*/  LOP3.LUT R3, R3, 0x300, RZ, 0xc0, !PT ;  /* 0x0000030003037812 */ /* 0x000fca00078ec0ff */
[----:B------:R-:W-:-:S05]  /*21280*/  IMAD.IADD R0, R0, 0x1, R3 ;  /* 0x0000000100007824 */ /* 0x000fca00078e0203 */
[----:B------:R-:W-:Y:S01]  /*21290*/  STSM.16.M88.4 [R0], R24 ;  /* 0x0000001800007844 */ /* 0x000fe20000000200 */
[----:B------:R-:W-:Y:S06]  /*212a0*/  BAR.SYNC.DEFER_BLOCKING 0x0 ;  /* 0x0000000000007b1d */ /* 0x000fec0000010000 */
[----:B------:R-:W0:Y:S02]  /*212b0*/  LDS.128 R244, [R11] ;  /* 0x000000000bf47984 */ /* 0x000e240000000c00 */
[----:B------:R-:W-:Y:S06]  /*212c0*/  BAR.SYNC.DEFER_BLOCKING 0x0 ;  /* 0x0000000000007b1d */ /* 0x000fec0000010000 */
[----:B------:R-:W-:Y:S02]  /*212d0*/  STSM.16.M88.4 [R0], R104 ;  /* 0x0000006800007844 */ /* 0x000fe40000000200 */
[----:B------:R-:W-:Y:S06]  /*212e0*/  BAR.SYNC.DEFER_BLOCKING 0x0 ;  /* 0x0000000000007b1d */ /* 0x000fec0000010000 */
[----:B0-----:R-:W-:Y:S01]  /*212f0*/  STL [R1+0x24], R245 ;  /* 0x000024f501007387 */ /* 0x001fe20000100800 */
[----:B------:R-:W-:-:S03]  /*21300*/  IMAD.MOV.U32 R9, RZ, RZ, R244 ;  /* 0x000000ffff097224 */ /* 0x000fc600078e00f4 */
[----:B------:R-:W-:Y:S04]  /*21310*/  STL.64 [R1+0x28], R246 ;  /* 0x000028f601007387 */ /* 0x000fe80000100a00 */
[----:B------:R-:W0:Y:S01]  /*21320*/  LDS.128 R24, [R11] ;  /* 0x000000000b187984 */ /* 0x000e220000000c00 */
[----:B------:R-:W-:Y:S06]  /*21330*/  BAR.SYNC.DEFER_BLOCKING 0x0 ;  /* 0x0000000000007b1d */ /* 0x000fec0000010000 */
[----:B------:R-:W-:Y:S02]  /*21340*/  STSM.16.M88.4 [R0], R28 ;  /* 0x0000001c00007844 */ /* 0x000fe40000000200 */
[----:B------:R-:W-:Y:S06]  /*21350*/  BAR.SYNC.DEFER_BLOCKING 0x0 ;  /* 0x0000000000007b1d */ /* 0x000fec0000010000 */
[----:B0-----:R-:W-:Y:S04]  /*21360*/  STL.64 [R1+0x10], R24 ;  /* 0x0000101801007387 */ /* 0x001fe80000100a00 */
[----:B------:R-:W-:Y:S04]  /*21370*/  STL.64 [R1+0x18], R26 ;  /* 0x0000181a01007387 */ /* 0x000fe80000100a00 */
[----:B------:R-:W0:Y:S01]  /*21380*/  LDS.128 R24, [R11] ;  /* 0x000000000b187984 */ /* 0x000e220000000c00 */
[----:B------:R-:W-:Y:S06]  /*21390*/  BAR.SYNC.DEFER_BLOCKING 0x0 ;  /* 0x0000000000007b1d */ /* 0x000fec0000010000 */
[----:B------:R-:W-:Y:S02]  /*213a0*/  STSM.16.M88.4 [R0], R100 ;  /* 0x0000006400007844 */ /* 0x000fe40000000200 */
[----:B------:R-:W-:Y:S06]  /*213b0*/  BAR.SYNC.DEFER_BLOCKING 0x0 ;  /* 0x0000000000007b1d */ /* 0x000fec0000010000 */
[----:B0-----:R-:W-:Y:S04]  /*213c0*/  STL.64 [R1], R24 ;  /* 0x0000001801007387 */ /* 0x001fe80000100a00 */
[----:B------:R-:W-:Y:S04]  /*213d0*/  STL.64 [R1+0x8], R26 ;  /* 0x0000081a01007387 */ /* 0x000fe80000100a00 */
[----:B------:R-:W0:Y:S01]  /*213e0*/  LDS.128 R248, [R11] ;  /* 0x000000000bf87984 */ /* 0x000e220000000c00 */
[----:B------:R-:W-:Y:S06]  /*213f0*/  BAR.SYNC.DEFER_BLOCKING 0x0 ;  /* 0x0000000000007b1d */ /* 0x000fec0000010000 */
[----:B------:R-:W-:Y:S02]  /*21400*/  STSM.16.M88.4 [R0], R32 ;  /* 0x0000002000007844 */ /* 0x000fe40000000200 */
[----:B------:R-:W-:Y:S06]  /*21410*/  BAR.SYNC.DEFER_BLOCKING 0x0 ;  /* 0x0000000000007b1d */ /* 0x000fec0000010000 */
[----:B0-----:R0:W-:Y:S04]  /*21420*/  STL [R1+0xf1c], R248 ;  /* 0x000f1cf801007387 */ /* 0x0011e80000100800 */
[----:B------:R2:W-:Y:S04]  /*21430*/  STL [R1+0xf18], R249 ;  /* 0x000f18f901007387 */ /* 0x0005e80000100800 */
[----:B------:R3:W-:Y:S04]  /*21440*/  STL [R1+0xf14], R250 ;  /* 0x000f14fa01007387 */ /* 0x0007e80000100800 */
[----:B------:R4:W-:Y:S04]  /*21450*/  STL [R1+0xf10], R251 ;  /* 0x000f10fb01007387 */ /* 0x0009e80000100800 */
[----:B------:R-:W1:Y:S01]  /*21460*/  LDS.128 R244, [R11] ;  /* 0x000000000bf47984 */ /* 0x000e620000000c00 */
[----:B------:R-:W-:Y:S06]  /*21470*/  BAR.SYNC.DEFER_BLOCKING 0x0 ;  /* 0x0000000000007b1d */ /* 0x000fec0000010000 */
[----:B0-----:R-:W4:Y:S04]  /*21480*/  LDL.LU R248, [R1+0x610] ;  /* 0x0006100001f87983 */ /* 0x001f280000300800 */
[----:B--2---:R-:W2:Y:S04]  /*21490*/  LDL.LU R249, [R1+0x614] ;  /* 0x0006140001f97983 */ /* 0x004ea80000300800 */
[----:B---3--:R-:W2:Y:S04]  /*214a0*/  LDL.LU R250, [R1+0x618] ;  /* 0x0006180001fa7983 */ /* 0x008ea80000300800 */
[----:B----4-:R-:W2:Y:S04]  /*214b0*/  LDL.LU R251, [R1+0x61c] ;  /* 0x00061c0001fb7983 */ /* 0x010ea80000300800 */
[----:B------:R-:W-:Y:S01]  /*214c0*/  STSM.16.M88.4 [R0], R96 ;  /* 0x0000006000007844 */ /* 0x000fe20000000200 */
[----:B------:R-:W-:Y:S06]  /*214d0*/  BAR.SYNC.DEFER_BLOCKING 0x0 ;  /* 0x0000000000007b1d */ /* 0x000fec0000010000 */
[----:B-1----:R0:W-:Y:S04]  /*214e0*/  STL [R1+0xf2c], R244 ;  /* 0x000f2cf401007387 */ /* 0x0021e80000100800 */
[----:B------:R1:W-:Y:S04]  /*214f0*/  STL [R1+0xf28], R245 ;  /* 0x000f28f501007387 */ /* 0x0003e80000100800 */
[----:B------:R3:W-:Y:S04]  /*21500*/  STL [R1+0xf24], R246 ;  /* 0x000f24f601007387 */ /* 0x0007e80000100800 */
[----:B------:R4:W-:Y:S04]  /*21510*/  STL [R1+0xf20], R247 ;  /* 0x000f20f701007387 */ /* 0x0009e80000100800 */
[----:B------:R-:W2:Y:S01]  /*21520*/  LDS.128 R104, [R11] ;  /* 0x000000000b687984 */ /* 0x000ea20000000c00 */
[----:B------:R-:W-:Y:S06]  /*21530*/  BAR.SYNC.DEFER_BLOCKING 0x0 ;  /* 0x0000000000007b1d */ /* 0x000fec0000010000 */
[----:B0-----:R-:W2:Y:S04]  /*21540*/  LDL.LU R244, [R1+0x600] ;  /* 0x0006000001f47983 */ /* 0x001ea80000300800 */
[----:B-1----:R-:W2:Y:S04]  /*21550*/  LDL.LU R245, [R1+0x604] ;  /* 0x0006040001f57983 */ /* 0x002ea80000300800 */
[----:B---3--:R-:W2:Y:S04]  /*21560*/  LDL.LU R246, [R1+0x608] ;  /* 0x0006080001f67983 */ /* 0x008ea80000300800 */
[----:B----4-:R-:W2:Y:S04]  /*21570*/  LDL.LU R247, [R1+0x60c] ;  /* 0x00060c0001f77983 */ /* 0x010ea80000300800 */
[----:B------:R-:W-:Y:S01]  /*21580*/  STSM.16.M88.4 [R0], R36 ;  /* 0x0000002400007844 */ /* 0x000fe20000000200 */
[----:B------:R-:W-:Y:S06]  /*21590*/  BAR.SYNC.DEFER_BLOCKING 0x0 ;  /* 0x0000000000007b1d */ /* 0x000fec0000010000 */
[----:B------:R-:W0:Y:S02]  /*215a0*/  LDS.128 R96, [R11] ;  /* 0x000000000b607984 */ /* 0x000e240000000c00 */
[----:B------:R-:W-:Y:S06]  /*215b0*/  BAR.SYNC.DEFER_BLOCKING 0x0 ;  /* 0x0000000000007b1d */ /* 0x000fec0000010000 */
[----:B------:R-:W-:Y:S02]  /*215c0*/  STSM.16.M88.4 [R0], R48 ;  /* 0x0000003000007844 */ /* 0x000fe40000000200 */
[----:B------:R-:W-:Y:S06]  /*215d0*/  BAR.SYNC.DEFER_BLOCKING 0x0 ;  /* 0x0000000000007b1d */ /* 0x000fec0000010000 */
[----:B------:R-:W1:Y:S02]  /*215e0*/  LDS.128 R100, [R11] ;  /* 0x000000000b647984 */ /* 0x000e640000000c00 */
[----:B------:R-:W-:Y:S06]  /*215f0*/  BAR.SYNC.DEFER_BLOCKING 0x0 ;  /* 0x0000000000007b1d */ /* 0x000fec0000010000 */
[----:B------:R-:W-:Y:S02]  /*21600*/  STSM.16.M88.4 [R0], R40 ;  /* 0x0000002800007844 */ /* 0x000fe40000000200 */
[----:B------:R-:W-:Y:S06]  /*21610*/  BAR.SYNC.DEFER_BLOCKING 0x0 ;  /* 0x0000000000007b1d */ /* 0x000fec0000010000 */
[----:B------:R-:W3:Y:S02]  /*21620*/  LDS.128 R48, [R11] ;  /* 0x000000000b307984 */ /* 0x000ee40000000c00 */
[----:B------:R-:W-:Y:S06]  /*21630*/  BAR.SYNC.DEFER_BLOCKING 0x0 ;  /* 0x0000000000007b1d */ /* 0x000fec0000010000 */
[----:B------:R-:W-:Y:S02]  /*21640*/  STSM.16.M88.4 [R0], R52 ;  /* 0x0000003400007844 */ /* 0x000fe40000000200 */
[----:B------:R-:W-:Y:S06]  /*21650*/  BAR.SYNC.DEFER_BLOCKING 0x0 ;  /* 0x0000000000007b1d */ /* 0x000fec0000010000 */
[----:B------:R-:W4:Y:S02]  /*21660*/  LDS.128 R52, [R11] ;  /* 0x000000000b347984 */ /* 0x000f240000000c00 */
        /* <DEDUP_REMOVED lines=173> */
[----:B------:R0:W-:Y:S02]  /*22140*/  STSM.16.M88.4 [R0], R224 ;  /* 0x000000e000007844 */ /* 0x0001e40000000200 */
[----:B------:R-:W-:Y:S06]  /*22150*/  BAR.SYNC.DEFER_BLOCKING 0x0 ;  /* 0x0000000000007b1d */ /* 0x000fec0000010000 */
[----:B0-----:R-:W3:Y:S04]  /*22160*/  LDL.LU R224, [R1+0x1e0] ;  /* 0x0001e00001e07983 */ /* 0x001ee80000300800 */
[----:B------:R-:W3:Y:S04]  /*22170*/  LDL.LU R225, [R1+0x1e4] ;  /* 0x0001e40001e17983 */ /* 0x000ee80000300800 */
[----:B------:R-:W3:Y:S04]  /*22180*/  LDL.LU R226, [R1+0x1e8] ;  /* 0x0001e80001e27983 */ /* 0x000ee80000300800 */
[----:B------:R-:W3:Y:S04]  /*22190*/  LDL.LU R227, [R1+0x1ec] ;  /* 0x0001ec0001e37983 */ /* 0x000ee80000300800 */
[----:B------:R-:W0:Y:S01]  /*221a0*/  LDS.128 R204, [R11] ;  /* 0x000000000bcc7984 */ /* 0x000e220000000c00 */
[----:B------:R-:W-:Y:S06]  /*221b0*/  BAR.SYNC.DEFER_BLOCKING 0x0 ;  /* 0x0000000000007b1d */ /* 0x000fec0000010000 */
[----:B------:R1:W-:Y:S02]  /*221c0*/  STSM.16.M88.4 [R0], R228 ;  /* 0x000000e400007844 */ /* 0x0003e40000000200 */
[----:B------:R-:W-:Y:S06]  /*221d0*/  BAR.SYNC.DEFER_BLOCKING 0x0 ;  /* 0x0000000000007b1d */ /* 0x000fec0000010000 */
[----:B-1----:R-:W2:Y:S04]  /*221e0*/  LDL.LU R228, [R1+0x1f0] ;  /* 0x0001f00001e47983 */ /* 0x002ea80000300800 */
[----:B------:R-:W2:Y:S04]  /*221f0*/  LDL.LU R229, [R1+0x1f4] ;  /* 0x0001f40001e57983 */ /* 0x000ea80000300800 */
[----:B------:R-:W2:Y:S04]  /*22200*/  LDL.LU R230, [R1+0x1f8] ;  /* 0x0001f80001e67983 */ /* 0x000ea80000300800 */
[----:B------:R-:W2:Y:S04]  /*22210*/  LDL.LU R231, [R1+0x1fc] ;  /* 0x0001fc0001e77983 */ /* 0x000ea80000300800 */
[----:B------:R-:W1:Y:S01]  /*22220*/  LDS.128 R208, [R11] ;  /* 0x000000000bd07984 */ /* 0x000e620000000c00 */
[----:B------:R-:W-:Y:S06]  /*22230*/  BAR.SYNC.DEFER_BLOCKING 0x0 ;  /* 0x0000000000007b1d */ /* 0x000fec0000010000 */
[----:B------:R4:W-:Y:S02]  /*22240*/  STSM.16.M88.4 [R0], R232 ;  /* 0x000000e800007844 */ /* 0x0009e40000000200 */
[----:B------:R-:W-:Y:S06]  /*22250*/  BAR.SYNC.DEFER_BLOCKING 0x0 ;  /* 0x0000000000007b1d */ /* 0x000fec0000010000 */
[----:B----4-:R-:W4:Y:S04]  /*22260*/  LDL.LU R232, [R1+0x3e0] ;  /* 0x0003e00001e87983 */ /* 0x010f280000300800 */
[----:B------:R-:W4:Y:S04]  /*22270*/  LDL.LU R233, [R1+0x3e4] ;  /* 0x0003e40001e97983 */ /* 0x000f280000300800 */
[----:B------:R-:W4:Y:S04]  /*22280*/  LDL.LU R234, [R1+0x3e8] ;  /* 0x0003e80001ea7983 */ /* 0x000f280000300800 */
[----:B------:R-:W4:Y:S04]  /*22290*/  LDL.LU R235, [R1+0x3ec] ;  /* 0x0003ec0001eb7983 */ /* 0x000f280000300800 */
[----:B------:R-:W1:Y:S01]  /*222a0*/  LDS.128 R212, [R11] ;  /* 0x000000000bd47984 */ /* 0x000e620000000c00 */
[----:B------:R-:W-:Y:S06]  /*222b0*/  BAR.SYNC.DEFER_BLOCKING 0x0 ;  /* 0x0000000000007b1d */ /* 0x000fec0000010000 */
[----:B------:R0:W-:Y:S02]  /*222c0*/  STSM.16.M88.4 [R0], R236 ;  /* 0x000000ec00007844 */ /* 0x0001e40000000200 */
[----:B------:R-:W-:Y:S06]  /*222d0*/  BAR.SYNC.DEFER_BLOCKING 0x0 ;  /* 0x0000000000007b1d */ /* 0x000fec0000010000 */
[----:B0-----:R-:W4:Y:S04]  /*222e0*/  LDL.LU R236, [R1+0x3f0] ;  /* 0x0003f00001ec7983 */ /* 0x001f280000300800 */
[----:B------:R-:W4:Y:S04]  /*222f0*/  LDL.LU R237, [R1+0x3f4] ;  /* 0x0003f40001ed7983 */ /* 0x000f280000300800 */
[----:B------:R-:W4:Y:S04]  /*22300*/  LDL.LU R238, [R1+0x3f8] ;  /* 0x0003f80001ee7983 */ /* 0x000f280000300800 */
[----:B------:R-:W4:Y:S04]  /*22310*/  LDL.LU R239, [R1+0x3fc] ;  /* 0x0003fc0001ef7983 */ /* 0x000f280000300800 */
[----:B------:R-:W0:Y:S01]  /*22320*/  LDS.128 R216, [R11] ;  /* 0x000000000bd87984 */ /* 0x000e220000000c00 */
[----:B------:R-:W-:Y:S06]  /*22330*/  BAR.SYNC.DEFER_BLOCKING 0x0 ;  /* 0x0000000000007b1d */ /* 0x000fec0000010000 */
[----:B------:R-:W-:Y:S02]  /*22340*/  STSM.16.M88.4 [R0], R240 ;  /* 0x000000f000007844 */ /* 0x000fe40000000200 */
[----:B------:R-:W-:Y:S06]  /*22350*/  BAR.SYNC.DEFER_BLOCKING 0x0 ;  /* 0x0000000000007b1d */ /* 0x000fec0000010000 */
[----:B------:R-:W0:Y:S02]  /*22360*/  LDS.128 R220, [R11] ;  /* 0x000000000bdc7984 */ /* 0x000e240000000c00 */
[----:B------:R-:W-:Y:S06]  /*22370*/  BAR.SYNC.DEFER_BLOCKING 0x0 ;  /* 0x0000000000007b1d */ /* 0x000fec0000010000 */
[----:B---3--:R-:W-:Y:S02]  /*22380*/  STSM.16.M88.4 [R0], R224 ;  /* 0x000000e000007844 */ /* 0x008fe40000000200 */
[----:B------:R-:W-:Y:S06]  /*22390*/  BAR.SYNC.DEFER_BLOCKING 0x0 ;  /* 0x0000000000007b1d */ /* 0x000fec0000010000 */
[----:B------:R-:W3:Y:S02]  /*223a0*/  LDS.128 R224, [R11] ;  /* 0x000000000be07984 */ /* 0x000ee40000000c00 */
[----:B------:R-:W-:Y:S06]  /*223b0*/  BAR.SYNC.DEFER_BLOCKING 0x0 ;  /* 0x0000000000007b1d */ /* 0x000fec0000010000 */
[----:B--2---:R-:W-:Y:S02]  /*223c0*/  STSM.16.M88.4 [R0], R228 ;  /* 0x000000e400007844 */ /* 0x004fe40000000200 */
[----:B------:R-:W-:Y:S06]  /*223d0*/  BAR.SYNC.DEFER_BLOCKING 0x0 ;  /* 0x0000000000007b1d */ /* 0x000fec0000010000 */
[----:B------:R-:W2:Y:S02]  /*223e0*/  LDS.128 R228, [R11] ;  /* 0x000000000be47984 */ /* 0x000ea40000000c00 */
[----:B------:R-:W-:Y:S06]  /*223f0*/  BAR.SYNC.DEFER_BLOCKING 0x0 ;  /* 0x0000000000007b1d */ /* 0x000fec0000010000 */
[----:B----4-:R-:W-:Y:S02]  /*22400*/  STSM.16.M88.4 [R0], R232 ;  /* 0x000000e800007844 */ /* 0x010fe40000000200 */
        /* <DEDUP_REMOVED lines=9> */
[----:B-1----:R-:W3:Y:S04]  /*224a0*/  LDL.LU R244, [R1+0x10] ;  /* 0x0000100001f47983 */ /* 0x002ee80000300800 */
[----:B------:R-:W2:Y:S04]  /*224b0*/  LDL.LU R246, [R1+0x14] ;  /* 0x0000140001f67983 */ /* 0x000ea80000300800 */
[----:B------:R-:W4:Y:S04]  /*224c0*/  LDL.LU R247, [R1+0x28] ;  /* 0x0000280001f77983 */ /* 0x000f280000300800 */
[----:B------:R-:W1:Y:S01]  /*224d0*/  LDS.128 R240, [R11] ;  /* 0x000000000bf07984 */ /* 0x000e620000000c00 */
[----:B------:R-:W-:Y:S06]  /*224e0*/  BAR.SYNC.DEFER_BLOCKING 0x0 ;  /* 0x0000000000007b1d */ /* 0x000fec0000010000 */
[----:B------:R0:W-:Y:S04]  /*224f0*/  STSM.16.M88.4 [R0], R248 ;  /* 0x000000f800007844 */ /* 0x0001e80000000200 */
[----:B0-----:R-:W4:Y:S04]  /*22500*/  LDL.LU R248, [R1+0x18] ;  /* 0x0000180001f87983 */ /* 0x001f280000300800 */
[----:B------:R-:W4:Y:S04]  /*22510*/  LDL.LU R249, [R1+0x2c] ;  /* 0x00002c0001f97983 */ /* 0x000f280000300800 */
[----:B------:R-:W4:Y:S04]  /*22520*/  LDL.LU R250, [R1+0x1c] ;  /* 0x00001c0001fa7983 */ /* 0x000f280000300800 */
[----:B------:R-:W4:Y:S04]  /*22530*/  LDL.LU R251, [R1] ;  /* 0x0000000001fb7983 */ /* 0x000f280000300800 */
[----:B------:R-:W2:Y:S01]  /*22540*/  LDL.LU R245, [R1+0x24] ;  /* 0x0000240001f57983 */ /* 0x000ea20000300800 */
[C---:B------:R-:W-:Y:S01]  /*22550*/  IMAD R0, R5.reuse, UR4, RZ ;  /* 0x0000000405007c24 */ /* 0x040fe2000f8e02ff */
[----:B------:R-:W-:Y:S01]  /*22560*/  BAR.SYNC.DEFER_BLOCKING 0x0 ;  /* 0x0000000000007b1d */ /* 0x000fe20000010000 */
[----:B------:R-:W-:-:S05]  /*22570*/  ISETP.GE.AND P0, PT, R5, UR8, PT ;  /* 0x0000000805007c0c */ /* 0x000fca000bf06270 */
[----:B------:R-:W-:Y:S01]  /*22580*/  ULDC.64 UR4, c[0x0][0x220] ;  /* 0x0000880000047ab9 */ /* 0x000fe20000000a00 */
[----:B------:R-:W-:Y:S02]  /*22590*/  ISETP.LT.AND P0, PT, R4, UR29, !P0 ;  /* 0x0000001d04007c0c */ /* 0x000fe4000c701270 */
[----:B------:R-:W-:Y:S01]  /*225a0*/  LEA R2, P1, R0, UR4, 0x1 ;  /* 0x0000000400027c11 */ /* 0x000fe2000f8208ff */
[----:B------:R-:W-:Y:S01]  /*225b0*/  ULDC UR4, c[0x0][0x248] ;  /* 0x0000920000047ab9 */ /* 0x000fe20000000800 */
[----:B------:R-:W-:Y:S02]  /*225c0*/  IMAD R8, R8, 0x80, R0 ;  /* 0x0000008008087824 */ /* 0x000fe400078e0200 */
[----:B------:R-:W-:Y:S01]  /*225d0*/  LEA.HI.X.SX32 R3, R0, UR5, 0x1, P1 ;  /* 0x0000000500037c11 */ /* 0x000fe200088f0eff */
[----:B------:R-:W-:Y:S01]  /*225e0*/  IMAD R0, R4, UR4, RZ ;  /* 0x0000000404007c24 */ /* 0x000fe2000f8e02ff */
[----:B------:R-:W-:-:S03]  /*225f0*/  ULDC.64 UR4, c[0x0][0x228] ;  /* 0x00008a0000047ab9 */ /* 0x000fc60000000a00 */
[----:B------:R-:W-:-:S05]  /*22600*/  IMAD.WIDE R6, R0, 0x2, R2 ;  /* 0x0000000200067825 */ /* 0x000fca00078e0202 */
[----:B------:R0:W-:Y:S01]  /*22610*/  @P0 STG.E.U16 desc[UR6][R6.64], R9 ;  /* 0x0000000906000986 */ /* 0x0001e2000c101506 */
[----:B------:R-:W-:Y:S01]  /*22620*/  ISETP.GE.AND P0, PT, R4, UR9, PT ;  /* 0x0000000904007c0c */ /* 0x000fe2000bf06270 */
[----:B------:R-:W-:-:S03]  /*22630*/  ULDC.64 UR8, c[0x0][0x220] ;  /* 0x0000880000087ab9 */ /* 0x000fc60000000a00 */
[----:B------:R-:W-:Y:S01]  /*22640*/  ISETP.LT.AND P0, PT, R10, UR4, !P0 ;  /* 0x000000040a007c0c */ /* 0x000fe2000c701270 */
[----:B------:R-:W-:Y:S01]  /*22650*/  ULDC UR4, c[0x0][0x22c] ;  /* 0x00008b0000047ab9 */ /* 0x000fe20000000800 */
[----:B0-----:R-:W-:-:S04]  /*22660*/  LEA R6, P1, R8, UR8, 0x1 ;  /* 0x0000000808067c11 */ /* 0x001fc8000f8208ff */
[----:B------:R-:W-:Y:S01]  /*22670*/  LEA.HI.X.SX32 R7, R8, UR9, 0x1, P1 ;  /* 0x0000000908077c11 */ /* 0x000fe200088f0eff */
[----:B------:R-:W-:Y:S01]  /*22680*/  ULDC.64 UR8, c[0x0][0x228] ;  /* 0x00008a0000087ab9 */ /* 0x000fe20000000a00 */
[----:B------:R-:W-:Y:S01]  /*22690*/  PRMT R252, R9, 0x7632, R252 ;  /* 0x0000763209fc7816 */ /* 0x000fe200000000fc */
[----:B------:R-:W-:-:S05]  /*226a0*/  IMAD.WIDE R8, R0, 0x2, R6 ;  /* 0x0000000200087825 */ /* 0x000fca00078e0206 */
[----:B------:R0:W-:Y:S02]  /*226b0*/  @P0 STG.E.U16 desc[UR6][R8.64], R252 ;  /* 0x000000fc08000986 */ /* 0x0001e4000c101506 */
[----:B0-----:R-:W-:-:S05]  /*226c0*/  VIADD R8, R4, 0x1 ;  /* 0x0000000104087836 */ /* 0x001fca0000000000 */
[----:B------:R-:W-:Y:S01]  /*226d0*/  ISETP.GE.AND P0, PT, R8, UR4, PT ;  /* 0x0000000408007c0c */ /* 0x000fe2000bf06270 */
[----:B------:R-:W-:-:S03]  /*226e0*/  ULDC UR4, c[0x0][0x248] ;  /* 0x0000920000047ab9 */ /* 0x000fc60000000800 */
[----:B------:R-:W-:Y:S01]  /*226f0*/  ISETP.LT.AND P1, PT, R5, UR8, !P0 ;  /* 0x0000000805007c0c */ /* 0x000fe2000c721270 */
[----:B------:R-:W-:Y:S01]  /*22700*/  VIADD R0, R0, UR4 ;  /* 0x0000000400007c36 */ /* 0x000fe20008000000 */
[----:B------:R-:W-:Y:S01]  /*22710*/  ISETP.LT.AND P0, PT, R10, UR12, !P0 ;  /* 0x0000000c0a007c0c */ /* 0x000fe2000c701270 */
[----:B------:R-:W-:Y:S01]  /*22720*/  ULDC UR4, c[0x0][0x22c] ;  /* 0x00008b0000047ab9 */ /* 0x000fe20000000800 */
[----:B------:R-:W-:Y:S01]  /*22730*/  ULDC UR8, c[0x0][0x22c] ;  /* 0x00008b0000087ab9 */ /* 0x000fe20000000800 */
[----:B------:R-:W-:Y:S01]  /*22740*/  IMAD.WIDE R8, R0, 0x2, R2 ;  /* 0x0000000200087825 */ /* 0x000fe200078e0202 */
[----:B------:R-:W-:-:S07]  /*22750*/  ULDC UR12, c[0x0][0x228] ;  /* 0x00008a00000c7ab9 */ /* 0x000fce0000000800 */
[----:B---3--:R0:W-:Y:S02]  /*22760*/  @P1 STG.E.U16 desc[UR6][R8.64], R244 ;  /* 0x000000f408001986 */ /* 0x0081e4000c101506 */
[----:B0-----:R-:W-:Y:S02]  /*22770*/  IMAD.MOV.U32 R9, RZ, RZ, R244 ;  /* 0x000000ffff097224 */ /* 0x001fe400078e00f4 */
[----:B------:R-:W3:Y:S03]  /*22780*/  LDL.LU R244, [R1+0xf2c] ;  /* 0x000f2c0001f47983 */ /* 0x000ee60000300800 */
        /* <DEDUP_REMOVED lines=13> */
[----:B--2---:R0:W-:Y:S02]  /*22860*/  @P1 STG.E.U16 desc[UR6][R8.64], R245 ;  /* 0x000000f508001986 */ /* 0x0041e4000c101506 */
[----:B0-----:R-:W-:Y:S02]  /*22870*/  IMAD.MOV.U32 R9, RZ, RZ, R245 ;  /* 0x000000ffff097224 */ /* 0x001fe400078e00f5 */
[----:B------:R-:W2:Y:S03]  /*22880*/  LDL.LU R245, [R1+0xf28] ;  /* 0x000f280001f57983 */ /* 0x000ea60000300800 */
        /* <DEDUP_REMOVED lines=10> */
[----:B------:R-:W-:Y:S01]  /*22930*/  PRMT R252, R246, 0x7632, R252 ;  /* 0x00007632f6fc7816 */ /* 0x000fe200000000fc */
[----:B------:R-:W-:Y:S01]  /*22940*/  IMAD.WIDE R8, R0, 0x2, R2 ;  /* 0x0000000200087825 */ /* 0x000fe200078e0202 */
[----:B------:R-:W-:-:S07]  /*22950*/  ULDC UR14, c[0x0][0x228] ;  /* 0x00008a00000e7ab9 */ /* 0x000fce0000000800 */
[----:B------:R0:W-:Y:S02]  /*22960*/  @P1 STG.E.U16 desc[UR6][R8.64], R246 ;  /* 0x000000f608001986 */ /* 0x0001e4000c101506 */
[----:B0-----:R-:W-:Y:S02]  /*22970*/  IMAD.WIDE R8, R0, 0x2, R6 ;  /* 0x0000000200087825 */ /* 0x001fe400078e0206 */
[----:B------:R-:W2:Y:S04]  /*22980*/  LDL.LU R246, [R1+0xf24] ;  /* 0x000f240001f67983 */ /* 0x000ea80000300800 */
        /* <DEDUP_REMOVED lines=8> */
[----:B----4-:R-:W-:Y:S01]  /*22a10*/  PRMT R252, R247, 0x7632, R252 ;  /* 0x00007632f7fc7816 */ /* 0x010fe200000000fc */
[----:B------:R-:W-:Y:S01]  /*22a20*/  IMAD.WIDE R8, R0, 0x2, R2 ;  /* 0x0000000200087825 */ /* 0x000fe200078e0202 */
[----:B------:R-:W-:-:S07]  /*22a30*/  ULDC UR18, c[0x0][0x228] ;  /* 0x00008a0000127ab9 */ /* 0x000fce0000000800 */
[----:B------:R0:W-:Y:S02]  /*22a40*/  @P1 STG.E.U16 desc[UR6][R8.64], R247 ;  /* 0x000000f708001986 */ /* 0x0001e4000c101506 */
[----:B0-----:R-:W-:Y:S02]  /*22a50*/  IMAD.WIDE R8, R0, 0x2, R6 ;  /* 0x0000000200087825 */ /* 0x001fe400078e0206 */
[----:B------:R-:W4:Y:S04]  /*22a60*/  LDL.LU R247, [R1+0xf20] ;  /* 0x000f200001f77983 */ /* 0x000f280000300800 */
[----:B------:R0:W-:Y:S02]  /*22a70*/  @P0 STG.E.U16 desc[UR6][R8.64], R252 ;  /* 0x000000fc08000986 */ /* 0x0001e4000c101506 */
[----:B0-----:R-:W-:-:S05]  /*22a80*/  VIADD R8, R4, 0x5 ;  /* 0x0000000504087836 */ /* 0x001fca0000000000 */
[----:B------:R-:W-:Y:S01]  /*22a90*/  ISETP.GE.AND P0, PT, R8, UR4, PT ;  /* 0x0000000408007c0c */ /* 0x000fe2000bf06270 */
[----:B------:R-:W-:-:S03]  /*22aa0*/  ULDC UR4, c[0x0][0x248] ;  /* 0x0000920000047ab9 */ /* 0x000fc60000000800 */
[----:B------:R-:W-:Y:S01]  /*22ab0*/  ISETP.LT.AND P1, PT, R5, UR22, !P0 ;  /* 0x0000001605007c0c */ /* 0x000fe2000c721270 */
[----:B------:R-:W-:Y:S01]  /*22ac0*/  VIADD R0, R0, UR4 ;  /* 0x0000000400007c36 */ /* 0x000fe20008000000 */
[----:B------:R-:W-:Y:S01]  /*22ad0*/  PRMT R252, R248, 0x7632, R252 ;  /* 0x00007632f8fc7816 */ /* 0x000fe200000000fc */
[----:B------:R-:W-:Y:S02]  /*22ae0*/  ULDC UR4, c[0x0][0x22c] ;  /* 0x00008b0000047ab9 */ /* 0x000fe40000000800 */
[----:B------:R-:W-:-:S08]  /*22af0*/  IMAD.WIDE R8, R0, 0x2, R2 ;  /* 0x0000000200087825 */ /* 0x000fd000078e0202 */
[----:B------:R0:W-:Y:S04]  /*22b00*/  @P1 STG.E.U16 desc[UR6][R8.64], R248 ;  /* 0x000000f808001986 */ /* 0x0001e8000c101506 */
[----:B0-----:R-:W3:Y:S01]  /*22b10*/  LDL.LU R248, [R1+0xf1c] ;  /* 0x000f1c0001f87983 */ /* 0x001ee20000300800 */
[----:B------:R-:W-:Y:S01]  /*22b20*/  ISETP.LT.AND P0, PT, R10, UR26, !P0 ;  /* 0x0000001a0a007c0c */ /* 0x000fe2000c701270 */
[----:B------:R-:W-:-:S12]  /*22b30*/  IMAD.WIDE R8, R0, 0x2, R6 ;  /* 0x0000000200087825 */ /* 0x000fd800078e0206 */
[----:B------:R0:W-:Y:S02]  /*22b40*/  @P0 STG.E.U16 desc[UR6][R8.64], R252 ;  /* 0x000000fc08000986 */ /* 0x0001e4000c101506 */
[----:B0-----:R-:W-:-:S05]  /*22b50*/  VIADD R8, R4, 0x6 ;  /* 0x0000000604087836 */ /* 0x001fca0000000000 */
[----:B------:R-:W-:Y:S01]  /*22b60*/  ISETP.GE.AND P0, PT, R8, UR4, PT ;  /* 0x0000000408007c0c */ /* 0x000fe2000bf06270 */
[----:B------:R-:W-:-:S03]  /*22b70*/  ULDC UR4, c[0x0][0x248] ;  /* 0x0000920000047ab9 */ /* 0x000fc60000000800 */
[----:B------:R-:W-:Y:S01]  /*22b80*/  ISETP.LT.AND P1, PT, R5, UR28, !P0 ;  /* 0x0000001c05007c0c */ /* 0x000fe2000c721270 */
[----:B------:R-:W-:Y:S01]  /*22b90*/  VIADD R0, R0, UR4 ;  /* 0x0000000400007c36 */ /* 0x000fe20008000000 */
[----:B------:R-:W-:Y:S02]  /*22ba0*/  ULDC UR4, c[0x0][0x228] ;  /* 0x00008a0000047ab9 */ /* 0x000fe40000000800 */
[----:B------:R-:W-:Y:S01]  /*22bb0*/  ISETP.LT.AND P0, PT, R10, UR4, !P0 ;  /* 0x000000040a007c0c */ /* 0x000fe2000c701270 */
[----:B------:R-:W-:Y:S01]  /*22bc0*/  IMAD.WIDE R8, R0, 0x2, R2 ;  /* 0x0000000200087825 */ /* 0x000fe200078e0202 */
[----:B------:R-:W-:Y:S01]  /*22bd0*/  PRMT R252, R249, 0x7632, R252 ;  /* 0x00007632f9fc7816 */ /* 0x000fe200000000fc */
[----:B------:R-:W-:-:S06]  /*22be0*/  ULDC UR4, c[0x0][0x22c] ;  /* 0x00008b0000047ab9 */ /* 0x000fcc0000000800 */
        /* <DEDUP_REMOVED lines=8> */
[----:B------:R-:W-:Y:S02]  /*22c70*/  ULDC UR4, c[0x0][0x248] ;  /* 0x0000920000047ab9 */ /* 0x000fe40000000800 */
[----:B------:R-:W-:Y:S01]  /*22c80*/  VIADD R0, R0, UR4 ;  /* 0x0000000400007c36 */ /* 0x000fe20008000000 */
[----:B------:R-:W-:Y:S02]  /*22c90*/  ULDC UR4, c[0x0][0x228] ;  /* 0x00008a0000047ab9 */ /* 0x000fe40000000800 */
[----:B------:R-:W-:Y:S01]  /*22ca0*/  ISETP.LT.AND P0, PT, R10, UR4, !P0 ;  /* 0x000000040a007c0c */ /* 0x000fe2000c701270 */
[----:B------:R-:W-:Y:S01]  /*22cb0*/  IMAD.WIDE R8, R0, 0x2, R2 ;  /* 0x0000000200087825 */ /* 0x000fe200078e0202 */
[----:B------:R-:W-:Y:S01]  /*22cc0*/  PRMT R252, R250, 0x7632, R252 ;  /* 0x00007632fafc7816 */ /* 0x000fe200000000fc */
[----:B------:R-:W-:-:S04]  /*22cd0*/  ULDC UR4, c[0x0][0x22c] ;  /* 0x00008b0000047ab9 */ /* 0x000fc80000000800 */
        /* <DEDUP_REMOVED lines=28> */
[----:B------:R-:W-:-:S03]  /*22ea0*/  ULDC UR4, c[0x0][0x22c] ;  /* 0x00008b0000047ab9 */ /* 0x000fc60000000800 */
[----:B------:R-:W-:Y:S02]  /*22eb0*/  VIADD R252, R4, 0xa ;  /* 0x0000000a04fc7836 */ /* 0x000fe40000000000 */
[----:B---3--:R0:W-:Y:S02]  /*22ec0*/  @P1 STG.E.U16 desc[UR6][R8.64], R248 ;  /* 0x000000f808001986 */ /* 0x0081e4000c101506 */
[----:B0-----:R-:W-:Y:S01]  /*22ed0*/  PRMT R248, R248, 0x7632, R248 ;  /* 0x00007632f8f87816 */ /* 0x001fe200000000f8 */
[----:B------:R-:W-:-:S05]  /*22ee0*/  IMAD.WIDE R8, R0, 0x2, R6 ;  /* 0x0000000200087825 */ /* 0x000fca00078e0206 */
[----:B------:R0:W-:Y:S01]  /*22ef0*/  @P0 STG.E.U16 desc[UR6][R8.64], R248 ;  /* 0x000000f808000986 */ /* 0x0001e2000c101506 */
[----:B------:R-:W-:Y:S01]  /*22f00*/  ISETP.GE.AND P0, PT, R252, UR4, PT ;  /* 0x00000004fc007c0c */ /* 0x000fe2000bf06270 */
[----:B------:R-:W-:Y:S02]  /*22f10*/  ULDC UR4, c[0x0][0x228] ;  /* 0x00008a0000047ab9 */ /* 0x000fe40000000800 */
[----:B------:R-:W3:Y:S01]  /*22f20*/  LDL.LU R252, [R1+0x4] ;  /* 0x0000040001fc7983 */ /* 0x000ee20000300800 */
[----:B------:R-:W-:Y:S01]  /*22f30*/  ISETP.LT.AND P1, PT, R5, UR4, !P0 ;  /* 0x0000000405007c0c */ /* 0x000fe2000c721270 */
[----:B------:R-:W-:Y:S02]  /*22f40*/  ULDC UR4, c[0x0][0x248] ;  /* 0x0000920000047ab9 */ /* 0x000fe40000000800 */
[----:B------:R-:W-:Y:S01]  /*22f50*/  VIADD R0, R0, UR4 ;  /* 0x0000000400007c36 */ /* 0x000fe20008000000 */
[----:B------:R-:W-:Y:S02]  /*22f60*/  ULDC UR4, c[0x0][0x228] ;  /* 0x00008a0000047ab9 */ /* 0x000fe40000000800 */
[----:B------:R-:W-:Y:S01]  /*22f70*/  ISETP.LT.AND P0, PT, R10, UR4, !P0 ;  /* 0x000000040a007c0c */ /* 0x000fe2000c701270 */
[----:B0-----:R-:W-:Y:S01]  /*22f80*/  IMAD.WIDE R8, R0, 0x2, R2 ;  /* 0x0000000200087825 */ /* 0x001fe200078e0202 */
[----:B------:R-:W-:-:S05]  /*22f90*/  ULDC UR4, c[0x0][0x22c] ;  /* 0x00008b0000047ab9 */ /* 0x000fca0000000800 */
[----:B---3--:R0:W-:Y:S01]  /*22fa0*/  @P1 STG.E.U16 desc[UR6][R8.64], R252 ;  /* 0x000000fc08001986 */ /* 0x0081e2000c101506 */
[----:B------:R-:W-:Y:S01]  /*22fb0*/  PRMT R248, R252, 0x7632, R248 ;  /* 0x00007632fcf87816 */ /* 0x000fe200000000f8 */
[----:B0-----:R-:W-:-:S04]  /*22fc0*/  IMAD.WIDE R8, R0, 0x2, R6 ;  /* 0x0000000200087825 */ /* 0x001fc800078e0206 */
[----:B------:R-:W-:Y:S01]  /*22fd0*/  VIADD R252, R4, 0xb ;  /* 0x0000000b04fc7836 */ /* 0x000fe20000000000 */
[----:B------:R0:W-:Y:S04]  /*22fe0*/  @P0 STG.E.U16 desc[UR6][R8.64], R248 ;  /* 0x000000f808000986 */ /* 0x0001e8000c101506 */
[----:B------:R-:W-:Y:S01]  /*22ff0*/  ISETP.GE.AND P0, PT, R252, UR4, PT ;  /* 0x00000004fc007c0c */ /* 0x000fe2000bf06270 */
[----:B------:R-:W-:-:S03]  /*23000*/  ULDC UR4, c[0x0][0x228] ;  /* 0x00008a0000047ab9 */ /* 0x000fc60000000800 */
[----:B------:R-:W-:Y:S01]  /*23010*/  ISETP.LT.AND P1, PT, R5, UR4, !P0 ;  /* 0x0000000405007c0c */ /* 0x000fe2000c721270 */
[----:B------:R-:W-:Y:S02]  /*23020*/  ULDC UR4, c[0x0][0x248] ;  /* 0x0000920000047ab9 */ /* 0x000fe40000000800 */
[----:B------:R-:W-:Y:S01]  /*23030*/  VIADD R0, R0, UR4 ;  /* 0x0000000400007c36 */ /* 0x000fe20008000000 */
[----:B------:R-:W-:Y:S02]  /*23040*/  ULDC UR4, c[0x0][0x228] ;  /* 0x00008a0000047ab9 */ /* 0x000fe40000000800 */
[----:B------:R-:W-:Y:S01]  /*23050*/  ISETP.LT.AND P0, PT, R10, UR4, !P0 ;  /* 0x000000040a007c0c */ /* 0x000fe2000c701270 */
[----:B0-----:R-:W-:Y:S01]  /*23060*/  IMAD.WIDE R8, R0, 0x2, R2 ;  /* 0x0000000200087825 */ /* 0x001fe200078e0202 */
[----:B------:R-:W-:-:S05]  /*23070*/  ULDC UR4, c[0x0][0x22c] ;  /* 0x00008b0000047ab9 */ /* 0x000fca0000000800 */
[----:B--2---:R0:W-:Y:S02]  /*23080*/  @P1 STG.E.U16 desc[UR6][R8.64], R249 ;  /* 0x000000f908001986 */ /* 0x0041e4000c101506 */
[----:B0-----:R-:W-:Y:S01]  /*23090*/  PRMT R249, R249, 0x7632, R249 ;  /* 0x00007632f9f97816 */ /* 0x001fe200000000f9 */
[----:B------:R-:W-:-:S05]  /*230a0*/  IMAD.WIDE R8, R0, 0x2, R6 ;  /* 0x0000000200087825 */ /* 0x000fca00078e0206 */
[----:B------:R0:W-:Y:S04]  /*230b0*/  @P0 STG.E.U16 desc[UR6][R8.64], R249 ;  /* 0x000000f908000986 */ /* 0x0001e8000c101506 */
[----:B0-----:R-:W2:Y:S01]  /*230c0*/  LDL.LU R249, [R1+0x8] ;  /* 0x0000080001f97983 */ /* 0x001ea20000300800 */
[----:B------:R-:W-:-:S05]  /*230d0*/  VIADD R248, R4, 0xc ;  /* 0x0000000c04f87836 */ /* 0x000fca0000000000 */
        /* <DEDUP_REMOVED lines=10> */
[----:B--2---:R0:W-:Y:S01]  /*23180*/  @P1 STG.E.U16 desc[UR6][R8.64], R249 ;  /* 0x000000f908001986 */ /* 0x0041e2000c101506 */
[----:B------:R-:W-:Y:S01]  /*23190*/  PRMT R252, R249, 0x7632, R252 ;  /* 0x00007632f9fc7816 */ /* 0x000fe200000000fc */
[----:B0-----:R-:W-:-:S05]  /*231a0*/  IMAD.WIDE R8, R0, 0x2, R6 ;  /* 0x0000000200087825 */ /* 0x001fca00078e0206 */
[----:B------:R0:W-:Y:S04]  /*231b0*/  @P0 STG.E.U16 desc[UR6][R8.64], R252 ;  /* 0x000000fc08000986 */ /* 0x0001e8000c101506 */
[----:B0-----:R-:W2:Y:S01]  /*231c0*/  LDL.LU R252, [R1+0xc] ;  /* 0x00000c0001fc7983 */ /* 0x001ea20000300800 */
        /* <DEDUP_REMOVED lines=8> */
[----:B----4-:R-:W-:Y:S01]  /*23250*/  PRMT R248, R250, 0x7632, R248 ;  /* 0x00007632faf87816 */ /* 0x010fe200000000f8 */
[----:B------:R-:W-:Y:S02]  /*23260*/  ULDC UR4, c[0x0][0x22c] ;  /* 0x00008b0000047ab9 */ /* 0x000fe40000000800 */
[----:B------:R-:W-:-:S02]  /*23270*/  VIADD R0, R4, 0xe ;  /* 0x0000000e04007836 */ /* 0x000fc40000000000 */
[----:B------:R0:W-:Y:S02]  /*23280*/  @P1 STG.E.U16 desc[UR6][R8.64], R250 ;  /* 0x000000fa08001986 */ /* 0x0001e4000c101506 */
[----:B0-----:R-:W-:-:S05]  /*23290*/  IMAD.WIDE R8, R249, 0x2, R6 ;  /* 0x00000002f9087825 */ /* 0x001fca00078e0206 */
[----:B------:R0:W-:Y:S01]  /*232a0*/  @P0 STG.E.U16 desc[UR6][R8.64], R248 ;  /* 0x000000f808000986 */ /* 0x0001e2000c101506 */
        /* <DEDUP_REMOVED lines=8> */
[----:B------:R-:W-:-:S03]  /*23330*/  ULDC UR4, c[0x0][0x22c] ;  /* 0x00008b0000047ab9 */ /* 0x000fc60000000800 */
[----:B------:R-:W-:Y:S02]  /*23340*/  VIADD R0, R4, 0xf ;  /* 0x0000000f04007836 */ /* 0x000fe40000000000 */
[----:B--2---:R0:W-:Y:S01]  /*23350*/  @P1 STG.E.U16 desc[UR6][R8.64], R252 ;  /* 0x000000fc08001986 */ /* 0x0041e2000c101506 */
[----:B------:R-:W-:Y:S01]  /*23360*/  PRMT R248, R252, 0x7632, R248 ;  /* 0x00007632fcf87816 */ /* 0x000fe200000000f8 */
        /* <DEDUP_REMOVED lines=11> */
[----:B------:R-:W-:Y:S02]  /*23420*/  IMAD.WIDE R248, R250, 0x2, R6 ;  /* 0x00000002faf87825 */ /* 0x000fe400078e0206 */
[----:B------:R0:W-:Y:S02]  /*23430*/  @P1 STG.E.U16 desc[UR6][R8.64], R251 ;  /* 0x000000fb08001986 */ /* 0x0001e4000c101506 */
[----:B------:R-:W-:Y:S01]  /*23440*/  VIADD R0, R4, 0x10 ;  /* 0x0000001004007836 */ /* 0x000fe20000000000 */
[----:B0-----:R-:W-:-:S05]  /*23450*/  PRMT R9, R251, 0x7632, R9 ;  /* 0x00007632fb097816 */ /* 0x001fca0000000009 */
        /* <DEDUP_REMOVED lines=62> */
[----:B------:R-:W-:Y:S01]  /*23840*/  ULDC UR4, c[0x0][0x228] ;  /* 0x00008a0000047ab9 */ /* 0x000fe20000000800 */
[----:B------:R-:W-:Y:S01]  /*23850*/  VIADD R0, R4, 0x15 ;  /* 0x0000001504007836 */ /* 0x000fe20000000000 */
[----:B------:R-:W-:Y:S01]  /*23860*/  ISETP.LT.AND P1, PT, R10, UR4, !P0 ;  /* 0x000000040a007c0c */ /* 0x000fe2000c721270 */
[C---:B------:R-:W-:Y:S01]  /*23870*/  IMAD.WIDE R104, R251.reuse, 0x2, R2 ;  /* 0x00000002fb687825 */ /* 0x040fe200078e0202 */
[----:B------:R-:W-:Y:S02]  /*23880*/  ULDC UR4, c[0x0][0x22c] ;  /* 0x00008b0000047ab9 */ /* 0x000fe40000000800 */
[----:B------:R-:W-:Y:S01]  /*23890*/  ISETP.GE.AND P0, PT, R0, UR4, PT ;  /* 0x0000000400007c0c */ /* 0x000fe2000bf06270 */
[----:B------:R-:W-:Y:S01]  /*238a0*/  ULDC UR4, c[0x0][0x228] ;  /* 0x00008a0000047ab9 */ /* 0x000fe20000000800 */
[----:B0-----:R-:W-:Y:S01]  /*238b0*/  IMAD.WIDE R8, R251, 0x2, R6 ;  /* 0x00000002fb087825 */ /* 0x001fe200078e0206 */
[----:B------:R0:W-:Y:S01]  /*238c0*/  @P2 STG.E.U16 desc[UR6][R104.64], R246 ;  /* 0x000000f668002986 */ /* 0x0001e2000c101506 */
[----:B------:R-:W-:Y:S01]  /*238d0*/  ISETP.LT.AND P2, PT, R5, UR4, !P0 ;  /* 0x0000000405007c0c */ /* 0x000fe2000c741270 */
[----:B------:R-:W-:Y:S01]  /*238e0*/  ULDC UR4, c[0x0][0x248] ;  /* 0x0000920000047ab9 */ /* 0x000fe20000000800 */
[----:B------:R-:W-:-:S02]  /*238f0*/  VIADD R0, R4, 0x16 ;  /* 0x0000001604007836 */ /* 0x000fc40000000000 */
[----:B------:R-:W-:Y:S01]  /*23900*/  VIADD R251, R251, UR4 ;  /* 0x00000004fbfb7c36 */ /* 0x000fe20008000000 */
[----:B------:R-:W-:Y:S01]  /*23910*/  ULDC UR4, c[0x0][0x228] ;  /* 0x00008a0000047ab9 */ /* 0x000fe20000000800 */
[----:B0-----:R-:W-:-:S05]  /*23920*/  PRMT R105, R246, 0x7632, R105 ;  /* 0x00007632f6697816 */ /* 0x001fca0000000069 */
[----:B------:R0:W-:Y:S01]  /*23930*/  @P1 STG.E.U16 desc[UR6][R8.64], R105 ;  /* 0x0000006908001986 */ /* 0x0001e2000c101506 */
[----:B------:R-:W-:Y:S01]  /*23940*/  ISETP.LT.AND P1, PT, R10, UR4, !P0 ;  /* 0x000000040a007c0c */ /* 0x000fe2000c721270 */
[----:B------:R-:W-:Y:S02]  /*23950*/  ULDC UR4, c[0x0][0x22c] ;  /* 0x00008b0000047ab9 */ /* 0x000fe40000000800 */
[----:B------:R-:W-:Y:S01]  /*23960*/  ISETP.GE.AND P0, PT, R0, UR4, PT ;  /* 0x0000000400007c0c */ /* 0x000fe2000bf06270 */
[----:B------:R-:W-:Y:S01]  /*23970*/  ULDC UR4, c[0x0][0x228] ;  /* 0x00008a0000047ab9 */ /* 0x000fe20000000800 */
[----:B------:R-:W-:Y:S02]  /*23980*/  VIADD R0, R4, 0x18 ;  /* 0x0000001804007836 */ /* 0x000fe40000000000 */
[----:B0-----:R-:W-:Y:S01]  /*23990*/  IMAD.WIDE R104, R251, 0x2, R2 ;  /* 0x00000002fb687825 */ /* 0x001fe200078e0202 */
[----:B------:R-:W-:Y:S01]  /*239a0*/  ISETP.LT.AND P6, PT, R5, UR4, !P0 ;  /* 0x0000000405007c0c */ /* 0x000fe2000c7c1270 */
[----:B------:R-:W-:-:S03]  /*239b0*/  ULDC UR4, c[0x0][0x248] ;  /* 0x0000920000047ab9 */ /* 0x000fc60000000800 */
[----:B------:R0:W-:Y:S01]  /*239c0*/  @P2 STG.E.U16 desc[UR6][R104.64], R106 ;  /* 0x0000006a68002986 */ /* 0x0001e2000c101506 */
[----:B------:R-:W-:Y:S01]  /*239d0*/  IMAD.WIDE R244, R251, 0x2, R6 ;  /* 0x00000002fbf47825 */ /* 0x000fe200078e0206 */
[----:B------:R-:W-:-:S03]  /*239e0*/  PRMT R9, R106, 0x7632, R9 ;  /* 0x000076326a097816 */ /* 0x000fc60000000009 */
[----:B------:R-:W-:Y:S01]  /*239f0*/  VIADD R251, R251, UR4 ;  /* 0x00000004fbfb7c36 */ /* 0x000fe20008000000 */
[----:B------:R-:W-:Y:S01]  /*23a00*/  ULDC UR4, c[0x0][0x22c] ;  /* 0x00008b0000047ab9 */ /* 0x000fe20000000800 */
[----:B------:R-:W-:Y:S01]  /*23a10*/  ISETP.GE.AND P4, PT, R0, UR8, PT ;  /* 0x0000000800007c0c */ /* 0x000fe2000bf86270 */
[C---:B0-----:R-:W-:Y:S01]  /*23a20*/  VIADD R104, R4.reuse, 0x17 ;  /* 0x0000001704687836 */ /* 0x041fe20000000000 */
[----:B------:R0:W-:Y:S01]  /*23a30*/  @P1 STG.E.U16 desc[UR6][R244.64], R9 ;  /* 0x00000009f4001986 */ /* 0x0001e2000c101506 */
[----:B------:R-:W-:Y:S01]  /*23a40*/  VIADD R0, R4, 0x19 ;  /* 0x0000001904007836 */ /* 0x000fe20000000000 */
[----:B------:R-:W-:Y:S01]  /*23a50*/  ISETP.LT.AND P2, PT, R10, UR10, !P0 ;  /* 0x0000000a0a007c0c */ /* 0x000fe2000c741270 */
[----:B------:R-:W-:Y:S01]  /*23a60*/  ULDC UR8, c[0x0][0x22c] ;  /* 0x00008b0000087ab9 */ /* 0x000fe20000000800 */
[----:B------:R-:W-:Y:S01]  /*23a70*/  ISETP.GE.AND P5, PT, R104, UR4, PT ;  /* 0x0000000468007c0c */ /* 0x000fe2000bfa6270 */
[----:B------:R-:W-:Y:S01]  /*23a80*/  ULDC UR4, c[0x0][0x228] ;  /* 0x00008a0000047ab9 */ /* 0x000fe20000000800 */
[----:B------:R-:W-:Y:S01]  /*23a90*/  ISETP.GE.AND P1, PT, R0, UR8, PT ;  /* 0x0000000800007c0c */ /* 0x000fe2000bf26270 */
[----:B------:R-:W-:Y:S01]  /*23aa0*/  ULDC UR8, c[0x0][0x228] ;  /* 0x00008a0000087ab9 */ /* 0x000fe20000000800 */
[----:B------:R-:W-:Y:S01]  /*23ab0*/  ISETP.LT.AND P0, PT, R5, UR4, !P5 ;  /* 0x0000000405007c0c */ /* 0x000fe2000ef01270 */
[----:B------:R-:W-:Y:S01]  /*23ac0*/  ULDC UR4, c[0x0][0x248] ;  /* 0x0000920000047ab9 */ /* 0x000fe20000000800 */
[C---:B0-----:R-:W-:Y:S01]  /*23ad0*/  IMAD.WIDE R8, R251.reuse, 0x2, R2 ;  /* 0x00000002fb087825 */ /* 0x041fe200078e0202 */
[----:B------:R-:W-:Y:S01]  /*23ae0*/  ULDC UR10, c[0x0][0x228] ;  /* 0x00008a00000a7ab9 */ /* 0x000fe20000000800 */
[----:B------:R-:W-:Y:S01]  /*23af0*/  ISETP.LT.AND P5, PT, R10, UR8, !P5 ;  /* 0x000000080a007c0c */ /* 0x000fe2000efa1270 */
[----:B------:R-:W-:Y:S01]  /*23b00*/  ULDC UR8, c[0x0][0x22c] ;  /* 0x00008b0000087ab9 */ /* 0x000fe20000000800 */
[----:B------:R-:W-:Y:S01]  /*23b10*/  IMAD.WIDE R104, R251, 0x2, R6 ;  /* 0x00000002fb687825 */ /* 0x000fe200078e0206 */
[----:B------:R0:W-:Y:S01]  /*23b20*/  @P6 STG.E.U16 desc[UR6][R8.64], R247 ;  /* 0x000000f708006986 */ /* 0x0001e2000c101506 */
[----:B------:R-:W-:Y:S01]  /*23b30*/  ISETP.LT.AND P6, PT, R5, UR10, !P4 ;  /* 0x0000000a05007c0c */ /* 0x000fe2000e7c1270 */
[----:B------:R-:W-:Y:S01]  /*23b40*/  ULDC UR10, c[0x0][0x228] ;  /* 0x00008a00000a7ab9 */ /* 0x000fe20000000800 */
[----:B------:R-:W-:Y:S01]  /*23b50*/  VIADD R251, R251, UR4 ;  /* 0x00000004fbfb7c36 */ /* 0x000fe20008000000 */
[----:B------:R-:W-:Y:S01]  /*23b60*/  PRMT R106, R247, 0x7632, R106 ;  /* 0x00007632f76a7816 */ /* 0x000fe2000000006a */
[----:B------:R-:W-:Y:S01]  /*23b70*/  ULDC UR4, c[0x0][0x248] ;  /* 0x0000920000047ab9 */ /* 0x000fe20000000800 */
[----:B------:R-:W-:-:S02]  /*23b80*/  VIADD R0, R4, 0x1b ;  /* 0x0000001b04007836 */ /* 0x000fc40000000000 */
[C---:B------:R-:W-:Y:S01]  /*23b90*/  IMAD.WIDE R244, R251.reuse, 0x2, R2 ;  /* 0x00000002fbf47825 */ /* 0x040fe200078e0202 */
[----:B------:R2:W-:Y:S03]  /*23ba0*/  @P2 STG.E.U16 desc[UR6][R104.64], R106 ;  /* 0x0000006a68002986 */ /* 0x0005e6000c101506 */
[----:B0-----:R-:W-:Y:S01]  /*23bb0*/  VIADD R247, R251, UR4 ;  /* 0x00000004fbf77c36 */ /* 0x001fe20008000000 */
[----:B------:R-:W-:Y:S01]  /*23bc0*/  PRMT R246, R107, 0x7632, R246 ;  /* 0x000076326bf67816 */ /* 0x000fe200000000f6 */
[----:B------:R-:W-:Y:S01]  /*23bd0*/  IMAD.WIDE R8, R251, 0x2, R6 ;  /* 0x00000002fb087825 */ /* 0x000fe200078e0206 */
[----:B------:R0:W-:Y:S01]  /*23be0*/  @P0 STG.E.U16 desc[UR6][R244.64], R107 ;  /* 0x0000006bf4000986 */ /* 0x0001e2000c101506 */
[----:B------:R-:W-:Y:S01]  /*23bf0*/  ISETP.GE.AND P0, PT, R0, UR8, PT ;  /* 0x0000000800007c0c */ /* 0x000fe2000bf06270 */
[----:B------:R-:W-:Y:S01]  /*23c00*/  ULDC UR8, c[0x0][0x228] ;  /* 0x00008a0000087ab9 */ /* 0x000fe20000000800 */
[----:B------:R-:W-:Y:S01]  /*23c10*/  ULDC UR4, c[0x0][0x22c] ;  /* 0x00008b0000047ab9 */ /* 0x000fe20000000800 */
[----:B--2---:R-:W-:Y:S01]  /*23c20*/  IMAD.WIDE R104, R247, 0x2, R2 ;  /* 0x00000002f7687825 */ /* 0x004fe200078e0202 */
[----:B------:R-:W-:Y:S01]  /*23c30*/  @P5 STG.E.U16 desc[UR6][R8.64], R246 ;  /* 0x000000f608005986 */ /* 0x000fe2000c101506 */
[----:B------:R-:W-:Y:S01]  /*23c40*/  ISETP.LT.AND P4, PT, R10, UR8, !P4 ;  /* 0x000000080a007c0c */ /* 0x000fe2000e781270 */
[----:B------:R-:W-:Y:S01]  /*23c50*/  ULDC UR8, c[0x0][0x22c] ;  /* 0x00008b0000087ab9 */ /* 0x000fe20000000800 */
[C---:B------:R-:W-:Y:S01]  /*23c60*/  VIADD R106, R4.reuse, 0x1a ;  /* 0x0000001a046a7836 */ /* 0x040fe20000000000 */
[----:B------:R2:W-:Y:S01]  /*23c70*/  @P6 STG.E.U16 desc[UR6][R104.64], R96 ;  /* 0x0000006068006986 */ /* 0x0005e2000c101506 */
[----:B------:R-:W-:Y:S01]  /*23c80*/  ISETP.LT.AND P6, PT, R5, UR10, !P1 ;  /* 0x0000000a05007c0c */ /* 0x000fe2000cfc1270 */
[----:B------:R-:W-:-:S02]  /*23c90*/  VIADD R0, R4, 0x1c ;  /* 0x0000001c04007836 */ /* 0x000fc40000000000 */
[----:B------:R-:W-:Y:S01]  /*23ca0*/  ISETP.GE.AND P2, PT, R106, UR4, PT ;  /* 0x000000046a007c0c */ /* 0x000fe2000bf46270 */
[----:B------:R-:W-:Y:S01]  /*23cb0*/  ULDC UR4, c[0x0][0x248] ;  /* 0x0000920000047ab9 */ /* 0x000fe20000000800 */
[----:B0-----:R-:W-:Y:S01]  /*23cc0*/  PRMT R244, R96, 0x7632, R244 ;  /* 0x0000763260f47816 */ /* 0x001fe200000000f4 */
[C---:B------:R-:W-:Y:S01]  /*23cd0*/  VIADD R245, R247.reuse, UR4 ;  /* 0x00000004f7f57c36 */ /* 0x040fe20008000000 */
[----:B------:R-:W-:Y:S01]  /*23ce0*/  ISETP.LT.AND P1, PT, R10, UR12, !P1 ;  /* 0x0000000c0a007c0c */ /* 0x000fe2000cf21270 */
[----:B------:R-:W-:Y:S01]  /*23cf0*/  ULDC UR4, c[0x0][0x22c] ;  /* 0x00008b0000047ab9 */ /* 0x000fe20000000800 */
[----:B------:R-:W-:Y:S01]  /*23d00*/  ULDC UR10, c[0x0][0x228] ;  /* 0x00008a00000a7ab9 */ /* 0x000fe20000000800 */
[----:B--2---:R-:W-:Y:S01]  /*23d10*/  IMAD.WIDE R104, R247, 0x2, R6 ;  /* 0x00000002f7687825 */ /* 0x004fe200078e0206 */
[----:B------:R-:W-:Y:S01]  /*23d20*/  ISETP.GE.AND P5, PT, R0, UR4, PT ;  /* 0x0000000400007c0c */ /* 0x000fe2000bfa6270 */
[----:B------:R-:W-:Y:S01]  /*23d30*/  ULDC UR12, c[0x0][0x228] ;  /* 0x00008a00000c7ab9 */ /* 0x000fe20000000800 */
[----:B------:R-:W-:Y:S01]  /*23d40*/  ULDC UR4, c[0x0][0x248] ;  /* 0x0000920000047ab9 */ /* 0x000fe20000000800 */
[----:B------:R-:W-:Y:S01]  /*23d50*/  IMAD.WIDE R8, R245, 0x2, R2 ;  /* 0x00000002f5087825 */ /* 0x000fe200078e0202 */
[----:B------:R0:W-:Y:S01]  /*23d60*/  @P4 STG.E.U16 desc[UR6][R104.64], R244 ;  /* 0x000000f468004986 */ /* 0x0001e2000c101506 */
[C---:B------:R-:W-:Y:S01]  /*23d70*/  ISETP.LT.AND P4, PT, R5.reuse, UR10, !P2 ;  /* 0x0000000a05007c0c */ /* 0x040fe2000d781270 */
[----:B------:R-:W-:Y:S01]  /*23d80*/  ULDC UR10, c[0x0][0x228] ;  /* 0x00008a00000a7ab9 */ /* 0x000fe20000000800 */
[----:B------:R-:W-:Y:S01]  /*23d90*/  ISETP.LT.AND P2, PT, R10, UR12, !P2 ;  /* 0x0000000c0a007c0c */ /* 0x000fe2000d741270 */
[----:B------:R2:W-:Y:S01]  /*23da0*/  @P6 STG.E.U16 desc[UR6][R8.64], R100 ;  /* 0x0000006408006986 */ /* 0x0005e2000c101506 */
[----:B------:R-:W-:Y:S01]  /*23db0*/  ISETP.LT.AND P6, PT, R5, UR14, !P0 ;  /* 0x0000000e05007c0c */ /* 0x000fe2000c7c1270 */
[C---:B------:R-:W-:Y:S01]  /*23dc0*/  IMAD.WIDE R106, R245.reuse, 0x2, R6 ;  /* 0x00000002f56a7825 */ /* 0x040fe200078e0206 */
[----:B------:R-:W-:Y:S01]  /*23dd0*/  PRMT R96, R100, 0x7632, R96 ;  /* 0x0000763264607816 */ /* 0x000fe20000000060 */
[----:B------:R-:W-:Y:S01]  /*23de0*/  ULDC UR12, c[0x0][0x228] ;  /* 0x00008a00000c7ab9 */ /* 0x000fe20000000800 */
[----:B------:R-:W-:Y:S01]  /*23df0*/  ULDC UR14, c[0x0][0x228] ;  /* 0x00008a00000e7ab9 */ /* 0x000fe20000000800 */
[----:B0-----:R-:W-:Y:S01]  /*23e00*/  VIADD R105, R245, UR4 ;  /* 0x00000004f5697c36 */ /* 0x001fe20008000000 */
[----:B------:R-:W-:Y:S01]  /*23e10*/  ULDC UR4, c[0x0][0x248] ;  /* 0x0000920000047ab9 */ /* 0x000fe20000000800 */
[----:B------:R-:W-:-:S02]  /*23e20*/  VIADD R0, R4, 0x1d ;  /* 0x0000001d04007836 */ /* 0x000fc40000000000 */
[C---:B------:R-:W-:Y:S01]  /*23e30*/  VIADD R245, R105.reuse, UR4 ;  /* 0x0000000469f57c36 */ /* 0x040fe20008000000 */
[----:B------:R0:W-:Y:S01]  /*23e40*/  @P1 STG.E.U16 desc[UR6][R106.64], R96 ;  /* 0x000000606a001986 */ /* 0x0001e2000c101506 */
[C---:B--2---:R-:W-:Y:S01]  /*23e50*/  IMAD.WIDE R8, R105.reuse, 0x2, R2 ;  /* 0x0000000269087825 */ /* 0x044fe200078e0202 */
[----:B------:R-:W-:Y:S01]  /*23e60*/  ISETP.GE.AND P1, PT, R0, UR8, PT ;  /* 0x0000000800007c0c */ /* 0x000fe2000bf26270 */
[----:B------:R-:W-:Y:S01]  /*23e70*/  ULDC UR4, c[0x0][0x22c] ;  /* 0x00008b0000047ab9 */ /* 0x000fe20000000800 */
[----:B------:R-:W-:Y:S01]  /*23e80*/  ISETP.LT.AND P0, PT, R10, UR10, !P0 ;  /* 0x0000000a0a007c0c */ /* 0x000fe2000c701270 */
[----:B------:R-:W-:Y:S01]  /*23e90*/  IMAD.WIDE R104, R105, 0x2, R6 ;  /* 0x0000000269687825 */ /* 0x000fe200078e0206 */
[----:B------:R2:W-:Y:S01]  /*23ea0*/  @P4 STG.E.U16 desc[UR6][R8.64], R97 ;  /* 0x0000006108004986 */ /* 0x0005e2000c101506 */
[----:B------:R-:W-:Y:S01]  /*23eb0*/  ULDC UR8, c[0x0][0x22c] ;  /* 0x00008b0000087ab9 */ /* 0x000fe20000000800 */
[----:B------:R-:W-:Y:S01]  /*23ec0*/  ULDC UR10, c[0x0][0x228] ;  /* 0x00008a00000a7ab9 */ /* 0x000fe20000000800 */
[----:B------:R-:W-:Y:S01]  /*23ed0*/  VIADD R0, R4, 0x1e ;  /* 0x0000001e04007836 */ /* 0x000fe20000000000 */
[----:B0-----:R-:W-:Y:S01]  /*23ee0*/  PRMT R96, R97, 0x7632, R96 ;  /* 0x0000763261607816 */ /* 0x001fe20000000060 */
[----:B------:R-:W-:-:S03]  /*23ef0*/  IMAD.WIDE R106, R245, 0x2, R2 ;  /* 0x00000002f56a7825 */ /* 0x000fc600078e0202 */
[----:B------:R-:W-:Y:S01]  /*23f00*/  ISETP.GE.AND P4, PT, R0, UR4, PT ;  /* 0x0000000400007c0c */ /* 0x000fe2000bf86270 */
[----:B------:R-:W-:Y:S01]  /*23f10*/  ULDC UR4, c[0x0][0x248] ;  /* 0x0000920000047ab9 */ /* 0x000fe20000000800 */
[----:B------:R0:W-:Y:S01]  /*23f20*/  @P2 STG.E.U16 desc[UR6][R104.64], R96 ;  /* 0x0000006068002986 */ /* 0x0001e2000c101506 */
[----:B------:R-:W-:-:S03]  /*23f30*/  VIADD R0, R4, 0x1f ;  /* 0x0000001f04007836 */ /* 0x000fc60000000000 */
[----:B------:R3:W-:Y:S01]  /*23f40*/  @P6 STG.E.U16 desc[UR6][R106.64], R101 ;  /* 0x000000656a006986 */ /* 0x0007e2000c101506 */
[----:B------:R-:W-:Y:S01]  /*23f50*/  ISETP.LT.AND P6, PT, R5, UR12, !P5 ;  /* 0x0000000c05007c0c */ /* 0x000fe2000efc1270 */
[C---:B--2---:R-:W-:Y:S01]  /*23f60*/  IMAD.WIDE R8, R245.reuse, 0x2, R6 ;  /* 0x00000002f5087825 */ /* 0x044fe200078e0206 */
[----:B------:R-:W-:Y:S01]  /*23f70*/  ISETP.LT.AND P5, PT, R10, UR14, !P5 ;  /* 0x0000000e0a007c0c */ /* 0x000fe2000efa1270 */
[----:B------:R-:W-:Y:S01]  /*23f80*/  ULDC UR12, c[0x0][0x228] ;  /* 0x00008a00000c7ab9 */ /* 0x000fe20000000800 */
[----:B------:R-:W-:Y:S01]  /*23f90*/  ISETP.GE.AND P2, PT, R0, UR8, PT ;  /* 0x0000000800007c0c */ /* 0x000fe2000bf46270 */
[----:B------:R-:W-:Y:S01]  /*23fa0*/  ULDC UR14, c[0x0][0x228] ;  /* 0x00008a00000e7ab9 */ /* 0x000fe20000000800 */
[----:B0-----:R-:W-:Y:S01]  /*23fb0*/  VIADD R105, R245, UR4 ;  /* 0x00000004f5697c36 */ /* 0x001fe20008000000 */
[----:B------:R-:W-:Y:S01]  /*23fc0*/  PRMT R0, R101, 0x7632, R0 ;  /* 0x0000763265007816 */ /* 0x000fe20000000000 */
[----:B------:R-:W-:Y:S01]  /*23fd0*/  ULDC UR4, c[0x0][0x22c] ;  /* 0x00008b0000047ab9 */ /* 0x000fe20000000800 */
[----:B------:R-:W-:Y:S01]  /*23fe0*/  PRMT R104, R98, 0x7632, R104 ;  /* 0x0000763262687816 */ /* 0x000fe20000000068 */
[----:B------:R-:W-:Y:S01]  /*23ff0*/  IMAD.WIDE R96, R105, 0x2, R2 ;  /* 0x0000000269607825 */ /* 0x000fe200078e0202 */
[----:B------:R-:W-:-:S03]  /*24000*/  ULDC UR8, c[0x0][0x248] ;  /* 0x0000920000087ab9 */ /* 0x000fc60000000800 */
[----:B---3--:R-:W-:Y:S02]  /*24010*/  VIADD R106, R4, 0x20 ;  /* 0x00000020046a7836 */ /* 0x008fe40000000000 */
[C---:B------:R-:W-:Y:S01]  /*24020*/  IMAD.WIDE R100, R105.reuse, 0x2, R6 ;  /* 0x0000000269647825 */ /* 0x040fe200078e0206 */
[----:B------:R0:W-:Y:S02]  /*24030*/  @P0 STG.E.U16 desc[UR6][R8.64], R0 ;  /* 0x0000000008000986 */ /* 0x0001e4000c101506 */
[----:B------:R-:W-:Y:S01]  /*24040*/  ISETP.GE.AND P0, PT, R106, UR4, PT ;  /* 0x000000046a007c0c */ /* 0x000fe2000bf06270 */
[----:B------:R-:W-:Y:S01]  /*24050*/  ULDC UR4, c[0x0][0x248] ;  /* 0x0000920000047ab9 */ /* 0x000fe20000000800 */
[----:B------:R2:W-:Y:S01]  /*24060*/  @P6 STG.E.U16 desc[UR6][R96.64], R98 ;  /* 0x0000006260006986 */ /* 0x0005e2000c101506 */
[----:B------:R-:W-:Y:S01]  /*24070*/  VIADD R105, R105, UR4 ;  /* 0x0000000469697c36 */ /* 0x000fe20008000000 */
[C---:B------:R-:W-:Y:S01]  /*24080*/  ISETP.LT.AND P6, PT, R5.reuse, UR14, !P4 ;  /* 0x0000000e05007c0c */ /* 0x040fe2000e7c1270 */
[----:B------:R-:W-:Y:S01]  /*24090*/  ULDC UR4, c[0x0][0x22c] ;  /* 0x00008b0000047ab9 */ /* 0x000fe20000000800 */
[----:B------:R3:W-:Y:S01]  /*240a0*/  @P5 STG.E.U16 desc[UR6][R100.64], R104 ;  /* 0x0000006864005986 */ /* 0x0007e2000c101506 */
[----:B------:R-:W-:Y:S01]  /*240b0*/  ISETP.LT.AND P5, PT, R5, UR10, !P1 ;  /* 0x0000000a05007c0c */ /* 0x000fe2000cfa1270 */
[C---:B------:R-:W-:Y:S01]  /*240c0*/  VIADD R107, R105.reuse, UR8 ;  /* 0x00000008696b7c36 */ /* 0x040fe20008000000 */
[C---:B------:R-:W-:Y:S01]  /*240d0*/  ISETP.LT.AND P1, PT, R10.reuse, UR12, !P1 ;  /* 0x0000000c0a007c0c */ /* 0x040fe2000cf21270 */
[----:B0-----:R-:W-:Y:S01]  /*240e0*/  IMAD.WIDE R8, R105, 0x2, R2 ;  /* 0x0000000269087825 */ /* 0x001fe200078e0202 */
[----:B------:R-:W-:Y:S01]  /*240f0*/  ISETP.LT.AND P4, PT, R10, UR16, !P4 ;  /* 0x000000100a007c0c */ /* 0x000fe2000e781270 */
[----:B------:R-:W-:Y:S01]  /*24100*/  ULDC UR10, c[0x0][0x228] ;  /* 0x00008a00000a7ab9 */ /* 0x000fe20000000800 */
[----:B------:R-:W-:Y:S01]  /*24110*/  PRMT R106, R99, 0x7632, R106 ;  /* 0x00007632636a7816 */ /* 0x000fe2000000006a */
[----:B--2---:R-:W-:Y:S01]  /*24120*/  IMAD.WIDE R96, R105, 0x2, R6 ;  /* 0x0000000269607825 */ /* 0x004fe200078e0206 */
[----:B------:R-:W-:Y:S01]  /*24130*/  PRMT R98, R102, 0x7632, R98 ;  /* 0x0000763266627816 */ /* 0x000fe20000000062 */
[----:B------:R-:W-:Y:S01]  /*24140*/  ULDC UR12, c[0x0][0x228] ;  /* 0x00008a00000c7ab9 */ /* 0x000fe20000000800 */
[----:B------:R-:W-:Y:S01]  /*24150*/  ULDC UR14, c[0x0][0x228] ;  /* 0x00008a00000e7ab9 */ /* 0x000fe20000000800 */
[----:B---3--:R-:W-:Y:S01]  /*24160*/  IMAD.WIDE R100, R107, 0x2, R2 ;  /* 0x000000026b647825 */ /* 0x008fe200078e0202 */
[----:B------:R-:W-:Y:S01]  /*24170*/  ULDC UR8, c[0x0][0x22c] ;  /* 0x00008b0000087ab9 */ /* 0x000fe20000000800 */
[----:B------:R-:W-:Y:S01]  /*24180*/  @P5 STG.E.U16 desc[UR6][R8.64], R102 ;  /* 0x0000006608005986 */ /* 0x000fe2000c101506 */
[----:B------:R-:W-:Y:S01]  /*24190*/  ULDC UR16, c[0x0][0x228] ;  /* 0x00008a0000107ab9 */ /* 0x000fe20000000800 */
[----:B------:R-:W-:-:S02]  /*241a0*/  VIADD R0, R4, 0x21 ;  /* 0x0000002104007836 */ /* 0x000fc40000000000 */
[----:B------:R-:W-:Y:S01]  /*241b0*/  IMAD.WIDE R104, R107, 0x2, R6 ;  /* 0x000000026b687825 */ /* 0x000fe200078e0206 */
[----:B------:R0:W-:Y:S02]  /*241c0*/  @P1 STG.E.U16 desc[UR6][R96.64], R98 ;  /* 0x0000006260001986 */ /* 0x0001e4000c101506 */
[----:B------:R-:W-:Y:S01]  /*241d0*/  ISETP.GE.AND P5, PT, R0, UR4, PT ;  /* 0x0000000400007c0c */ /* 0x000fe2000bfa6270 */
[----:B------:R-:W-:Y:S01]  /*241e0*/  ULDC UR4, c[0x0][0x248] ;  /* 0x0000920000047ab9 */ /* 0x000fe20000000800 */
[----:B------:R2:W-:Y:S01]  /*241f0*/  @P6 STG.E.U16 desc[UR6][R100.64], R99 ;  /* 0x0000006364006986 */ /* 0x0005e2000c101506 */
[C---:B------:R-:W-:Y:S01]  /*24200*/  ISETP.LT.AND P6, PT, R5.reuse, UR14, !P0 ;  /* 0x0000000e05007c0c */ /* 0x040fe2000c7c1270 */
[----:B------:R-:W-:Y:S01]  /*24210*/  VIADD R0, R4, 0x22 ;  /* 0x0000002204007836 */ /* 0x000fe20000000000 */
[----:B------:R-:W-:Y:S01]  /*24220*/  ULDC UR14, c[0x0][0x228] ;  /* 0x00008a00000e7ab9 */ /* 0x000fe20000000800 */
[----:B------:R-:W-:Y:S01]  /*24230*/  @P4 STG.E.U16 desc[UR6][R104.64], R106 ;  /* 0x0000006a68004986 */ /* 0x000fe2000c101506 */
[----:B------:R-:W-:Y:S01]  /*24240*/  ISETP.LT.AND P4, PT, R5, UR10, !P2 ;  /* 0x0000000a05007c0c */ /* 0x000fe2000d781270 */
[----:B------:R-:W-:Y:S01]  /*24250*/  ULDC UR10, c[0x0][0x228] ;  /* 0x00008a00000a7ab9 */ /* 0x000fe20000000800 */
[----:B------:R-:W-:Y:S01]  /*24260*/  ISETP.LT.AND P2, PT, R10, UR12, !P2 ;  /* 0x0000000c0a007c0c */ /* 0x000fe2000d741270 */
[----:B0-----:R-:W-:Y:S01]  /*24270*/  VIADD R97, R107, UR4 ;  /* 0x000000046b617c36 */ /* 0x001fe20008000000 */
[----:B------:R-:W-:Y:S01]  /*24280*/  ULDC UR4, c[0x0][0x248] ;  /* 0x0000920000047ab9 */ /* 0x000fe20000000800 */
[----:B------:R-:W-:Y:S01]  /*24290*/  ISETP.GE.AND P1, PT, R0, UR8, PT ;  /* 0x0000000800007c0c */ /* 0x000fe2000bf26270 */
[----:B------:R-:W-:Y:S01]  /*242a0*/  ULDC UR12, c[0x0][0x228] ;  /* 0x00008a00000c7ab9 */ /* 0x000fe20000000800 */
[----:B--2---:R-:W-:Y:S01]  /*242b0*/  VIADD R101, R97, UR4 ;  /* 0x0000000461657c36 */ /* 0x004fe20008000000 */
[----:B------:R-:W-:Y:S01]  /*242c0*/  PRMT R100, R103, 0x7632, R100 ;  /* 0x0000763267647816 */ /* 0x000fe20000000064 */
[C---:B------:R-:W-:Y:S01]  /*242d0*/  IMAD.WIDE R8, R97.reuse, 0x2, R2 ;  /* 0x0000000261087825 */ /* 0x040fe200078e0202 */
[----:B------:R-:W-:Y:S01]  /*242e0*/  ULDC UR4, c[0x0][0x22c] ;  /* 0x00008b0000047ab9 */ /* 0x000fe20000000800 */
[----:B------:R-:W-:Y:S01]  /*242f0*/  ISETP.LT.AND P0, PT, R10, UR10, !P0 ;  /* 0x0000000a0a007c0c */ /* 0x000fe2000c701270 */
[----:B------:R-:W-:Y:S01]  /*24300*/  ULDC UR8, c[0x0][0x22c] ;  /* 0x00008b0000087ab9 */ /* 0x000fe20000000800 */
[----:B------:R-:W-:Y:S01]  /*24310*/  IMAD.WIDE R96, R97, 0x2, R6 ;  /* 0x0000000261607825 */ /* 0x000fe200078e0206 */
[----:B------:R0:W-:Y:S01]  /*24320*/  @P4 STG.E.U16 desc[UR6][R8.64], R103 ;  /* 0x0000006708004986 */ /* 0x0001e2000c101506 */
[----:B------:R-:W-:-:S02]  /*24330*/  ULDC UR10, c[0x0][0x228] ;  /* 0x00008a00000a7ab9 */ /* 0x000fc40000000800 */
[----:B------:R-:W-:Y:S01]  /*24340*/  IMAD.WIDE R98, R101, 0x2, R2 ;  /* 0x0000000265627825 */ /* 0x000fe200078e0202 */
[----:B------:R-:W-:Y:S03]  /*24350*/  @P2 STG.E.U16 desc[UR6][R96.64], R100 ;  /* 0x0000006460002986 */ /* 0x000fe6000c101506 */
[----:B------:R-:W-:Y:S01]  /*24360*/  VIADD R0, R4, 0x23 ;  /* 0x0000002304007836 */ /* 0x000fe20000000000 */
[----:B------:R2:W-:Y:S01]  /*24370*/  @P6 STG.E.U16 desc[UR6][R98.64], R48 ;  /* 0x0000003062006986 */ /* 0x0005e2000c101506 */
[----:B------:R-:W-:Y:S01]  /*24380*/  ISETP.LT.AND P6, PT, R5, UR12, !P5 ;  /* 0x0000000c05007c0c */ /* 0x000fe2000efc1270 */
[----:B------:R-:W-:Y:S01]  /*24390*/  ULDC UR12, c[0x0][0x228] ;  /* 0x00008a00000c7ab9 */ /* 0x000fe20000000800 */
[----:B------:R-:W-:Y:S01]  /*243a0*/  ISETP.LT.AND P5, PT, R10, UR14, !P5 ;  /* 0x0000000e0a007c0c */ /* 0x000fe2000efa1270 */
[----:B0-----:R-:W-:Y:S01]  /*243b0*/  IMAD.WIDE R8, R101, 0x2, R6 ;  /* 0x0000000265087825 */ /* 0x001fe200078e0206 */
[----:B------:R-:W-:Y:S01]  /*243c0*/  ISETP.GE.AND P4, PT, R0, UR4, PT ;  /* 0x0000000400007c0c */ /* 0x000fe2000bf86270 */
[----:B------:R-:W-:Y:S01]  /*243d0*/  ULDC UR4, c[0x0][0x248] ;  /* 0x0000920000047ab9 */ /* 0x000fe20000000800 */
[----:B------:R-:W-:Y:S01]  /*243e0*/  ULDC UR14, c[0x0][0x228] ;  /* 0x00008a00000e7ab9 */ /* 0x000fe20000000800 */
[----:B------:R-:W-:-:S02]  /*243f0*/  VIADD R0, R4, 0x24 ;  /* 0x0000002404007836 */ /* 0x000fc40000000000 */
[----:B------:R-:W-:Y:S01]  /*24400*/  VIADD R103, R101, UR4 ;  /* 0x0000000465677c36 */ /* 0x000fe20008000000 */
[----:B------:R-:W-:Y:S01]  /*24410*/  ULDC UR4, c[0x0][0x22c] ;  /* 0x00008b0000047ab9 */ /* 0x000fe20000000800 */
[----:B--2---:R-:W-:Y:S01]  /*24420*/  PRMT R48, R48, 0x7632, R48 ;  /* 0x0000763230307816 */ /* 0x004fe20000000030 */
[----:B------:R-:W-:Y:S01]  /*24430*/  VIADD R100, R4, 0x25 ;  /* 0x0000002504647836 */ /* 0x000fe20000000000 */
[----:B------:R-:W-:Y:S01]  /*24440*/  ISETP.GE.AND P2, PT, R0, UR8, PT ;  /* 0x0000000800007c0c */ /* 0x000fe2000bf46270 */
[----:B------:R-:W-:Y:S01]  /*24450*/  IMAD.WIDE R96, R103, 0x2, R2 ;  /* 0x0000000267607825 */ /* 0x000fe200078e0202 */
[----:B------:R-:W-:-:S03]  /*24460*/  PRMT R0, R52, 0x7632, R0 ;  /* 0x0000763234007816 */ /* 0x000fc60000000000 */
[C---:B------:R-:W-:Y:S01]  /*24470*/  IMAD.WIDE R98, R103.reuse, 0x2, R6 ;  /* 0x0000000267627825 */ /* 0x040fe200078e0206 */
[----:B------:R0:W-:Y:S01]  /*24480*/  @P0 STG.E.U16 desc[UR6][R8.64], R48 ;  /* 0x0000003008000986 */ /* 0x0001e2000c101506 */
[----:B------:R-:W-:Y:S01]  /*24490*/  ISETP.GE.AND P0, PT, R100, UR4, PT ;  /* 0x0000000464007c0c */ /* 0x000fe2000bf06270 */
[----:B------:R-:W-:Y:S01]  /*244a0*/  ULDC UR4, c[0x0][0x248] ;  /* 0x0000920000047ab9 */ /* 0x000fe20000000800 */
        /* <DEDUP_REMOVED lines=19> */
[----:B------:R0:W-:Y:S01]  /*245e0*/  @P5 STG.E.U16 desc[UR6][R8.64], R49 ;  /* 0x0000003108005986 */ /* 0x0001e2000c101506 */
[----:B------:R-:W-:Y:S01]  /*245f0*/  ULDC UR16, c[0x0][0x228] ;  /* 0x00008a0000107ab9 */ /* 0x000fe20000000800 */
[----:B------:R-:W-:-:S02]  /*24600*/  VIADD R0, R4, 0x26 ;  /* 0x0000002604007836 */ /* 0x000fc40000000000 */
[----:B------:R-:W-:Y:S01]  /*24610*/  IMAD.WIDE R100, R105, 0x2, R6 ;  /* 0x0000000269647825 */ /* 0x000fe200078e0206 */
[----:B------:R2:W-:Y:S02]  /*24620*/  @P1 STG.E.U16 desc[UR6][R96.64], R48 ;  /* 0x0000003060001986 */ /* 0x0005e4000c101506 */
[----:B------:R-:W-:Y:S01]  /*24630*/  ISETP.GE.AND P5, PT, R0, UR4, PT ;  /* 0x0000000400007c0c */ /* 0x000fe2000bfa6270 */
[----:B------:R-:W-:Y:S01]  /*24640*/  ULDC UR4, c[0x0][0x248] ;  /* 0x0000920000047ab9 */ /* 0x000fe20000000800 */
[----:B------:R-:W-:Y:S01]  /*24650*/  @P6 STG.E.U16 desc[UR6][R98.64], R53 ;  /* 0x0000003562006986 */ /* 0x000fe2000c101506 */
[C---:B------:R-:W-:Y:S01]  /*24660*/  ISETP.LT.AND P6, PT, R5.reuse, UR14, !P0 ;  /* 0x0000000e05007c0c */ /* 0x040fe2000c7c1270 */
[----:B------:R-:W-:Y:S01]  /*24670*/  VIADD R0, R4, 0x27 ;  /* 0x0000002704007836 */ /* 0x000fe20000000000 */
[----:B------:R-:W-:Y:S01]  /*24680*/  ULDC UR14, c[0x0][0x228] ;  /* 0x00008a00000e7ab9 */ /* 0x000fe20000000800 */
[----:B------:R3:W-:Y:S01]  /*24690*/  @P4 STG.E.U16 desc[UR6][R100.64], R52 ;  /* 0x0000003464004986 */ /* 0x0007e2000c101506 */
[----:B------:R-:W-:Y:S01]  /*246a0*/  ISETP.LT.AND P4, PT, R5, UR10, !P2 ;  /* 0x0000000a05007c0c */ /* 0x000fe2000d781270 */
[----:B0-----:R-:W-:Y:S01]  /*246b0*/  VIADD R49, R105, UR4 ;  /* 0x0000000469317c36 */ /* 0x001fe20008000000 */
[----:B------:R-:W-:Y:S01]  /*246c0*/  ISETP.LT.AND P2, PT, R10, UR12, !P2 ;  /* 0x0000000c0a007c0c */ /* 0x000fe2000d741270 */
[----:B------:R-:W-:Y:S01]  /*246d0*/  ULDC UR4, c[0x0][0x248] ;  /* 0x0000920000047ab9 */ /* 0x000fe20000000800 */
[----:B--2---:R-:W-:Y:S01]  /*246e0*/  PRMT R96, R50, 0x7632, R96 ;  /* 0x0000763232607816 */ /* 0x004fe20000000060 */
[C---:B------:R-:W-:Y:S01]  /*246f0*/  VIADD R97, R49.reuse, UR4 ;  /* 0x0000000431617c36 */ /* 0x040fe20008000000 */
[----:B------:R-:W-:Y:S01]  /*24700*/  ISETP.GE.AND P1, PT, R0, UR8, PT ;  /* 0x0000000800007c0c */ /* 0x000fe2000bf26270 */
[C---:B------:R-:W-:Y:S01]  /*24710*/  IMAD.WIDE R8, R49.reuse, 0x2, R2 ;  /* 0x0000000231087825 */ /* 0x040fe200078e0202 */
[----:B------:R-:W-:Y:S01]  /*24720*/  ULDC UR10, c[0x0][0x228] ;  /* 0x00008a00000a7ab9 */ /* 0x000fe20000000800 */
[----:B------:R-:W-:Y:S01]  /*24730*/  ULDC UR12, c[0x0][0x228] ;  /* 0x00008a00000c7ab9 */ /* 0x000fe20000000800 */
[----:B------:R-:W-:Y:S01]  /*24740*/  ULDC UR4, c[0x0][0x22c] ;  /* 0x00008b0000047ab9 */ /* 0x000fe20000000800 */
[----:B------:R-:W-:Y:S01]  /*24750*/  IMAD.WIDE R48, R49, 0x2, R6 ;  /* 0x0000000231307825 */ /* 0x000fe200078e0206 */
[----:B------:R-:W-:-:S03]  /*24760*/  ULDC UR8, c[0x0][0x22c] ;  /* 0x00008b0000087ab9 */ /* 0x000fc60000000800 */
[----:B---3--:R-:W-:Y:S01]  /*24770*/  IMAD.WIDE R52, R97, 0x2, R2 ;  /* 0x0000000261347825 */ /* 0x008fe200078e0202 */
[----:B------:R0:W-:Y:S03]  /*24780*/  @P4 STG.E.U16 desc[UR6][R8.64], R50 ;  /* 0x0000003208004986 */ /* 0x0001e6000c101506 */
[----:B------:R-:W-:Y:S01]  /*24790*/  VIADD R0, R4, 0x28 ;  /* 0x0000002804007836 */ /* 0x000fe20000000000 */
[----:B------:R-:W-:Y:S01]  /*247a0*/  @P2 STG.E.U16 desc[UR6][R48.64], R96 ;  /* 0x0000006030002986 */ /* 0x000fe2000c101506 */
[----:B------:R-:W-:Y:S01]  /*247b0*/  ISETP.LT.AND P0, PT, R10, UR10, !P0 ;  /* 0x0000000a0a007c0c */ /* 0x000fe2000c701270 */
[----:B------:R-:W-:Y:S02]  /*247c0*/  ULDC UR10, c[0x0][0x228] ;  /* 0x00008a00000a7ab9 */ /* 0x000fe40000000800 */
[----:B------:R2:W-:Y:S01]  /*247d0*/  @P6 STG.E.U16 desc[UR6][R52.64], R54 ;  /* 0x0000003634006986 */ /* 0x0005e2000c101506 */
[----:B------:R-:W-:Y:S01]  /*247e0*/  ISETP.LT.AND P6, PT, R5, UR12, !P5 ;  /* 0x0000000c05007c0c */ /* 0x000fe2000efc1270 */
[----:B------:R-:W-:Y:S01]  /*247f0*/  ULDC UR12, c[0x0][0x228] ;  /* 0x00008a00000c7ab9 */ /* 0x000fe20000000800 */
[----:B------:R-:W-:Y:S01]  /*24800*/  ISETP.GE.AND P4, PT, R0, UR4, PT ;  /* 0x0000000400007c0c */ /* 0x000fe2000bf86270 */
[----:B------:R-:W-:Y:S01]  /*24810*/  ULDC UR4, c[0x0][0x248] ;  /* 0x0000920000047ab9 */ /* 0x000fe20000000800 */
[----:B------:R-:W-:Y:S01]  /*24820*/  ISETP.LT.AND P5, PT, R10, UR14, !P5 ;  /* 0x0000000e0a007c0c */ /* 0x000fe2000efa1270 */
[----:B------:R-:W-:Y:S01]  /*24830*/  VIADD R0, R4, 0x29 ;  /* 0x0000002904007836 */ /* 0x000fe20000000000 */
[----:B------:R-:W-:Y:S01]  /*24840*/  ULDC UR14, c[0x0][0x228] ;  /* 0x00008a00000e7ab9 */ /* 0x000fe20000000800 */
[C---:B------:R-:W-:Y:S01]  /*24850*/  VIADD R99, R97.reuse, UR4 ;  /* 0x0000000461637c36 */ /* 0x040fe20008000000 */
[----:B------:R-:W-:Y:S01]  /*24860*/  ULDC UR4, c[0x0][0x22c] ;  /* 0x00008b0000047ab9 */ /* 0x000fe20000000800 */
[----:B0-----:R-:W-:Y:S01]  /*24870*/  IMAD.WIDE R8, R97, 0x2, R6 ;  /* 0x0000000261087825 */ /* 0x001fe200078e0206 */
[----:B------:R-:W-:Y:S01]  /*24880*/  ISETP.GE.AND P2, PT, R0, UR8, PT ;  /* 0x0000000800007c0c */ /* 0x000fe2000bf46270 */
[----:B------:R-:W-:Y:S01]  /*24890*/  ULDC UR8, c[0x0][0x248] ;  /* 0x0000920000087ab9 */ /* 0x000fe20000000800 */
[----:B--2---:R-:W-:Y:S01]  /*248a0*/  PRMT R54, R54, 0x7632, R54 ;  /* 0x0000763236367816 */ /* 0x004fe20000000036 */
[----:B------:R-:W-:Y:S01]  /*248b0*/  IMAD.WIDE R48, R99, 0x2, R2 ;  /* 0x0000000263307825 */ /* 0x000fe200078e0202 */
[----:B------:R-:W-:-:S03]  /*248c0*/  PRMT R0, R51, 0x7632, R0 ;  /* 0x0000763233007816 */ /* 0x000fc60000000000 */
[----:B------:R-:W-:Y:S02]  /*248d0*/  VIADD R50, R4, 0x2a ;  /* 0x0000002a04327836 */ /* 0x000fe40000000000 */
        /* <DEDUP_REMOVED lines=20> */
[----:B------:R-:W-:Y:S01]  /*24a20*/  IMAD.WIDE R50, R97, 0x2, R2 ;  /* 0x0000000261327825 */ /* 0x000fe200078e0202 */
[----:B------:R-:W-:Y:S01]  /*24a30*/  ULDC UR8, c[0x0][0x22c] ;  /* 0x00008b0000087ab9 */ /* 0x000fe20000000800 */
[----:B------:R-:W-:Y:S01]  /*24a40*/  @P5 STG.E.U16 desc[UR6][R8.64], R55 ;  /* 0x0000003708005986 */ /* 0x000fe2000c101506 */
[----:B------:R-:W-:Y:S01]  /*24a50*/  ULDC UR16, c[0x0][0x228] ;  /* 0x00008a0000107ab9 */ /* 0x000fe20000000800 */
[----:B---3--:R-:W-:-:S02]  /*24a60*/  VIADD R0, R4, 0x2b ;  /* 0x0000002b04007836 */ /* 0x008fc40000000000 */
        /* <DEDUP_REMOVED lines=8> */
[----:B------:R3:W-:Y:S01]  /*24af0*/  @P4 STG.E.U16 desc[UR6][R52.64], R96 ;  /* 0x0000006034004986 */ /* 0x0007e2000c101506 */
[----:B------:R-:W-:Y:S01]  /*24b00*/  ISETP.LT.AND P4, PT, R5, UR10, !P2 ;  /* 0x0000000a05007c0c */ /* 0x000fe2000d781270 */
[----:B------:R-:W-:Y:S01]  /*24b10*/  ULDC UR10, c[0x0][0x228] ;  /* 0x00008a00000a7ab9 */ /* 0x000fe20000000800 */
[----:B------:R-:W-:Y:S01]  /*24b20*/  ISETP.LT.AND P2, PT, R10, UR12, !P2 ;  /* 0x0000000c0a007c0c */ /* 0x000fe2000d741270 */
[----:B0-----:R-:W-:Y:S01]  /*24b30*/  VIADD R49, R97, UR4 ;  /* 0x0000000461317c36 */ /* 0x001fe20008000000 */
[----:B------:R-:W-:Y:S01]  /*24b40*/  ULDC UR4, c[0x0][0x248] ;  /* 0x0000920000047ab9 */ /* 0x000fe20000000800 */
[----:B------:R-:W-:Y:S01]  /*24b50*/  ISETP.GE.AND P1, PT, R0, UR8, PT ;  /* 0x0000000800007c0c */ /* 0x000fe2000bf26270 */
[----:B------:R-:W-:Y:S01]  /*24b60*/  ULDC UR12, c[0x0][0x228] ;  /* 0x00008a00000c7ab9 */ /* 0x000fe20000000800 */
[----:B------:R-:W-:Y:S01]  /*24b70*/  IMAD.WIDE R8, R49, 0x2, R2 ;  /* 0x0000000231087825 */ /* 0x000fe200078e0202 */
[----:B--2---:R-:W-:Y:S01]  /*24b80*/  PRMT R44, R40, 0x7632, R44 ;  /* 0x00007632282c7816 */ /* 0x004fe2000000002c */
[----:B------:R-:W-:-:S02]  /*24b90*/  ULDC UR8, c[0x0][0x22c] ;  /* 0x00008b0000087ab9 */ /* 0x000fc40000000800 */
[C---:B---3--:R-:W-:Y:S01]  /*24ba0*/  VIADD R53, R49.reuse, UR4 ;  /* 0x0000000431357c36 */ /* 0x048fe20008000000 */
[----:B------:R-:W-:Y:S01]  /*24bb0*/  ULDC UR4, c[0x0][0x22c] ;  /* 0x00008b0000047ab9 */ /* 0x000fe20000000800 */
[----:B------:R-:W-:Y:S01]  /*24bc0*/  IMAD.WIDE R48, R49, 0x2, R6 ;  /* 0x0000000231307825 */ /* 0x000fe200078e0206 */
[----:B------:R0:W-:Y:S03]  /*24bd0*/  @P4 STG.E.U16 desc[UR6][R8.64], R40 ;  /* 0x0000002808004986 */ /* 0x0001e6000c101506 */
        /* <DEDUP_REMOVED lines=10> */
[----:B------:R-:W-:Y:S01]  /*24c80*/  ISETP.LT.AND P5, PT, R10, UR14, !P5 ;  /* 0x0000000e0a007c0c */ /* 0x000fe2000efa1270 */
[C---:B------:R-:W-:Y:S01]  /*24c90*/  VIADD R0, R4.reuse, 0x2e ;  /* 0x0000002e04007836 */ /* 0x040fe20000000000 */
[----:B------:R-:W-:Y:S01]  /*24ca0*/  PRMT R40, R41, 0x7632, R40 ;  /* 0x0000763229287816 */ /* 0x000fe20000000028 */
[----:B------:R-:W-:Y:S01]  /*24cb0*/  VIADD R55, R53, UR4 ;  /* 0x0000000435377c36 */ /* 0x000fe20008000000 */
[----:B------:R-:W-:Y:S01]  /*24cc0*/  ULDC UR4, c[0x0][0x22c] ;  /* 0x00008b0000047ab9 */ /* 0x000fe20000000800 */
[----:B--2---:R-:W-:Y:S01]  /*24cd0*/  VIADD R50, R4, 0x2f ;  /* 0x0000002f04327836 */ /* 0x004fe20000000000 */
[----:B------:R-:W-:Y:S01]  /*24ce0*/  ISETP.GE.AND P2, PT, R0, UR8, PT ;  /* 0x0000000800007c0c */ /* 0x000fe2000bf46270 */
[----:B------:R-:W-:Y:S01]  /*24cf0*/  IMAD.WIDE R48, R55, 0x2, R6 ;  /* 0x0000000237307825 */ /* 0x000fe200078e0206 */
[----:B------:R-:W-:Y:S01]  /*24d00*/  PRMT R0, R45, 0x7632, R0 ;  /* 0x000076322d007816 */ /* 0x000fe20000000000 */
[----:B------:R-:W-:Y:S01]  /*24d10*/  ULDC UR12, c[0x0][0x228] ;  /* 0x00008a00000c7ab9 */ /* 0x000fe20000000800 */
[----:B------:R-:W-:Y:S01]  /*24d20*/  ULDC UR14, c[0x0][0x228] ;  /* 0x00008a00000e7ab9 */ /* 0x000fe20000000800 */
[----:B------:R-:W-:Y:S01]  /*24d30*/  IMAD.WIDE R44, R55, 0x2, R2 ;  /* 0x00000002372c7825 */ /* 0x000fe200078e0202 */
[----:B------:R-:W-:Y:S01]  /*24d40*/  ULDC UR8, c[0x0][0x248] ;  /* 0x0000920000087ab9 */ /* 0x000fe20000000800 */
[----:B------:R0:W-:Y:S01]  /*24d50*/  @P0 STG.E.U16 desc[UR6][R8.64], R0 ;  /* 0x0000000008000986 */ /* 0x0001e2000c101506 */
[----:B------:R-:W-:Y:S01]  /*24d60*/  ISETP.GE.AND P0, PT, R50, UR4, PT ;  /* 0x0000000432007c0c */ /* 0x000fe2000bf06270 */
[----:B------:R-:W-:-:S02]  /*24d70*/  ULDC UR4, c[0x0][0x248] ;  /* 0x0000920000047ab9 */ /* 0x000fc40000000800 */
        /* <DEDUP_REMOVED lines=51> */
[C---:B0-----:R-:W-:Y:S01]  /*250b0*/  IMAD.WIDE R8, R49.reuse, 0x2, R6 ;  /* 0x0000000231087825 */ /* 0x041fe200078e0206 */
[----:B------:R-:W-:Y:S01]  /*250c0*/  ISETP.GE.AND P4, PT, R0, UR4, PT ;  /* 0x0000000400007c0c */ /* 0x000fe2000bf86270 */
[----:B------:R-:W-:Y:S01]  /*250d0*/  ULDC UR4, c[0x0][0x248] ;  /* 0x0000920000047ab9 */ /* 0x000fe20000000800 */
[----:B------:R-:W-:Y:S01]  /*250e0*/  ISETP.LT.AND P5, PT, R10, UR14, !P5 ;  /* 0x0000000e0a007c0c */ /* 0x000fe2000efa1270 */
[C---:B------:R-:W-:Y:S01]  /*250f0*/  VIADD R0, R4.reuse, 0x33 ;  /* 0x0000003304007836 */ /* 0x040fe20000000000 */
[----:B------:R-:W-:Y:S01]  /*25100*/  ULDC UR12, c[0x0][0x228] ;  /* 0x00008a00000c7ab9 */ /* 0x000fe20000000800 */
[----:B------:R-:W-:Y:S01]  /*25110*/  VIADD R47, R49, UR4 ;  /* 0x00000004312f7c36 */ /* 0x000fe20008000000 */
[----:B------:R-:W-:Y:S01]  /*25120*/  ULDC UR4, c[0x0][0x22c] ;  /* 0x00008b0000047ab9 */ /* 0x000fe20000000800 */
[----:B--2---:R-:W-:Y:S01]  /*25130*/  VIADD R45, R4, 0x34 ;  /* 0x00000034042d7836 */ /* 0x004fe20000000000 */
[----:B------:R-:W-:Y:S01]  /*25140*/  ISETP.GE.AND P2, PT, R0, UR8, PT ;  /* 0x0000000800007c0c */ /* 0x000fe2000bf46270 */
[----:B------:R-:W-:Y:S01]  /*25150*/  IMAD.WIDE R40, R47, 0x2, R2 ;  /* 0x000000022f287825 */ /* 0x000fe200078e0202 */
[----:B------:R-:W-:Y:S01]  /*25160*/  PRMT R0, R43, 0x7632, R0 ;  /* 0x000076322b007816 */ /* 0x000fe20000000000 */
[----:B------:R-:W-:Y:S01]  /*25170*/  ULDC UR14, c[0x0][0x228] ;  /* 0x00008a00000e7ab9 */ /* 0x000fe20000000800 */
[----:B------:R-:W-:Y:S01]  /*25180*/  PRMT R44, R36, 0x7632, R44 ;  /* 0x00007632242c7816 */ /* 0x000fe2000000002c */
        /* <DEDUP_REMOVED lines=26> */
[C---:B------:R-:W-:Y:S01]  /*25330*/  IMAD.WIDE R44, R49.reuse, 0x2, R6 ;  /* 0x00000002312c7825 */ /* 0x040fe200078e0206 */
[----:B------:R-:W-:Y:S02]  /*25340*/  @P1 STG.E.U16 desc[UR6][R40.64], R36 ;  /* 0x0000002428001986 */ /* 0x000fe4000c101506 */
        /* <DEDUP_REMOVED lines=8> */
[----:B------:R-:W-:Y:S01]  /*253d0*/  VIADD R0, R4, 0x36 ;  /* 0x0000003604007836 */ /* 0x000fe20000000000 */
[----:B------:R-:W-:Y:S01]  /*253e0*/  ISETP.LT.AND P2, PT, R10, UR12, !P2 ;  /* 0x0000000c0a007c0c */ /* 0x000fe2000d741270 */
[----:B0-----:R-:W-:Y:S01]  /*253f0*/  IMAD.WIDE R8, R49, 0x2, R2 ;  /* 0x0000000231087825 */ /* 0x001fe200078e0202 */
[----:B------:R-:W-:Y:S01]  /*25400*/  PRMT R32, R33, 0x7632, R32 ;  /* 0x0000763221207816 */ /* 0x000fe20000000020 */
[----:B------:R-:W-:Y:S01]  /*25410*/  ULDC UR10, c[0x0][0x228] ;  /* 0x00008a00000a7ab9 */ /* 0x000fe20000000800 */
[----:B------:R-:W-:Y:S01]  /*25420*/  ULDC UR14, c[0x0][0x228] ;  /* 0x00008a00000e7ab9 */ /* 0x000fe20000000800 */
[----:B--2---:R-:W-:-:S02]  /*25430*/  VIADD R43, R49, UR4 ;  /* 0x00000004312b7c36 */ /* 0x004fc40008000000 */
[----:B------:R-:W-:Y:S01]  /*25440*/  IMAD.WIDE R36, R49, 0x2, R6 ;  /* 0x0000000231247825 */ /* 0x000fe200078e0206 */
[----:B------:R-:W-:Y:S01]  /*25450*/  ISETP.GE.AND P1, PT, R0, UR8, PT ;  /* 0x0000000800007c0c */ /* 0x000fe2000bf26270 */
[----:B------:R-:W-:Y:S01]  /*25460*/  ULDC UR12, c[0x0][0x228] ;  /* 0x00008a00000c7ab9 */ /* 0x000fe20000000800 */
[----:B------:R-:W-:Y:S01]  /*25470*/  ULDC UR4, c[0x0][0x22c] ;  /* 0x00008b0000047ab9 */ /* 0x000fe20000000800 */
[----:B------:R-:W-:Y:S01]  /*25480*/  IMAD.WIDE R40, R43, 0x2, R2 ;  /* 0x000000022b287825 */ /* 0x000fe200078e0202 */
[----:B------:R0:W-:Y:S01]  /*25490*/  @P4 STG.E.U16 desc[UR6][R8.64], R33 ;  /* 0x0000002108004986 */ /* 0x0001e2000c101506 */
[----:B------:R-:W-:Y:S01]  /*254a0*/  ISETP.LT.AND P0, PT, R10, UR10, !P0 ;  /* 0x0000000a0a007c0c */ /* 0x000fe2000c701270 */
[----:B------:R-:W-:Y:S01]  /*254b0*/  ULDC UR8, c[0x0][0x22c] ;  /* 0x00008b0000087ab9 */ /* 0x000fe20000000800 */
[----:B------:R-:W-:Y:S01]  /*254c0*/  VIADD R0, R4, 0x37 ;  /* 0x0000003704007836 */ /* 0x000fe20000000000 */
[----:B------:R-:W-:Y:S01]  /*254d0*/  @P2 STG.E.U16 desc[UR6][R36.64], R32 ;  /* 0x0000002024002986 */ /* 0x000fe2000c101506 */
[----:B------:R-:W-:-:S03]  /*254e0*/  ULDC UR10, c[0x0][0x22c] ;  /* 0x00008b00000a7ab9 */ /* 0x000fc60000000800 */
        /* <DEDUP_REMOVED lines=8> */
[C---:B---3--:R-:W-:Y:S01]  /*25570*/  VIADD R45, R43.reuse, UR4 ;  /* 0x000000042b2d7c36 */ /* 0x048fe20008000000 */
        /* <DEDUP_REMOVED lines=28> */
[----:B---3--:R-:W-:Y:S01]  /*25740*/  VIADD R0, R4, 0x3a ;  /* 0x0000003a04007836 */ /* 0x008fe20000000000 */
[----:B------:R-:W-:Y:S01]  /*25750*/  ULDC UR16, c[0x0][0x228] ;  /* 0x00008a0000107ab9 */ /* 0x000fe20000000800 */
[----:B------:R-:W-:Y:S01]  /*25760*/  IMAD.WIDE R36, R43, 0x2, R2 ;  /* 0x000000022b247825 */ /* 0x000fe200078e0202 */
[----:B------:R-:W-:Y:S01]  /*25770*/  @P5 STG.E.U16 desc[UR6][R8.64], R39 ;  /* 0x0000002708005986 */ /* 0x000fe2000c101506 */
[----:B------:R-:W-:-:S02]  /*25780*/  ULDC UR18, c[0x0][0x228] ;  /* 0x00008a0000127ab9 */ /* 0x000fc40000000800 */
[----:B------:R-:W-:Y:S01]  /*25790*/  IMAD.WIDE R40, R43, 0x2, R6 ;  /* 0x000000022b287825 */ /* 0x000fe200078e0206 */
[----:B------:R-:W-:Y:S01]  /*257a0*/  ISETP.GE.AND P5, PT, R0, UR10, PT ;  /* 0x0000000a00007c0c */ /* 0x000fe2000bfa6270 */
[----:B------:R0:W-:Y:S01]  /*257b0*/  @P1 STG.E.U16 desc[UR6][R32.64], R34 ;  /* 0x0000002220001986 */ /* 0x0001e2000c101506 */
[----:B------:R-:W-:-:S03]  /*257c0*/  ULDC UR10, c[0x0][0x228] ;  /* 0x00008a00000a7ab9 */ /* 0x000fc60000000800 */
        /* <DEDUP_REMOVED lines=12> */
[C---:B--2---:R-:W-:Y:S01]  /*25890*/  VIADD R37, R33.reuse, UR4 ;  /* 0x0000000421257c36 */ /* 0x044fe20008000000 */
        /* <DEDUP_REMOVED lines=50> */
[----:B------:R0:W-:Y:S01]  /*25bc0*/  @P5 STG.E.U16 desc[UR6][R8.64], R25 ;  /* 0x0000001908005986 */ /* 0x0001e2000c101506 */
[----:B------:R-:W-:Y:S01]  /*25bd0*/  ULDC UR16, c[0x0][0x228] ;  /* 0x00008a0000107ab9 */ /* 0x000fe20000000800 */
[----:B---3--:R-:W-:-:S02]  /*25be0*/  VIADD R0, R4, 0x3f ;  /* 0x0000003f04007836 */ /* 0x008fc40000000000 */
[----:B------:R-:W-:Y:S01]  /*25bf0*/  IMAD.WIDE R34, R37, 0x2, R6 ;  /* 0x0000000225227825 */ /* 0x000fe200078e0206 */
[----:B------:R-:W-:Y:S02]  /*25c00*/  @P1 STG.E.U16 desc[UR6][R28.64], R24 ;  /* 0x000000181c001986 */ /* 0x000fe4000c101506 */
        /* <DEDUP_REMOVED lines=11> */
[----:B------:R-:W-:Y:S01]  /*25cc0*/  ISETP.GE.AND P1, PT, R0, UR8, PT ;  /* 0x0000000800007c0c */ /* 0x000fe2000bf26270 */
[C---:B------:R-:W-:Y:S01]  /*25cd0*/  IMAD.WIDE R8, R25.reuse, 0x2, R2 ;  /* 0x0000000219087825 */ /* 0x040fe200078e0202 */
[----:B------:R-:W-:Y:S01]  /*25ce0*/  ULDC UR10, c[0x0][0x228] ;  /* 0x00008a00000a7ab9 */ /* 0x000fe20000000800 */
[----:B--2---:R-:W-:Y:S01]  /*25cf0*/  PRMT R30, R26, 0x7632, R30 ;  /* 0x000076321a1e7816 */ /* 0x004fe2000000001e */
[----:B------:R-:W-:Y:S01]  /*25d00*/  ULDC UR12, c[0x0][0x228] ;  /* 0x00008a00000c7ab9 */ /* 0x000fe20000000800 */
[C---:B------:R-:W-:Y:S01]  /*25d10*/  VIADD R33, R25.reuse, UR4 ;  /* 0x0000000419217c36 */ /* 0x040fe20008000000 */
[----:B------:R-:W-:Y:S01]  /*25d20*/  ULDC UR4, c[0x0][0x22c] ;  /* 0x00008b0000047ab9 */ /* 0x000fe20000000800 */
[----:B------:R-:W-:Y:S01]  /*25d30*/  IMAD.WIDE R24, R25, 0x2, R6 ;  /* 0x0000000219187825 */ /* 0x000fe200078e0206 */
[----:B------:R-:W-:-:S03]  /*25d40*/  ULDC UR8, c[0x0][0x22c] ;  /* 0x00008b0000087ab9 */ /* 0x000fc60000000800 */
[----:B------:R-:W-:Y:S01]  /*25d50*/  IMAD.WIDE R28, R33, 0x2, R2 ;  /* 0x00000002211c7825 */ /* 0x000fe200078e0202 */
        /* <DEDUP_REMOVED lines=32> */
[----:B------:R-:W-:Y:S01]  /*25f60*/  ULDC UR10, c[0x0][0x228] ;  /* 0x00008a00000a7ab9 */ /* 0x000fe20000000800 */
[C---:B------:R-:W-:Y:S01]  /*25f70*/  ISETP.LT.AND P1, PT, R10.reuse, UR12, !P1 ;  /* 0x0000000c0a007c0c */ /* 0x040fe2000cf21270 */
[C---:B0-----:R-:W-:Y:S01]  /*25f80*/  VIADD R31, R35.reuse, UR8 ;  /* 0x00000008231f7c36 */ /* 0x041fe20008000000 */
[----:B------:R-:W-:Y:S01]  /*25f90*/  ISETP.LT.AND P4, PT, R10, UR16, !P4 ;  /* 0x000000100a007c0c */ /* 0x000fe2000e781270 */
[C---:B------:R-:W-:Y:S01]  /*25fa0*/  IMAD.WIDE R8, R35.reuse, 0x2, R2 ;  /* 0x0000000223087825 */ /* 0x040fe200078e0202 */
[----:B------:R-:W-:Y:S01]  /*25fb0*/  PRMT R30, R56, 0x7632, R30 ;  /* 0x00007632381e7816 */ /* 0x000fe2000000001e */
[----:B------:R-:W-:Y:S01]  /*25fc0*/  ULDC UR12, c[0x0][0x228] ;  /* 0x00008a00000c7ab9 */ /* 0x000fe20000000800 */
[----:B------:R-:W-:Y:S01]  /*25fd0*/  PRMT R32, R92, 0x7632, R32 ;  /* 0x000076325c207816 */ /* 0x000fe20000000020 */
[----:B--2---:R-:W-:Y:S01]  /*25fe0*/  IMAD.WIDE R24, R35, 0x2, R6 ;  /* 0x0000000223187825 */ /* 0x004fe200078e0206 */
[----:B------:R-:W-:Y:S01]  /*25ff0*/  ULDC UR14, c[0x0][0x228] ;  /* 0x00008a00000e7ab9 */ /* 0x000fe20000000800 */
[----:B------:R-:W-:Y:S01]  /*26000*/  ULDC UR8, c[0x0][0x22c] ;  /* 0x00008b0000087ab9 */ /* 0x000fe20000000800 */
[----:B------:R-:W-:Y:S01]  /*26010*/  ULDC UR16, c[0x0][0x228] ;  /* 0x00008a0000107ab9 */ /* 0x000fe20000000800 */
[----:B------:R-:W-:Y:S01]  /*26020*/  IMAD.WIDE R26, R31, 0x2, R2 ;  /* 0x000000021f1a7825 */ /* 0x000fe200078e0202 */
[----:B------:R-:W-:Y:S03]  /*26030*/  @P5 STG.E.U16 desc[UR6][R8.64], R56 ;  /* 0x0000003808005986 */ /* 0x000fe6000c101506 */
[----:B---3--:R-:W-:-:S02]  /*26040*/  VIADD R0, R4, 0x44 ;  /* 0x0000004404007836 */ /* 0x008fc40000000000 */
        /* <DEDUP_REMOVED lines=17> */
[----:B--2---:R-:W-:-:S03]  /*26160*/  PRMT R28, R57, 0x7632, R28 ;  /* 0x00007632391c7816 */ /* 0x004fc6000000001c */
[C---:B------:R-:W-:Y:S02]  /*26170*/  VIADD R29, R25.reuse, UR4 ;  /* 0x00000004191d7c36 */ /* 0x040fe40008000000 */
[----:B------:R0:W-:Y:S01]  /*26180*/  @P4 STG.E.U16 desc[UR6][R8.64], R57 ;  /* 0x0000003908004986 */ /* 0x0001e2000c101506 */
[----:B------:R-:W-:Y:S01]  /*26190*/  IMAD.WIDE R24, R25, 0x2, R6 ;  /* 0x0000000219187825 */ /* 0x000fe200078e0206 */
[----:B------:R-:W-:Y:S01]  /*261a0*/  ULDC UR4, c[0x0][0x22c] ;  /* 0x00008b0000047ab9 */ /* 0x000fe20000000800 */
[----:B------:R-:W-:Y:S01]  /*261b0*/  ISETP.LT.AND P0, PT, R10, UR10, !P0 ;  /* 0x0000000a0a007c0c */ /* 0x000fe2000c701270 */
[----:B------:R-:W-:Y:S01]  /*261c0*/  ULDC UR8, c[0x0][0x22c] ;  /* 0x00008b0000087ab9 */ /* 0x000fe20000000800 */
[----:B------:R-:W-:Y:S01]  /*261d0*/  IMAD.WIDE R26, R29, 0x2, R2 ;  /* 0x000000021d1a7825 */ /* 0x000fe200078e0202 */
[----:B------:R-:W-:Y:S01]  /*261e0*/  @P2 STG.E.U16 desc[UR6][R24.64], R28 ;  /* 0x0000001c18002986 */ /* 0x000fe2000c101506 */
[----:B------:R-:W-:Y:S02]  /*261f0*/  ULDC UR10, c[0x0][0x228] ;  /* 0x00008a00000a7ab9 */ /* 0x000fe40000000800 */
[----:B------:R-:W-:Y:S01]  /*26200*/  VIADD R0, R4, 0x46 ;  /* 0x0000004604007836 */ /* 0x000fe20000000000 */
[----:B------:R2:W-:Y:S01]  /*26210*/  @P6 STG.E.U16 desc[UR6][R26.64], R93 ;  /* 0x0000005d1a006986 */ /* 0x0005e2000c101506 */
[----:B------:R-:W-:Y:S01]  /*26220*/  ISETP.LT.AND P6, PT, R5, UR12, !P5 ;  /* 0x0000000c05007c0c */ /* 0x000fe2000efc1270 */
[C---:B0-----:R-:W-:Y:S01]  /*26230*/  IMAD.WIDE R8, R29.reuse, 0x2, R6 ;  /* 0x000000021d087825 */ /* 0x041fe200078e0206 */
[----:B------:R-:W-:Y:S01]  /*26240*/  ISETP.LT.AND P5, PT, R10, UR14, !P5 ;  /* 0x0000000e0a007c0c */ /* 0x000fe2000efa1270 */
[----:B------:R-:W-:Y:S01]  /*26250*/  ULDC UR12, c[0x0][0x228] ;  /* 0x00008a00000c7ab9 */ /* 0x000fe20000000800 */
[----:B------:R-:W-:Y:S01]  /*26260*/  ISETP.GE.AND P4, PT, R0, UR4, PT ;  /* 0x0000000400007c0c */ /* 0x000fe2000bf86270 */
[----:B------:R-:W-:Y:S01]  /*26270*/  ULDC UR4, c[0x0][0x248] ;  /* 0x0000920000047ab9 */ /* 0x000fe20000000800 */
[----:B------:R-:W-:Y:S01]  /*26280*/  VIADD R0, R4, 0x47 ;  /* 0x0000004704007836 */ /* 0x000fe20000000000 */
[----:B------:R-:W-:Y:S01]  /*26290*/  ULDC UR14, c[0x0][0x228] ;  /* 0x00008a00000e7ab9 */ /* 0x000fe20000000800 */
[----:B------:R-:W-:Y:S01]  /*262a0*/  VIADD R31, R29, UR4 ;  /* 0x000000041d1f7c36 */ /* 0x000fe20008000000 */
[----:B------:R-:W-:Y:S01]  /*262b0*/  ULDC UR4, c[0x0][0x22c] ;  /* 0x00008b0000047ab9 */ /* 0x000fe20000000800 */
[----:B--2---:R-:W-:-:S02]  /*262c0*/  PRMT R93, R93, 0x7632, R93 ;  /* 0x000076325d5d7816 */ /* 0x004fc4000000005d */
[C---:B------:R-:W-:Y:S01]  /*262d0*/  IMAD.WIDE R24, R31.reuse, 0x2, R2 ;  /* 0x000000021f187825 */ /* 0x040fe200078e0202 */
[----:B------:R-:W-:Y:S01]  /*262e0*/  ISETP.GE.AND P2, PT, R0, UR8, PT ;  /* 0x0000000800007c0c */ /* 0x000fe2000bf46270 */
[----:B------:R-:W-:Y:S01]  /*262f0*/  ULDC UR8, c[0x0][0x248] ;  /* 0x0000920000087ab9 */ /* 0x000fe20000000800 */
[----:B------:R-:W-:Y:S01]  /*26300*/  PRMT R0, R58, 0x7632, R0 ;  /* 0x000076323a007816 */ /* 0x000fe20000000000 */
        /* <DEDUP_REMOVED lines=13> */
[C---:B0-----:R-:W-:Y:S01]  /*263e0*/  IMAD.WIDE R8, R31.reuse, 0x2, R2 ;  /* 0x000000021f087825 */ /* 0x041fe200078e0202 */
        /* <DEDUP_REMOVED lines=122> */
[----:B------:R-:W-:Y:S01]  /*26b90*/  IMAD.WIDE R24, R31, 0x2, R2 ;  /* 0x000000021f187825 */ /* 0x000fe200078e0202 */
        /* <DEDUP_REMOVED lines=195> */
[----:B------:R-:W-:Y:S01]  /*277d0*/  PRMT R30, R71, 0x7632, R30 ;  /* 0x00007632471e7816 */ /* 0x000fe2000000001e */
[----:B------:R-:W-:Y:S01]  /*277e0*/  ULDC UR10, c[0x0][0x22c] ;  /* 0x00008b00000a7ab9 */ /* 0x000fe20000000800 */
        /* <DEDUP_REMOVED lines=33> */
[----:B------:R-:W-:Y:S01]  /*27a00*/  ULDC UR14, c[0x0][0x228] ;  /* 0x00008a00000e7ab9 */ /* 0x000fe20000000800 */
[----:B--2---:R-:W-:Y:S01]  /*27a10*/  IMAD.WIDE R24, R31, 0x2, R6 ;  /* 0x000000021f187825 */ /* 0x004fe200078e0206 */
[----:B------:R-:W-:Y:S01]  /*27a20*/  PRMT R31, R83, 0x7632, R31 ;  /* 0x00007632531f7816 */ /* 0x000fe2000000001f */
[----:B------:R-:W-:Y:S01]  /*27a30*/  ULDC UR8, c[0x0][0x22c] ;  /* 0x00008b0000087ab9 */ /* 0x000fe20000000800 */
[----:B------:R-:W-:Y:S01]  /*27a40*/  ULDC UR16, c[0x0][0x228] ;  /* 0x00008a0000107ab9 */ /* 0x000fe20000000800 */
[----:B---3--:R-:W-:Y:S01]  /*27a50*/  VIADD R0, R4, 0x62 ;  /* 0x0000006204007836 */ /* 0x008fe20000000000 */
[----:B------:R-:W-:Y:S01]  /*27a60*/  ULDC UR18, c[0x0][0x228] ;  /* 0x00008a0000127ab9 */ /* 0x000fe20000000800 */
[C---:B------:R-:W-:Y:S01]  /*27a70*/  IMAD.WIDE R26, R33.reuse, 0x2, R2 ;  /* 0x00000002211a7825 */ /* 0x040fe200078e0202 */
[----:B------:R-:W-:Y:S03]  /*27a80*/  @P5 STG.E.U16 desc[UR6][R8.64], R71 ;  /* 0x0000004708005986 */ /* 0x000fe6000c101506 */
[----:B------:R-:W-:Y:S01]  /*27a90*/  IMAD.WIDE R28, R33, 0x2, R6 ;  /* 0x00000002211c7825 */ /* 0x000fe200078e0206 */
[----:B------:R-:W-:Y:S01]  /*27aa0*/  ISETP.GE.AND P5, PT, R0, UR10, PT ;  /* 0x0000000a00007c0c */ /* 0x000fe2000bfa6270 */
[----:B------:R0:W-:Y:S01]  /*27ab0*/  @P1 STG.E.U16 desc[UR6][R24.64], R30 ;  /* 0x0000001e18001986 */ /* 0x0001e2000c101506 */
[----:B------:R-:W-:-:S03]  /*27ac0*/  ULDC UR10, c[0x0][0x228] ;  /* 0x00008a00000a7ab9 */ /* 0x000fc60000000800 */
        /* <DEDUP_REMOVED lines=160> */
[----:B------:R2:W-:Y:S03]  /*284d0*/  @P2 STG.E.U16 desc[UR6][R24.64], R16 ;  /* 0x0000001018002986 */ /* 0x0005e6000c101506 */
        /* <DEDUP_REMOVED lines=9> */
[----:B------:R-:W-:Y:S01]  /*28570*/  VIADD R0, R4, 0x6f ;  /* 0x0000006f04007836 */ /* 0x000fe20000000000 */
[----:B--2---:R-:W-:Y:S01]  /*28580*/  PRMT R24, R22, 0x7632, R24 ;  /* 0x0000763216187816 */ /* 0x004fe20000000018 */
[----:B------:R-:W-:Y:S01]  /*28590*/  VIADD R25, R29, UR4 ;  /* 0x000000041d197c36 */ /* 0x000fe20008000000 */
[----:B------:R-:W-:Y:S01]  /*285a0*/  ULDC UR4, c[0x0][0x22c] ;  /* 0x00008b0000047ab9 */ /* 0x000fe20000000800 */
[----:B---3--:R-:W-:Y:S01]  /*285b0*/  VIADD R26, R4, 0x70 ;  /* 0x00000070041a7836 */ /* 0x008fe20000000000 */
        /* <DEDUP_REMOVED lines=35> */
[----:B------:R3:W-:Y:S01]  /*287f0*/  @P6 STG.E.U16 desc[UR6][R20.64], R23 ;  /* 0x0000001714006986 */ /* 0x0007e2000c101506 */
[----:B------:R-:W-:Y:S01]  /*28800*/  ISETP.LT.AND P6, PT, R5, UR14, !P0 ;  /* 0x0000000e05007c0c */ /* 0x000fe2000c7c1270 */
[----:B------:R-:W-:Y:S01]  /*28810*/  VIADD R0, R4, 0x72 ;  /* 0x0000007204007836 */ /* 0x000fe20000000000 */
[----:B0-----:R-:W-:Y:S01]  /*28820*/  PRMT R18, R19, 0x7632, R18 ;  /* 0x0000763213127816 */ /* 0x001fe20000000012 */
[----:B------:R-:W-:Y:S01]  /*28830*/  @P4 STG.E.U16 desc[UR6][R24.64], R26 ;  /* 0x0000001a18004986 */ /* 0x000fe2000c101506 */
[----:B------:R-:W-:Y:S01]  /*28840*/  ISETP.LT.AND P4, PT, R5, UR10, !P2 ;  /* 0x0000000a05007c0c */ /* 0x000fe2000d781270 */
[----:B------:R-:W-:Y:S01]  /*28850*/  ULDC UR10, c[0x0][0x228] ;  /* 0x00008a00000a7ab9 */ /* 0x000fe20000000800 */
[----:B------:R-:W-:Y:S01]  /*28860*/  ISETP.LT.AND P2, PT, R10, UR12, !P2 ;  /* 0x0000000c0a007c0c */ /* 0x000fe2000d741270 */
[----:B--2---:R-:W-:Y:S01]  /*28870*/  VIADD R17, R27, UR4 ;  /* 0x000000041b117c36 */ /* 0x004fe20008000000 */
[----:B------:R-:W-:Y:S01]  /*28880*/  ULDC UR4, c[0x0][0x248] ;  /* 0x0000920000047ab9 */ /* 0x000fe20000000800 */
[----:B------:R-:W-:Y:S01]  /*28890*/  ISETP.GE.AND P1, PT, R0, UR8, PT ;  /* 0x0000000800007c0c */ /* 0x000fe2000bf26270 */
[----:B------:R-:W-:Y:S01]  /*288a0*/  ULDC UR12, c[0x0][0x228] ;  /* 0x00008a00000c7ab9 */ /* 0x000fe20000000800 */
[C---:B---3--:R-:W-:Y:S01]  /*288b0*/  VIADD R23, R17.reuse, UR4 ;  /* 0x0000000411177c36 */ /* 0x048fe20008000000 */
[----:B------:R-:W-:Y:S01]  /*288c0*/  ULDC UR4, c[0x0][0x22c] ;  /* 0x00008b0000047ab9 */ /* 0x000fe20000000800 */
        /* <DEDUP_REMOVED lines=567> */
[----:B------:R2:W-:Y:S01]  /*2ac40*/  @P2 STG.E.U16 desc[UR6][R12.64], R16 ;  /* 0x000000100c002986 */ /* 0x0005e2000c101506 */
        /* <DEDUP_REMOVED lines=9> */
[C---:B------:R-:W-:Y:S01]  /*2ace0*/  VIADD R0, R4.reuse, 0x9c ;  /* 0x0000009c04007836 */ /* 0x040fe20000000000 */
[----:B------:R-:W-:Y:S01]  /*2acf0*/  ULDC UR14, c[0x0][0x228] ;  /* 0x00008a00000e7ab9 */ /* 0x000fe20000000800 */
[----:B------:R-:W-:Y:S01]  /*2ad00*/  VIADD R19, R17, UR4 ;  /* 0x0000000411137c36 */ /* 0x000fe20008000000 */
[----:B------:R-:W-:Y:S01]  /*2ad10*/  ULDC UR4, c[0x0][0x22c] ;  /* 0x00008b0000047ab9 */ /* 0x000fe20000000800 */
[----:B--2---:R-:W-:Y:S01]  /*2ad20*/  VIADD R16, R4, 0x9d ;  /* 0x0000009d04107836 */ /* 0x004fe20000000000 */
[----:B---3--:R-:W-:Y:S01]  /*2ad30*/  PRMT R144, R144, 0x7632, R144 ;  /* 0x0000763290907816 */ /* 0x008fe20000000090 */
[C---:B------:R-:W-:Y:S01]  /*2ad40*/  IMAD.WIDE R12, R19.reuse, 0x2, R2 ;  /* 0x00000002130c7825 */ /* 0x040fe200078e0202 */
[----:B------:R-:W-:Y:S01]  /*2ad50*/  ISETP.GE.AND P2, PT, R0, UR8, PT ;  /* 0x0000000800007c0c */ /* 0x000fe2000bf46270 */
[----:B------:R-:W-:Y:S01]  /*2ad60*/  ULDC UR8, c[0x0][0x248] ;  /* 0x0000920000087ab9 */ /* 0x000fe20000000800 */
[----:B------:R-:W-:Y:S01]  /*2ad70*/  PRMT R0, R148, 0x7632, R0 ;  /* 0x0000763294007816 */ /* 0x000fe20000000000 */
[----:B------:R-:W-:Y:S01]  /*2ad80*/  IMAD.WIDE R14, R19, 0x2, R6 ;  /* 0x00000002130e7825 */ /* 0x000fe200078e0206 */
[----:B------:R0:W-:Y:S01]  /*2ad90*/  @P0 STG.E.U16 desc[UR6][R8.64], R144 ;  /* 0x0000009008000986 */ /* 0x0001e2000c101506 */
[----:B------:R-:W-:Y:S01]  /*2ada0*/  ISETP.GE.AND P0, PT, R16, UR4, PT ;  /* 0x0000000410007c0c */ /* 0x000fe2000bf06270 */
[----:B------:R-:W-:-:S02]  /*2adb0*/  ULDC UR4, c[0x0][0x248] ;  /* 0x0000920000047ab9 */ /* 0x000fc40000000800 */
[----:B------:R2:W-:Y:S01]  /*2adc0*/  @P6 STG.E.U16 desc[UR6][R12.64], R148 ;  /* 0x000000940c006986 */ /* 0x0005e2000c101506 */
[----:B------:R-:W-:Y:S01]  /*2add0*/  ISETP.LT.AND P6, PT, R5, UR10, !P1 ;  /* 0x0000000a05007c0c */ /* 0x000fe2000cfc1270 */
[----:B------:R-:W-:Y:S01]  /*2ade0*/  VIADD R19, R19, UR4 ;  /* 0x0000000413137c36 */ /* 0x000fe20008000000 */
[C---:B------:R-:W-:Y:S01]  /*2adf0*/  ISETP.LT.AND P1, PT, R10.reuse, UR12, !P1 ;  /* 0x0000000c0a007c0c */ /* 0x040fe2000cf21270 */
[----:B------:R3:W-:Y:S01]  /*2ae00*/  @P5 STG.E.U16 desc[UR6][R14.64], R0 ;  /* 0x000000000e005986 */ /* 0x0007e2000c101506 */
[----:B------:R-:W-:Y:S01]  /*2ae10*/  ISETP.LT.AND P5, PT, R5, UR14, !P4 ;  /* 0x0000000e05007c0c */ /* 0x000fe2000e7a1270 */
[C---:B------:R-:W-:Y:S01]  /*2ae20*/  VIADD R21, R19.reuse, UR8 ;  /* 0x0000000813157c36 */ /* 0x040fe20008000000 */
[----:B------:R-:W-:Y:S01]  /*2ae30*/  ISETP.LT.AND P4, PT, R10, UR16, !P4 ;  /* 0x000000100a007c0c */ /* 0x000fe2000e781270 */
[----:B0-----:R-:W-:Y:S01]  /*2ae40*/  IMAD.WIDE R8, R19, 0x2, R2 ;  /* 0x0000000213087825 */ /* 0x001fe200078e0202 */
[----:B------:R-:W-:Y:S01]  /*2ae50*/  PRMT R18, R145, 0x7632, R18 ;  /* 0x0000763291127816 */ /* 0x000fe20000000012 */
[----:B------:R-:W-:Y:S01]  /*2ae60*/  ULDC UR4, c[0x0][0x22c] ;  /* 0x00008b0000047ab9 */ /* 0x000fe20000000800 */
[----:B------:R-:W-:Y:S01]  /*2ae70*/  ULDC UR10, c[0x0][0x228] ;  /* 0x00008a00000a7ab9 */ /* 0x000fe20000000800 */
[----:B--2---:R-:W-:Y:S01]  /*2ae80*/  IMAD.WIDE R12, R19, 0x2, R6 ;  /* 0x00000002130c7825 */ /* 0x004fe200078e0206 */
[----:B------:R-:W-:Y:S01]  /*2ae90*/  PRMT R19, R149, 0x7632, R19 ;  /* 0x0000763295137816 */ /* 0x000fe20000000013 */
[----:B------:R-:W-:Y:S01]  /*2aea0*/  ULDC UR12, c[0x0][0x228] ;  /* 0x00008a00000c7ab9 */ /* 0x000fe20000000800 */
[----:B------:R-:W-:Y:S01]  /*2aeb0*/  ULDC UR14, c[0x0][0x228] ;  /* 0x00008a00000e7ab9 */ /* 0x000fe20000000800 */
[----:B---3--:R-:W-:Y:S01]  /*2aec0*/  IMAD.WIDE R14, R21, 0x2, R2 ;  /* 0x00000002150e7825 */ /* 0x008fe200078e0202 */
[----:B------:R-:W-:Y:S01]  /*2aed0*/  @P6 STG.E.U16 desc[UR6][R8.64], R145 ;  /* 0x0000009108006986 */ /* 0x000fe2000c101506 */
[----:B------:R-:W-:Y:S01]  /*2aee0*/  ULDC UR8, c[0x0][0x22c] ;  /* 0x00008b0000087ab9 */ /* 0x000fe20000000800 */
        /* <DEDUP_REMOVED lines=43> */
[----:B------:R-:W-:Y:S01]  /*2b1a0*/  IMAD.WIDE R12, R19, 0x2, R2 ;  /* 0x00000002130c7825 */ /* 0x000fe200078e0202 */
        /* <DEDUP_REMOVED lines=1122> */
[----:B------:R-:W-:Y:S01]  /*2f7d0*/  IMAD.WIDE R14, R19, 0x2, R6 ;  /* 0x00000002130e7825 */ /* 0x000fe200078e0206 */
[----:B------:R0:W-:Y:S03]  /*2f7e0*/  @P0 STG.E.U16 desc[UR6][R8.64], R230 ;  /* 0x000000e608000986 */ /* 0x0001e6000c101506 */
[----:B------:R-:W-:Y:S01]  /*2f7f0*/  VIADD R16, R4, 0xf2 ;  /* 0x000000f204107836 */ /* 0x000fe20000000000 */
[----:B------:R2:W-:Y:S04]  /*2f800*/  @P6 STG.E.U16 desc[UR6][R12.64], R227 ;  /* 0x000000e30c006986 */ /* 0x0005e8000c101506 */
[----:B------:R3:W-:Y:S01]  /*2f810*/  @P5 STG.E.U16 desc[UR6][R14.64], R0 ;  /* 0x000000000e005986 */ /* 0x0007e2000c101506 */
[----:B------:R-:W-:Y:S01]  /*2f820*/  ISETP.GE.AND P0, PT, R16, UR4, PT ;  /* 0x0000000410007c0c */ /* 0x000fe2000bf06270 */
[----:B------:R-:W-:Y:S01]  /*2f830*/  ULDC UR4, c[0x0][0x248] ;  /* 0x0000920000047ab9 */ /* 0x000fe20000000800 */
[----:B------:R-:W-:Y:S01]  /*2f840*/  ISETP.LT.AND P5, PT, R5, UR10, !P1 ;  /* 0x0000000a05007c0c */ /* 0x000fe2000cfa1270 */
[----:B------:R-:W-:Y:S01]  /*2f850*/  VIADD R19, R19, UR4 ;  /* 0x0000000413137c36 */ /* 0x000fe20008000000 */
[C---:B------:R-:W-:Y:S01]  /*2f860*/  ISETP.LT.AND P1, PT, R10.reuse, UR12, !P1 ;  /* 0x0000000c0a007c0c */ /* 0x040fe2000cf21270 */
[----:B------:R-:W-:Y:S01]  /*2f870*/  ULDC UR4, c[0x0][0x22c] ;  /* 0x00008b0000047ab9 */ /* 0x000fe20000000800 */
        /* <DEDUP_REMOVED lines=8> */
[----:B------:R-:W-:-:S03]  /*2f900*/  PRMT R19, R232, 0x7632, R19 ;  /* 0x00007632e8137816 */ /* 0x000fc60000000013 */
[----:B---3--:R-:W-:Y:S01]  /*2f910*/  VIADD R0, R4, 0xf3 ;  /* 0x000000f304007836 */ /* 0x008fe20000000000 */
[----:B------:R-:W-:Y:S01]  /*2f920*/  ULDC UR8, c[0x0][0x248] ;  /* 0x0000920000087ab9 */ /* 0x000fe20000000800 */
[C---:B------:R-:W-:Y:S01]  /*2f930*/  IMAD.WIDE R14, R21.reuse, 0x2, R2 ;  /* 0x00000002150e7825 */ /* 0x040fe200078e0202 */
[----:B------:R-:W-:Y:S01]  /*2f940*/  @P5 STG.E.U16 desc[UR6][R8.64], R231 ;  /* 0x000000e708005986 */ /* 0x000fe2000c101506 */
[----:B------:R-:W-:Y:S01]  /*2f950*/  ULDC UR16, c[0x0][0x228] ;  /* 0x00008a0000107ab9 */ /* 0x000fe20000000800 */
[----:B------:R-:W-:Y:S01]  /*2f960*/  ULDC UR10, c[0x0][0x22c] ;  /* 0x00008b00000a7ab9 */ /* 0x000fe20000000800 */
[----:B------:R-:W-:Y:S01]  /*2f970*/  IMAD.WIDE R16, R21, 0x2, R6 ;  /* 0x0000000215107825 */ /* 0x000fe200078e0206 */
[----:B------:R0:W-:Y:S01]  /*2f980*/  @P1 STG.E.U16 desc[UR6][R12.64], R18 ;  /* 0x000000120c001986 */ /* 0x0001e2000c101506 */
[----:B------:R-:W-:Y:S01]  /*2f990*/  ISETP.GE.AND P5, PT, R0, UR4, PT ;  /* 0x0000000400007c0c */ /* 0x000fe2000bfa6270 */
[----:B------:R-:W-:Y:S01]  /*2f9a0*/  ULDC UR4, c[0x0][0x248] ;  /* 0x0000920000047ab9 */ /* 0x000fe20000000800 */
[C---:B------:R-:W-:Y:S01]  /*2f9b0*/  ISETP.LT.AND P1, PT, R5.reuse, UR12, !P2 ;  /* 0x0000000c05007c0c */ /* 0x040fe2000d721270 */
[----:B------:R-:W-:Y:S01]  /*2f9c0*/  @P6 STG.E.U16 desc[UR6][R14.64], R232 ;  /* 0x000000e80e006986 */ /* 0x000fe2000c101506 */
[----:B------:R-:W-:Y:S01]  /*2f9d0*/  ISETP.LT.AND P2, PT, R10, UR14, !P2 ;  /* 0x0000000e0a007c0c */ /* 0x000fe2000d741270 */
[----:B------:R-:W-:Y:S01]  /*2f9e0*/  VIADD R0, R4, 0xf4 ;  /* 0x000000f404007836 */ /* 0x000fe20000000000 */
[----:B------:R-:W-:Y:S01]  /*2f9f0*/  ISETP.LT.AND P6, PT, R10, UR18, !P0 ;  /* 0x000000120a007c0c */ /* 0x000fe2000c7c1270 */
[----:B------:R2:W-:Y:S01]  /*2fa00*/  @P4 STG.E.U16 desc[UR6][R16.64], R19 ;  /* 0x0000001310004986 */ /* 0x0005e2000c101506 */
[----:B------:R-:W-:Y:S01]  /*2fa10*/  ISETP.LT.AND P4, PT, R5, UR16, !P0 ;  /* 0x0000001005007c0c */ /* 0x000fe2000c781270 */
[----:B------:R-:W-:Y:S01]  /*2fa20*/  ULDC UR12, c[0x0][0x228] ;  /* 0x00008a00000c7ab9 */ /* 0x000fe20000000800 */
[----:B0-----:R-:W-:Y:S01]  /*2fa30*/  VIADD R13, R21, UR4 ;  /* 0x00000004150d7c36 */ /* 0x001fe20008000000 */
[----:B------:R-:W-:Y:S01]  /*2fa40*/  PRMT R18, R236, 0x7632, R18 ;  /* 0x00007632ec127816 */ /* 0x000fe20000000012 */
[----:B------:R-:W-:Y:S01]  /*2fa50*/  ULDC UR4, c[0x0][0x248] ;  /* 0x0000920000047ab9 */ /* 0x000fe20000000800 */
[----:B------:R-:W-:Y:S01]  /*2fa60*/  PRMT R20, R233, 0x7632, R20 ;  /* 0x00007632e9147816 */ /* 0x000fe20000000014 */
[----:B------:R-:W-:Y:S01]  /*2fa70*/  IMAD.WIDE R8, R13, 0x2, R2 ;  /* 0x000000020d087825 */ /* 0x000fe200078e0202 */
[----:B------:R-:W-:-:S03]  /*2fa80*/  ULDC UR14, c[0x0][0x228] ;  /* 0x00008a00000e7ab9 */ /* 0x000fc60000000800 */
[C---:B--2---:R-:W-:Y:S01]  /*2fa90*/  VIADD R19, R13.reuse, UR8 ;  /* 0x000000080d137c36 */ /* 0x044fe20008000000 */
[----:B------:R-:W-:Y:S01]  /*2faa0*/  ISETP.GE.AND P0, PT, R0, UR10, PT ;  /* 0x0000000a00007c0c */ /* 0x000fe2000bf06270 */
[----:B------:R-:W-:Y:S01]  /*2fab0*/  IMAD.WIDE R12, R13, 0x2, R6 ;  /* 0x000000020d0c7825 */ /* 0x000fe200078e0206 */
[----:B------:R-:W-:Y:S01]  /*2fac0*/  @P1 STG.E.U16 desc[UR6][R8.64], R236 ;  /* 0x000000ec08001986 */ /* 0x000fe2000c101506 */
[----:B------:R-:W-:Y:S01]  /*2fad0*/  ULDC UR8, c[0x0][0x228] ;  /* 0x00008a0000087ab9 */ /* 0x000fe20000000800 */
[----:B------:R-:W-:Y:S01]  /*2fae0*/  ULDC UR10, c[0x0][0x228] ;  /* 0x00008a00000a7ab9 */ /* 0x000fe20000000800 */
[C---:B------:R-:W-:Y:S01]  /*2faf0*/  IMAD.WIDE R14, R19.reuse, 0x2, R2 ;  /* 0x00000002130e7825 */ /* 0x040fe200078e0202 */
[----:B------:R0:W-:Y:S03]  /*2fb00*/  @P2 STG.E.U16 desc[UR6][R12.64], R18 ;  /* 0x000000120c002986 */ /* 0x0001e6000c101506 */
[----:B------:R-:W-:Y:S01]  /*2fb10*/  IMAD.WIDE R16, R19, 0x2, R6 ;  /* 0x0000000213107825 */ /* 0x000fe200078e0206 */
[----:B------:R-:W-:-:S03]  /*2fb20*/  ISETP.LT.AND P2, PT, R5, UR8, !P5 ;  /* 0x0000000805007c0c */ /* 0x000fc6000ef41270 */
[----:B------:R-:W-:Y:S01]  /*2fb30*/  VIADD R0, R4, 0xf5 ;  /* 0x000000f504007836 */ /* 0x000fe20000000000 */
[----:B------:R-:W-:Y:S01]  /*2fb40*/  @P4 STG.E.U16 desc[UR6][R14.64], R233 ;  /* 0x000000e90e004986 */ /* 0x000fe2000c101506 */
[----:B------:R-:W-:Y:S01]  /*2fb50*/  ISETP.LT.AND P5, PT, R10, UR10, !P5 ;  /* 0x0000000a0a007c0c */ /* 0x000fe2000efa1270 */
[----:B------:R-:W-:Y:S01]  /*2fb60*/  ULDC UR8, c[0x0][0x228] ;  /* 0x00008a0000087ab9 */ /* 0x000fe20000000800 */
[----:B------:R-:W-:Y:S01]  /*2fb70*/  ISETP.LT.AND P4, PT, R5, UR12, !P0 ;  /* 0x0000000c05007c0c */ /* 0x000fe2000c781270 */
[----:B------:R2:W-:Y:S01]  /*2fb80*/  @P6 STG.E.U16 desc[UR6][R16.64], R20 ;  /* 0x0000001410006986 */ /* 0x0005e2000c101506 */
[----:B0-----:R-:W-:Y:S01]  /*2fb90*/  VIADD R13, R19, UR4 ;  /* 0x00000004130d7c36 */ /* 0x001fe20008000000 */
[----:B------:R-:W-:Y:S01]  /*2fba0*/  ISETP.GE.AND P1, PT, R0, UR5, PT ;  /* 0x0000000500007c0c */ /* 0x000fe2000bf26270 */
[----:B------:R-:W-:Y:S01]  /*2fbb0*/  ULDC UR5, c[0x0][0x248] ;  /* 0x0000920000057ab9 */ /* 0x000fe20000000800 */
[----:B------:R-:W-:Y:S01]  /*2fbc0*/  ISETP.LT.AND P6, PT, R10, UR14, !P0 ;  /* 0x0000000e0a007c0c */ /* 0x000fe2000c7c1270 */
[----:B------:R-:W-:Y:S01]  /*2fbd0*/  VIADD R19, R13, UR5 ;  /* 0x000000050d137c36 */ /* 0x000fe20008000000 */
[----:B------:R-:W-:Y:S01]  /*2fbe0*/  PRMT R18, R237, 0x7632, R18 ;  /* 0x00007632ed127816 */ /* 0x000fe20000000012 */
[C---:B------:R-:W-:Y:S01]  /*2fbf0*/  IMAD.WIDE R8, R13.reuse, 0x2, R2 ;  /* 0x000000020d087825 */ /* 0x040fe200078e0202 */
[----:B------:R-:W-:Y:S01]  /*2fc00*/  ULDC UR4, c[0x0][0x248] ;  /* 0x0000920000047ab9 */ /* 0x000fe20000000800 */
[----:B------:R-:W-:Y:S01]  /*2fc10*/  ULDC UR10, c[0x0][0x228] ;  /* 0x00008a00000a7ab9 */ /* 0x000fe20000000800 */
[----:B------:R-:W-:Y:S01]  /*2fc20*/  ULDC UR12, c[0x0][0x228] ;  /* 0x00008a00000c7ab9 */ /* 0x000fe20000000800 */
[----:B------:R-:W-:Y:S01]  /*2fc30*/  IMAD.WIDE R12, R13, 0x2, R6 ;  /* 0x000000020d0c7825 */ /* 0x000fe200078e0206 */
[----:B--2---:R-:W-:Y:S01]  /*2fc40*/  PRMT R20, R234, 0x7632, R20 ;  /* 0x00007632ea147816 */ /* 0x004fe20000000014 */
[----:B------:R-:W-:-:S02]  /*2fc50*/  ULDC UR5, c[0x0][0x248] ;  /* 0x0000920000057ab9 */ /* 0x000fc40000000800 */
[----:B------:R-:W-:Y:S02]  /*2fc60*/  VIADD R0, R4, 0xf6 ;  /* 0x000000f604007836 */ /* 0x000fe40000000000 */
[C---:B------:R-:W-:Y:S01]  /*2fc70*/  IMAD.WIDE R14, R19.reuse, 0x2, R2 ;  /* 0x00000002130e7825 */ /* 0x040fe200078e0202 */
[----:B------:R-:W-:Y:S03]  /*2fc80*/  @P2 STG.E.U16 desc[UR6][R8.64], R237 ;  /* 0x000000ed08002986 */ /* 0x000fe6000c101506 */
[----:B------:R-:W-:Y:S01]  /*2fc90*/  IMAD.WIDE R16, R19, 0x2, R6 ;  /* 0x0000000213107825 */ /* 0x000fe200078e0206 */
[----:B------:R0:W-:Y:S01]  /*2fca0*/  @P5 STG.E.U16 desc[UR6][R12.64], R18 ;  /* 0x000000120c005986 */ /* 0x0001e2000c101506 */
[----:B------:R-:W-:Y:S01]  /*2fcb0*/  ISETP.GE.AND P0, PT, R0, UR9, PT ;  /* 0x0000000900007c0c */ /* 0x000fe2000bf06270 */
[----:B------:R-:W-:Y:S02]  /*2fcc0*/  ULDC UR9, c[0x0][0x228] ;  /* 0x00008a0000097ab9 */ /* 0x000fe40000000800 */
[----:B------:R2:W-:Y:S01]  /*2fcd0*/  @P4 STG.E.U16 desc[UR6][R14.64], R234 ;  /* 0x000000ea0e004986 */ /* 0x0005e2000c101506 */
[----:B------:R-:W-:Y:S01]  /*2fce0*/  VIADD R0, R4, 0xf7 ;  /* 0x000000f704007836 */ /* 0x000fe20000000000 */
[----:B------:R-:W-:Y:S01]  /*2fcf0*/  ISETP.LT.AND P4, PT, R5, UR8, !P1 ;  /* 0x0000000805007c0c */ /* 0x000fe2000cf81270 */
[----:B------:R-:W-:Y:S01]  /*2fd00*/  ULDC UR8, c[0x0][0x228] ;  /* 0x00008a0000087ab9 */ /* 0x000fe20000000800 */
[----:B------:R3:W-:Y:S01]  /*2fd10*/  @P6 STG.E.U16 desc[UR6][R16.64], R20 ;  /* 0x0000001410006986 */ /* 0x0007e2000c101506 */
[----:B------:R-:W-:Y:S01]  /*2fd20*/  ISETP.LT.AND P1, PT, R10, UR9, !P1 ;  /* 0x000000090a007c0c */ /* 0x000fe2000cf21270 */
[----:B------:R-:W-:-:S02]  /*2fd30*/  ULDC UR9, c[0x0][0x228] ;  /* 0x00008a0000097ab9 */ /* 0x000fc40000000800 */
[----:B------:R-:W4:Y:S01]  /*2fd40*/  LDS.128 R20, [R11] ;  /* 0x000000000b147984 */ /* 0x000f220000000c00 */
[----:B0-----:R-:W-:Y:S01]  /*2fd50*/  VIADD R13, R19, UR4 ;  /* 0x00000004130d7c36 */ /* 0x001fe20008000000 */
[----:B------:R-:W-:Y:S01]  /*2fd60*/  ISETP.LT.AND P5, PT, R5, UR10, !P0 ;  /* 0x0000000a05007c0c */ /* 0x000fe2000c7a1270 */
[----:B------:R-:W-:Y:S01]  /*2fd70*/  ULDC UR4, c[0x0][0x248] ;  /* 0x0000920000047ab9 */ /* 0x000fe20000000800 */
[----:B------:R-:W-:Y:S01]  /*2fd80*/  ISETP.GE.AND P2, PT, R0, UR13, PT ;  /* 0x0000000d00007c0c */ /* 0x000fe2000bf46270 */
[----:B------:R-:W-:Y:S01]  /*2fd90*/  VIADD R0, R4, 0xf8 ;  /* 0x000000f804007836 */ /* 0x000fe20000000000 */
[----:B------:R-:W-:Y:S01]  /*2fda0*/  ISETP.LT.AND P6, PT, R10, UR12, !P0 ;  /* 0x0000000c0a007c0c */ /* 0x000fe2000c7c1270 */
[C---:B------:R-:W-:Y:S01]  /*2fdb0*/  VIADD R19, R13.reuse, UR5 ;  /* 0x000000050d137c36 */ /* 0x040fe20008000000 */
[----:B------:R-:W-:Y:S01]  /*2fdc0*/  PRMT R18, R238, 0x7632, R18 ;  /* 0x00007632ee127816 */ /* 0x000fe20000000012 */
[----:B------:R-:W-:Y:S01]  /*2fdd0*/  IMAD.WIDE R8, R13, 0x2, R2 ;  /* 0x000000020d087825 */ /* 0x000fe200078e0202 */
[----:B------:R-:W-:Y:S01]  /*2fde0*/  ISETP.GE.AND P0, PT, R0, UR11, PT ;  /* 0x0000000b00007c0c */ /* 0x000fe2000bf06270 */
[----:B------:R-:W-:Y:S01]  /*2fdf0*/  ULDC UR10, c[0x0][0x228] ;  /* 0x00008a00000a7ab9 */ /* 0x000fe20000000800 */
[----:B------:R-:W-:Y:S01]  /*2fe00*/  PRMT R24, R235, 0x7632, R24 ;  /* 0x00007632eb187816 */ /* 0x000fe20000000018 */
[----:B------:R-:W-:Y:S01]  /*2fe10*/  IMAD.WIDE R12, R13, 0x2, R6 ;  /* 0x000000020d0c7825 */ /* 0x000fe200078e0206 */
[----:B------:R-:W-:Y:S01]  /*2fe20*/  @P4 STG.E.U16 desc[UR6][R8.64], R238 ;  /* 0x000000ee08004986 */ /* 0x000fe2000c101506 */
[----:B------:R-:W-:Y:S01]  /*2fe30*/  ULDC UR11, c[0x0][0x228] ;  /* 0x00008a00000b7ab9 */ /* 0x000fe20000000800 */
[----:B------:R-:W-:Y:S01]  /*2fe40*/  ULDC UR5, c[0x0][0x248] ;  /* 0x0000920000057ab9 */ /* 0x000fe20000000800 */
[----:B--2---:R-:W-:Y:S01]  /*2fe50*/  IMAD.WIDE R14, R19, 0x2, R2 ;  /* 0x00000002130e7825 */ /* 0x004fe200078e0202 */
[----:B------:R0:W-:Y:S03]  /*2fe60*/  @P1 STG.E.U16 desc[UR6][R12.64], R18 ;  /* 0x000000120c001986 */ /* 0x0001e6000c101506 */
[----:B------:R-:W-:Y:S01]  /*2fe70*/  VIADD R0, R4, 0xf9 ;  /* 0x000000f904007836 */ /* 0x000fe20000000000 */
[----:B------:R-:W-:Y:S01]  /*2fe80*/  ISETP.LT.AND P1, PT, R5, UR8, !P2 ;  /* 0x0000000805007c0c */ /* 0x000fe2000d721270 */
[----:B---3--:R-:W-:Y:S01]  /*2fe90*/  IMAD.WIDE R16, R19, 0x2, R6 ;  /* 0x0000000213107825 */ /* 0x008fe200078e0206 */
[----:B------:R2:W-:Y:S01]  /*2fea0*/  @P5 STG.E.U16 desc[UR6][R14.64], R235 ;  /* 0x000000eb0e005986 */ /* 0x0005e2000c101506 */
[----:B------:R-:W-:Y:S01]  /*2feb0*/  ISETP.LT.AND P2, PT, R10, UR9, !P2 ;  /* 0x000000090a007c0c */ /* 0x000fe2000d741270 */
[----:B------:R-:W-:Y:S01]  /*2fec0*/  ULDC UR8, c[0x0][0x228] ;  /* 0x00008a0000087ab9 */ /* 0x000fe20000000800 */
[----:B------:R-:W-:Y:S01]  /*2fed0*/  ISETP.GE.AND P4, PT, R0, UR17, PT ;  /* 0x0000001100007c0c */ /* 0x000fe2000bf86270 */
[----:B------:R-:W-:Y:S01]  /*2fee0*/  VIADD R0, R4, 0xfa ;  /* 0x000000fa04007836 */ /* 0x000fe20000000000 */
[----:B------:R-:W-:Y:S01]  /*2fef0*/  ISETP.LT.AND P5, PT, R5, UR10, !P0 ;  /* 0x0000000a05007c0c */ /* 0x000fe2000c7a1270 */
[----:B0-----:R-:W-:Y:S01]  /*2ff00*/  VIADD R13, R19, UR4 ;  /* 0x00000004130d7c36 */ /* 0x001fe20008000000 */
[----:B------:R0:W-:Y:S01]  /*2ff10*/  @P6 STG.E.U16 desc[UR6][R16.64], R24 ;  /* 0x0000001810006986 */ /* 0x0001e2000c101506 */
[----:B------:R-:W-:Y:S01]  /*2ff20*/  ISETP.LT.AND P6, PT, R10, UR11, !P0 ;  /* 0x0000000b0a007c0c */ /* 0x000fe2000c7c1270 */
[----:B------:R-:W-:Y:S01]  /*2ff30*/  ULDC UR4, c[0x0][0x248] ;  /* 0x0000920000047ab9 */ /* 0x000fe20000000800 */
[C---:B------:R-:W-:Y:S01]  /*2ff40*/  VIADD R11, R13.reuse, UR5 ;  /* 0x000000050d0b7c36 */ /* 0x040fe20008000000 */
[----:B------:R-:W-:Y:S01]  /*2ff50*/  ISETP.GE.AND P0, PT, R0, UR15, PT ;  /* 0x0000000f00007c0c */ /* 0x000fe2000bf06270 */
[----:B------:R-:W-:Y:S01]  /*2ff60*/  IMAD.WIDE R8, R13, 0x2, R2 ;  /* 0x000000020d087825 */ /* 0x000fe200078e0202 */
[----:B------:R-:W-:Y:S01]  /*2ff70*/  PRMT R0, R239, 0x7632, R0 ;  /* 0x00007632ef007816 */ /* 0x000fe20000000000 */
[----:B------:R-:W-:Y:S01]  /*2ff80*/  ULDC UR5, c[0x0][0x228] ;  /* 0x00008a0000057ab9 */ /* 0x000fe20000000800 */
[----:B-1----:R-:W-:Y:S01]  /*2ff90*/  PRMT R18, R240, 0x7632, R18 ;  /* 0x00007632f0127816 */ /* 0x002fe20000000012 */
[----:B------:R-:W-:Y:S01]  /*2ffa0*/  IMAD.WIDE R12, R13, 0x2, R6 ;  /* 0x000000020d0c7825 */ /* 0x000fe200078e0206 */
[----:B------:R-:W-:Y:S01]  /*2ffb0*/  @P1 STG.E.U16 desc[UR6][R8.64], R239 ;  /* 0x000000ef08001986 */ /* 0x000fe2000c101506 */
[----:B------:R-:W-:Y:S01]  /*2ffc0*/  ULDC UR9, c[0x0][0x228] ;  /* 0x00008a0000097ab9 */ /* 0x000fe20000000800 */
[----:B------:R-:W-:Y:S01]  /*2ffd0*/  ULDC UR10, c[0x0][0x228] ;  /* 0x00008a00000a7ab9 */ /* 0x000fe20000000800 */
[----:B--2---:R-:W-:Y:S01]  /*2ffe0*/  IMAD.WIDE R14, R11, 0x2, R2 ;  /* 0x000000020b0e7825 */ /* 0x004fe200078e0202 */
[----:B------:R1:W-:Y:S01]  /*2fff0*/  @P2 STG.E.U16 desc[UR6][R12.64], R0 ;  /* 0x000000000c002986 */ /* 0x0003e2000c101506 */
[----:B------:R-:W-:-:S02]  /*30000*/  ULDC UR11, c[0x0][0x228] ;  /* 0x00008a00000b7ab9 */ /* 0x000fc40000000800 */
[----:B0-----:R-:W-:Y:S01]  /*30010*/  IMAD.WIDE R16, R11, 0x2, R6 ;  /* 0x000000020b107825 */ /* 0x001fe200078e0206 */
[----:B------:R-:W-:Y:S01]  /*30020*/  @P5 STG.E.U16 desc[UR6][R14.64], R240 ;  /* 0x000000f00e005986 */ /* 0x000fe2000c101506 */
[----:B------:R-:W-:Y:S01]  /*30030*/  ISETP.LT.AND P5, PT, R5, UR5, !P4 ;  /* 0x0000000505007c0c */ /* 0x000fe2000e7a1270 */
[----:B------:R-:W-:Y:S01]  /*30040*/  ULDC UR5, c[0x0][0x228] ;  /* 0x00008a0000057ab9 */ /* 0x000fe20000000800 */
[----:B------:R-:W-:Y:S01]  /*30050*/  ISETP.LT.AND P4, PT, R10, UR8, !P4 ;  /* 0x000000080a007c0c */ /* 0x000fe2000e781270 */
[----:B------:R0:W-:Y:S01]  /*30060*/  @P6 STG.E.U16 desc[UR6][R16.64], R18 ;  /* 0x0000001210006986 */ /* 0x0001e2000c101506 */
[----:B------:R-:W-:Y:S01]  /*30070*/  VIADD R11, R11, UR4 ;  /* 0x000000040b0b7c36 */ /* 0x000fe20008000000 */
[----:B------:R-:W-:Y:S01]  /*30080*/  ISETP.LT.AND P6, PT, R5, UR9, !P0 ;  /* 0x0000000905007c0c */ /* 0x000fe2000c7c1270 */
[----:B------:R-:W-:Y:S01]  /*30090*/  ULDC UR4, c[0x0][0x248] ;  /* 0x0000920000047ab9 */ /* 0x000fe20000000800 */
[C---:B------:R-:W-:Y:S01]  /*300a0*/  VIADD R19, R4.reuse, 0xfb ;  /* 0x000000fb04137836 */ /* 0x040fe20000000000 */
[----:B------:R-:W-:Y:S01]  /*300b0*/  ULDC UR8, c[0x0][0x228] ;  /* 0x00008a0000087ab9 */ /* 0x000fe20000000800 */
[----:B-1----:R-:W-:Y:S01]  /*300c0*/  VIADD R0, R4, 0xfc ;  /* 0x000000fc04007836 */ /* 0x002fe20000000000 */
[----:B------:R-:W-:Y:S01]  /*300d0*/  ULDC UR9, c[0x0][0x228] ;  /* 0x00008a0000097ab9 */ /* 0x000fe20000000800 */
[----:B------:R-:W-:-:S04]  /*300e0*/  IMAD.WIDE R8, R11, 0x2, R2 ;  /* 0x000000020b087825 */ /* 0x000fc800078e0202 */
[C---:B0-----:R-:W-:Y:S02]  /*300f0*/  VIADD R17, R11.reuse, UR4 ;  /* 0x000000040b117c36 */ /* 0x041fe40008000000 */
[----:B------:R-:W-:Y:S01]  /*30100*/  IMAD.WIDE R12, R11, 0x2, R6 ;  /* 0x000000020b0c7825 */ /* 0x000fe200078e0206 */
[----:B----4-:R-:W-:Y:S02]  /*30110*/  PRMT R11, R20, 0x7632, R11 ;  /* 0x00007632140b7816 */ /* 0x010fe4000000000b */
[----:B------:R-:W-:Y:S01]  /*30120*/  ISETP.GE.AND P1, PT, R19, UR21, PT ;  /* 0x0000001513007c0c */ /* 0x000fe2000bf26270 */
[----:B------:R-:W-:Y:S01]  /*30130*/  IMAD.WIDE R14, R17, 0x2, R2 ;  /* 0x00000002110e7825 */ /* 0x000fe200078e0202 */
[----:B------:R-:W-:Y:S01]  /*30140*/  ISETP.GE.AND P2, PT, R0, UR19, PT ;  /* 0x0000001300007c0c */ /* 0x000fe2000bf46270 */
[----:B------:R0:W-:Y:S01]  /*30150*/  @P5 STG.E.U16 desc[UR6][R8.64], R20 ;  /* 0x0000001408005986 */ /* 0x0001e2000c101506 */
[----:B------:R-:W-:Y:S01]  /*30160*/  ISETP.LT.AND P0, PT, R10, UR5, !P0 ;  /* 0x000000050a007c0c */ /* 0x000fe2000c701270 */
[----:B------:R-:W-:Y:S01]  /*30170*/  ULDC UR4, c[0x0][0x248] ;  /* 0x0000920000047ab9 */ /* 0x000fe20000000800 */
[----:B------:R-:W-:Y:S01]  /*30180*/  VIADD R16, R4, 0xfd ;  /* 0x000000fd04107836 */ /* 0x000fe20000000000 */
[----:B------:R1:W-:Y:S01]  /*30190*/  @P4 STG.E.U16 desc[UR6][R12.64], R11 ;  /* 0x0000000b0c004986 */ /* 0x0003e2000c101506 */
[----:B------:R-:W-:-:S02]  /*301a0*/  ISETP.LT.AND P4, PT, R5, UR8, !P1 ;  /* 0x0000000805007c0c */ /* 0x000fc4000cf81270 */
[----:B------:R-:W-:Y:S01]  /*301b0*/  PRMT R0, R241, 0x7632, R0 ;  /* 0x00007632f1007816 */ /* 0x000fe20000000000 */
[----:B------:R2:W-:Y:S01]  /*301c0*/  @P6 STG.E.U16 desc[UR6][R14.64], R241 ;  /* 0x000000f10e006986 */ /* 0x0005e2000c101506 */
[----:B------:R-:W-:Y:S01]  /*301d0*/  ISETP.LT.AND P1, PT, R10, UR9, !P1 ;  /* 0x000000090a007c0c */ /* 0x000fe2000cf21270 */
[----:B0-----:R-:W-:Y:S01]  /*301e0*/  IMAD.WIDE R8, R17, 0x2, R6 ;  /* 0x0000000211087825 */ /* 0x001fe200078e0206 */
[----:B------:R-:W-:Y:S01]  /*301f0*/  ISETP.LT.AND P6, PT, R5, UR10, !P2 ;  /* 0x0000000a05007c0c */ /* 0x000fe2000d7c1270 */
[----:B------:R-:W-:Y:S01]  /*30200*/  ULDC UR8, c[0x0][0x228] ;  /* 0x00008a0000087ab9 */ /* 0x000fe20000000800 */
[----:B------:R-:W-:Y:S01]  /*30210*/  ISETP.GE.AND P5, PT, R16, UR25, PT ;  /* 0x0000001910007c0c */ /* 0x000fe2000bfa6270 */
[----:B-1----:R-:W-:Y:S01]  /*30220*/  VIADD R11, R17, UR4 ;  /* 0x00000004110b7c36 */ /* 0x002fe20008000000 */
[----:B------:R-:W-:Y:S01]  /*30230*/  ULDC UR4, c[0x0][0x248] ;  /* 0x0000920000047ab9 */ /* 0x000fe20000000800 */
[----:B------:R-:W-:Y:S01]  /*30240*/  VIADD R4, R4, 0xfe ;  /* 0x000000fe04047836 */ /* 0x000fe20000000000 */
[----:B------:R-:W-:Y:S01]  /*30250*/  @P0 STG.E.U16 desc[UR6][R8.64], R0 ;  /* 0x0000000008000986 */ /* 0x000fe2000c101506 */
[C---:B------:R-:W-:Y:S01]  /*30260*/  VIADD R19, R11.reuse, UR4 ;  /* 0x000000040b137c36 */ /* 0x040fe20008000000 */
[----:B------:R-:W-:Y:S01]  /*30270*/  ULDC UR4, c[0x0][0x228] ;  /* 0x00008a0000047ab9 */ /* 0x000fe20000000800 */
[C---:B------:R-:W-:Y:S01]  /*30280*/  IMAD.WIDE R12, R11.reuse, 0x2, R2 ;  /* 0x000000020b0c7825 */ /* 0x040fe200078e0202 */
[----:B------:R-:W-:Y:S01]  /*30290*/  ULDC UR5, c[0x0][0x228] ;  /* 0x00008a0000057ab9 */ /* 0x000fe20000000800 */
[----:B------:R-:W-:Y:S01]  /*302a0*/  ULDC UR9, c[0x0][0x228] ;  /* 0x00008a0000097ab9 */ /* 0x000fe20000000800 */
[----:B------:R-:W-:Y:S01]  /*302b0*/  ULDC UR10, c[0x0][0x228] ;  /* 0x00008a00000a7ab9 */ /* 0x000fe20000000800 */
[----:B--2---:R-:W-:Y:S01]  /*302c0*/  IMAD.WIDE R14, R11, 0x2, R6 ;  /* 0x000000020b0e7825 */ /* 0x004fe200078e0206 */
[----:B------:R-:W-:-:S03]  /*302d0*/  PRMT R11, R21, 0x7632, R11 ;  /* 0x00007632150b7816 */ /* 0x000fc6000000000b */
[----:B------:R-:W-:Y:S01]  /*302e0*/  IMAD.WIDE R16, R19, 0x2, R2 ;  /* 0x0000000213107825 */ /* 0x000fe200078e0202 */
[----:B------:R-:W-:Y:S01]  /*302f0*/  @P4 STG.E.U16 desc[UR6][R12.64], R21 ;  /* 0x000000150c004986 */ /* 0x000fe2000c101506 */
[----:B------:R-:W-:-:S03]  /*30300*/  ISETP.GE.AND P0, PT, R4, UR23, PT ;  /* 0x0000001704007c0c */ /* 0x000fc6000bf06270 */
[----:B------:R0:W-:Y:S01]  /*30310*/  @P1 STG.E.U16 desc[UR6][R14.64], R11 ;  /* 0x0000000b0e001986 */ /* 0x0001e2000c101506 */
[C---:B------:R-:W-:Y:S01]  /*30320*/  ISETP.LT.AND P1, PT, R5.reuse, UR8, !P3 ;  /* 0x0000000805007c0c */ /* 0x040fe2000df21270 */
[----:B------:R-:W-:Y:S02]  /*30330*/  ULDC UR8, c[0x0][0x228] ;  /* 0x00008a0000087ab9 */ /* 0x000fe40000000800 */
[----:B------:R1:W-:Y:S01]  /*30340*/  @P6 STG.E.U16 desc[UR6][R16.64], R242 ;  /* 0x000000f210006986 */ /* 0x0003e2000c101506 */
[C---:B------:R-:W-:Y:S01]  /*30350*/  ISETP.LT.AND P6, PT, R5.reuse, UR4, !P5 ;  /* 0x0000000405007c0c */ /* 0x040fe2000efc1270 */
[----:B------:R-:W-:Y:S01]  /*30360*/  ULDC UR4, c[0x0][0x248] ;  /* 0x0000920000047ab9 */ /* 0x000fe20000000800 */
[C---:B------:R-:W-:Y:S02]  /*30370*/  ISETP.LT.AND P2, PT, R10.reuse, UR8, !P2 ;  /* 0x000000080a007c0c */ /* 0x040fe4000d741270 */
[----:B------:R-:W-:Y:S01]  /*30380*/  ISETP.LT.AND P4, PT, R5, UR5, !P0 ;  /* 0x0000000505007c0c */ /* 0x000fe2000c781270 */
[----:B------:R-:W-:Y:S01]  /*30390*/  ULDC UR5, c[0x0][0x248] ;  /* 0x0000920000057ab9 */ /* 0x000fe20000000800 */
[C---:B------:R-:W-:Y:S01]  /*303a0*/  ISETP.LT.AND P5, PT, R10.reuse, UR9, !P5 ;  /* 0x000000090a007c0c */ /* 0x040fe2000efa1270 */
[----:B0-----:R-:W-:Y:S01]  /*303b0*/  VIADD R11, R19, UR4 ;  /* 0x00000004130b7c36 */ /* 0x001fe20008000000 */
[C---:B------:R-:W-:Y:S01]  /*303c0*/  ISETP.LT.AND P0, PT, R10.reuse, UR10, !P0 ;  /* 0x0000000a0a007c0c */ /* 0x040fe2000c701270 */
[----:B------:R-:W-:Y:S01]  /*303d0*/  ULDC UR4, c[0x0][0x248] ;  /* 0x0000920000047ab9 */ /* 0x000fe20000000800 */
[----:B------:R-:W-:Y:S01]  /*303e0*/  ISETP.LT.AND P3, PT, R10, UR11, !P3 ;  /* 0x0000000b0a007c0c */ /* 0x000fe2000df61270 */
[----:B------:R-:W-:Y:S01]  /*303f0*/  VIADD R15, R11, UR5 ;  /* 0x000000050b0f7c36 */ /* 0x000fe20008000000 */
[----:B-1----:R-:W-:Y:S01]  /*30400*/  PRMT R242, R242, 0x7632, R242 ;  /* 0x00007632f2f27816 */ /* 0x002fe200000000f2 */
[----:B------:R-:W-:Y:S01]  /*30410*/  IMAD.WIDE R4, R19, 0x2, R6 ;  /* 0x0000000213047825 */ /* 0x000fe200078e0206 */
[----:B------:R-:W-:-:S03]  /*30420*/  PRMT R0, R22, 0x7632, R0 ;  /* 0x0000763216007816 */ /* 0x000fc60000000000 */
[----:B------:R-:W-:Y:S02]  /*30430*/  VIADD R17, R15, UR4 ;  /* 0x000000040f117c36 */ /* 0x000fe40008000000 */
[----:B------:R-:W-:Y:S01]  /*30440*/  IMAD.WIDE R8, R11, 0x2, R2 ;  /* 0x000000020b087825 */ /* 0x000fe200078e0202 */
[----:B------:R-:W-:-:S03]  /*30450*/  PRMT R16, R243, 0x7632, R16 ;  /* 0x00007632f3107816 */ /* 0x000fc60000000010 */
[----:B------:R-:W-:Y:S01]  /*30460*/  IMAD.WIDE R10, R11, 0x2, R6 ;  /* 0x000000020b0a7825 */ /* 0x000fe200078e0206 */
[----:B------:R0:W-:Y:S03]  /*30470*/  @P2 STG.E.U16 desc[UR6][R4.64], R242 ;  /* 0x000000f204002986 */ /* 0x0001e6000c101506 */
[C---:B------:R-:W-:Y:S01]  /*30480*/  IMAD.WIDE R12, R15.reuse, 0x2, R2 ;  /* 0x000000020f0c7825 */ /* 0x040fe200078e0202 */
[----:B------:R0:W-:Y:S03]  /*30490*/  @P6 STG.E.U16 desc[UR6][R8.64], R22 ;  /* 0x0000001608006986 */ /* 0x0001e6000c101506 */
[----:B------:R-:W-:Y:S01]  /*304a0*/  IMAD.WIDE R14, R15, 0x2, R6 ;  /* 0x000000020f0e7825 */ /* 0x000fe200078e0206 */
[----:B------:R0:W-:Y:S03]  /*304b0*/  @P5 STG.E.U16 desc[UR6][R10.64], R0 ;  /* 0x000000000a005986 */ /* 0x0001e6000c101506 */
[C---:B------:R-:W-:Y:S01]  /*304c0*/  IMAD.WIDE R2, R17.reuse, 0x2, R2 ;  /* 0x0000000211027825 */ /* 0x040fe200078e0202 */
[----:B------:R0:W-:Y:S04]  /*304d0*/  @P4 STG.E.U16 desc[UR6][R12.64], R243 ;  /* 0x000000f30c004986 */ /* 0x0001e8000c101506 */
[----:B------:R0:W-:Y:S01]  /*304e0*/  @P0 STG.E.U16 desc[UR6][R14.64], R16 ;  /* 0x000000100e000986 */ /* 0x0001e2000c101506 */
[----:B------:R-:W-:-:S03]  /*304f0*/  IMAD.WIDE R6, R17, 0x2, R6 ;  /* 0x0000000211067825 */ /* 0x000fc600078e0206 */
[----:B------:R0:W-:Y:S01]  /*30500*/  @P1 STG.E.U16 desc[UR6][R2.64], R23 ;  /* 0x0000001702001986 */ /* 0x0001e2000c101506 */
[----:B------:R-:W-:Y:S05]  /*30510*/  @!P3 EXIT ;  /* 0x000000000000b94d */ /* 0x000fea0003800000 */
[----:B0-----:R-:W-:-:S05]  /*30520*/  PRMT R3, R23, 0x7632, R3 ;  /* 0x0000763217037816 */ /* 0x001fca0000000003 */
[----:B------:R-:W-:Y:S01]  /*30530*/  STG.E.U16 desc[UR6][R6.64], R3 ;  /* 0x0000000306007986 */ /* 0x000fe2000c101506 */
[----:B------:R-:W-:Y:S05]  /*30540*/  EXIT ;  /* 0x000000000000794d */ /* 0x000fea0003800000 */
.L_x_2:
[----:B------:R-:W-:-:S00]  /*30550*/  BRA `(.L_x_2) ;  /* 0xfffffffc00fc7947 */ /* 0x000fc0000383ffff */
[----:B------:R-:W-:-:S00]  /*30560*/  NOP ;  /* 0x0000000000007918 */ /* 0x000fc00000000000 */
        /* <DEDUP_REMOVED lines=9> */
.L_x_3:


//--------------------- .nv.shared.matmul_kernel  --------------------------
	.section	.nv.shared.matmul_kernel,"aw",@nobits
	.sectionflags	@""
	.align	16
	.zero		1024


//--------------------- .nv.shared.reserved.0     --------------------------
	.section	.nv.shared.reserved.0,"aw",@nobits
	.weak		__nv_reservedSMEM_offset_0_alias
	.size		__nv_reservedSMEM_offset_0_alias, 0, 0
	.other		__nv_reservedSMEM_offset_0_alias,@"STO_CUDA_RESERVED_SHARED STV_DEFAULT"
__nv_reservedSMEM_offset_0_alias:
	.zero		0


//--------------------- .nv.constant0.matmul_kernel --------------------------
	.section	.nv.constant0.matmul_kernel,"a",@progbits
	.sectionflags	@""
	.align	4
.nv.constant0.matmul_kernel:
	.zero		608


//--------------------- SYMBOLS --------------------------

	.type		.nv.reservedSmem.offset0,@object
	.size		.nv.reservedSmem.offset0,0x4
